//
// Generated by NVIDIA NVVM Compiler
//
// Compiler Build ID: CL-36424714
// Cuda compilation tools, release 13.0, V13.0.88
// Based on NVVM 20.0.0
//

.version 9.0
.target sm_100
.address_size 64

	// .globl	_Z26argon2d_hash_device_kernelPhPKhmjjjP6block_S1_m
.const .align 8 .b8 blake2b_IV[64] = {8, 201, 188, 243, 103, 230, 9, 106, 59, 167, 202, 132, 133, 174, 103, 187, 43, 248, 148, 254, 114, 243, 110, 60, 241, 54, 29, 95, 58, 245, 79, 165, 209, 130, 230, 173, 127, 82, 14, 81, 31, 108, 62, 43, 140, 104, 5, 155, 107, 189, 65, 251, 171, 217, 131, 31, 121, 33, 126, 19, 25, 205, 224, 91};
.const .align 1 .b8 blake2b_sigma[192] = {0, 1, 2, 3, 4, 5, 6, 7, 8, 9, 10, 11, 12, 13, 14, 15, 14, 10, 4, 8, 9, 15, 13, 6, 1, 12, 0, 2, 11, 7, 5, 3, 11, 8, 12, 0, 5, 2, 15, 13, 10, 14, 3, 6, 7, 1, 9, 4, 7, 9, 3, 1, 13, 12, 11, 14, 2, 6, 5, 10, 4, 0, 15, 8, 9, 0, 5, 7, 2, 4, 10, 15, 14, 1, 11, 12, 6, 8, 3, 13, 2, 12, 6, 10, 0, 11, 8, 3, 4, 13, 7, 5, 15, 14, 1, 9, 12, 5, 1, 15, 14, 13, 4, 10, 0, 7, 6, 3, 9, 2, 8, 11, 13, 11, 7, 14, 12, 1, 3, 9, 5, 0, 15, 4, 8, 6, 2, 10, 6, 15, 14, 9, 11, 3, 0, 8, 12, 2, 13, 7, 1, 4, 10, 5, 10, 2, 8, 4, 7, 6, 1, 5, 15, 11, 9, 14, 3, 12, 13, 0, 0, 1, 2, 3, 4, 5, 6, 7, 8, 9, 10, 11, 12, 13, 14, 15, 14, 10, 4, 8, 9, 15, 13, 6, 1, 12, 0, 2, 11, 7, 5, 3};
.global .align 4 .u32 FLAG_clear_internal_memory;

.visible .entry _Z26argon2d_hash_device_kernelPhPKhmjjjP6block_S1_m(
	.param .u64 .ptr .align 1 _Z26argon2d_hash_device_kernelPhPKhmjjjP6block_S1_m_param_0,
	.param .u64 .ptr .align 1 _Z26argon2d_hash_device_kernelPhPKhmjjjP6block_S1_m_param_1,
	.param .u64 _Z26argon2d_hash_device_kernelPhPKhmjjjP6block_S1_m_param_2,
	.param .u32 _Z26argon2d_hash_device_kernelPhPKhmjjjP6block_S1_m_param_3,
	.param .u32 _Z26argon2d_hash_device_kernelPhPKhmjjjP6block_S1_m_param_4,
	.param .u32 _Z26argon2d_hash_device_kernelPhPKhmjjjP6block_S1_m_param_5,
	.param .u64 .ptr .align 1 _Z26argon2d_hash_device_kernelPhPKhmjjjP6block_S1_m_param_6,
	.param .u64 .ptr .align 1 _Z26argon2d_hash_device_kernelPhPKhmjjjP6block_S1_m_param_7,
	.param .u64 _Z26argon2d_hash_device_kernelPhPKhmjjjP6block_S1_m_param_8
)
{
	.local .align 64 .b8 	__local_depot0[6080];
	.reg .b64 	%SP;
	.reg .b64 	%SPL;
	.reg .pred 	%p<445>;
	.reg .b16 	%rs<445>;
	.reg .b32 	%r<10097>;
	.reg .b64 	%rd<23914>;

	mov.u64 	%SPL, __local_depot0;
	cvta.local.u64 	%SP, %SPL;
	ld.param.u64 	%rd3082, [_Z26argon2d_hash_device_kernelPhPKhmjjjP6block_S1_m_param_1];
	ld.param.u64 	%rd23197, [_Z26argon2d_hash_device_kernelPhPKhmjjjP6block_S1_m_param_2];
	ld.param.u32 	%r292, [_Z26argon2d_hash_device_kernelPhPKhmjjjP6block_S1_m_param_3];
	ld.param.u32 	%r293, [_Z26argon2d_hash_device_kernelPhPKhmjjjP6block_S1_m_param_4];
	ld.param.u64 	%rd3084, [_Z26argon2d_hash_device_kernelPhPKhmjjjP6block_S1_m_param_6];
	ld.param.u64 	%rd3085, [_Z26argon2d_hash_device_kernelPhPKhmjjjP6block_S1_m_param_7];
	ld.param.u64 	%rd23321, [_Z26argon2d_hash_device_kernelPhPKhmjjjP6block_S1_m_param_8];
	cvta.to.global.u64 	%rd1, %rd3084;
	cvta.to.global.u64 	%rd23322, %rd3085;
	cvta.to.global.u64 	%rd23198, %rd3082;
	add.u64 	%rd4, %SPL, 3008;
	add.u64 	%rd3088, %SP, 4032;
	add.u64 	%rd5, %SPL, 4032;
	add.u64 	%rd6, %SPL, 4032;
	add.u64 	%rd3090, %SP, 5056;
	add.u64 	%rd7, %SPL, 5056;
	add.u64 	%rd8, %SPL, 4032;
	add.u64 	%rd9, %SPL, 5056;
	add.u64 	%rd10, %SPL, 1536;
	add.u64 	%rd11, %SPL, 2760;
	mov.u32 	%r295, %tid.x;
	mov.u32 	%r296, %ctaid.x;
	or.b32  	%r297, %r295, %r296;
	setp.ne.s32 	%p3, %r297, 0;
	@%p3 bra 	$L__BB0_592;
	ld.param.u32 	%r9971, [_Z26argon2d_hash_device_kernelPhPKhmjjjP6block_S1_m_param_5];
	shl.b32 	%r298, %r9971, 3;
	max.u32 	%r299, %r293, %r298;
	shl.b32 	%r1, %r9971, 2;
	div.u32 	%r2, %r299, %r1;
	shl.b32 	%r3, %r2, 2;
	mov.b32 	%r300, 0;
	st.local.v2.b32 	[%rd11], {%r300, %r300};
	st.local.v2.b32 	[%rd11+8], {%r300, %r300};
	st.local.v2.b32 	[%rd11+16], {%r300, %r300};
	st.local.v2.b32 	[%rd11+24], {%r300, %r300};
	st.local.v2.b32 	[%rd11+32], {%r300, %r300};
	st.local.v2.b32 	[%rd11+40], {%r300, %r300};
	st.local.v2.b32 	[%rd11+48], {%r300, %r300};
	st.local.v2.b32 	[%rd11+56], {%r300, %r300};
	st.local.v2.b32 	[%rd11+64], {%r300, %r300};
	st.local.v2.b32 	[%rd11+72], {%r300, %r300};
	st.local.v2.b32 	[%rd11+80], {%r300, %r300};
	st.local.v2.b32 	[%rd11+88], {%r300, %r300};
	add.s64 	%rd12, %rd11, 96;
	st.local.v2.b32 	[%rd11+96], {%r300, %r300};
	st.local.v2.b32 	[%rd11+104], {%r300, %r300};
	st.local.v2.b32 	[%rd11+112], {%r300, %r300};
	st.local.v2.b32 	[%rd11+120], {%r300, %r300};
	st.local.v2.b32 	[%rd11+128], {%r300, %r300};
	st.local.v2.b32 	[%rd11+136], {%r300, %r300};
	st.local.v2.b32 	[%rd11+144], {%r300, %r300};
	st.local.v2.b32 	[%rd11+152], {%r300, %r300};
	st.local.v2.b32 	[%rd11+160], {%r300, %r300};
	st.local.v2.b32 	[%rd11+168], {%r300, %r300};
	st.local.v2.b32 	[%rd11+176], {%r300, %r300};
	st.local.v2.b32 	[%rd11+184], {%r300, %r300};
	st.local.v2.b32 	[%rd11+192], {%r300, %r300};
	st.local.v2.b32 	[%rd11+200], {%r300, %r300};
	st.local.v2.b32 	[%rd11+208], {%r300, %r300};
	st.local.v2.b32 	[%rd11+216], {%r300, %r300};
	st.local.v2.b32 	[%rd11+224], {%r300, %r300};
	st.local.v2.b32 	[%rd11+232], {%r300, %r300};
	ld.const.u64 	%rd13, [blake2b_IV];
	ld.const.u64 	%rd14, [blake2b_IV+8];
	st.local.u64 	[%rd11+8], %rd14;
	ld.const.u64 	%rd15, [blake2b_IV+16];
	st.local.u64 	[%rd11+16], %rd15;
	ld.const.u64 	%rd16, [blake2b_IV+24];
	st.local.u64 	[%rd11+24], %rd16;
	ld.const.u64 	%rd17, [blake2b_IV+32];
	st.local.u64 	[%rd11+32], %rd17;
	ld.const.u64 	%rd18, [blake2b_IV+40];
	st.local.u64 	[%rd11+40], %rd18;
	ld.const.u64 	%rd19, [blake2b_IV+48];
	st.local.u64 	[%rd11+48], %rd19;
	ld.const.u64 	%rd20, [blake2b_IV+56];
	st.local.u64 	[%rd11+56], %rd20;
	xor.b64  	%rd21, %rd13, 16842816;
	st.local.u64 	[%rd11], %rd21;
	mov.b32 	%r301, 64;
	st.local.u32 	[%rd11+228], %r301;
	st.local.u32 	[%rd10], %r9971;
	add.s64 	%rd22, %rd10, 1;
	mov.b64 	%rd22773, 0;
$L__BB0_2:
	add.s64 	%rd3096, %rd22, %rd22773;
	ld.local.u8 	%rs193, [%rd3096+-1];
	add.s64 	%rd3097, %rd12, %rd22773;
	st.local.u8 	[%rd3097], %rs193;
	ld.local.u8 	%rs194, [%rd3096];
	st.local.u8 	[%rd3097+1], %rs194;
	ld.local.u8 	%rs195, [%rd3096+1];
	st.local.u8 	[%rd3097+2], %rs195;
	ld.local.u8 	%rs196, [%rd3096+2];
	st.local.u8 	[%rd3097+3], %rs196;
	add.s64 	%rd22773, %rd22773, 4;
	setp.ne.s64 	%p4, %rd22773, 4;
	@%p4 bra 	$L__BB0_2;
	ld.local.u32 	%r4, [%rd11+224];
	add.s32 	%r9983, %r4, 4;
	st.local.u32 	[%rd11+224], %r9983;
	mov.b32 	%r302, 32;
	st.local.u32 	[%rd10], %r302;
	setp.lt.u32 	%p5, %r9983, 125;
	mov.b64 	%rd22826, 4;
	mov.u64 	%rd22827, %rd10;
	@%p5 bra 	$L__BB0_18;
	cvt.u64.u32 	%rd25, %r9983;
	sub.s64 	%rd26, 128, %rd25;
	setp.eq.s32 	%p6, %r9983, 128;
	@%p6 bra 	$L__BB0_11;
	and.b64  	%rd22778, %rd26, 3;
	add.s32 	%r303, %r9983, -125;
	setp.lt.u32 	%p7, %r303, 3;
	mov.b64 	%rd22777, 0;
	@%p7 bra 	$L__BB0_8;
	and.b64  	%rd22777, %rd26, -4;
	add.s64 	%rd3100, %rd25, %rd11;
	add.s64 	%rd22774, %rd3100, 99;
	mov.u64 	%rd22775, %rd10;
	mov.u64 	%rd22776, %rd22777;
$L__BB0_7:
	ld.local.u32 	%r304, [%rd22775];
	bfe.u32 	%r305, %r304, 0, 8;
	bfe.u32 	%r306, %r304, 8, 8;
	bfe.u32 	%r307, %r304, 16, 8;
	bfe.u32 	%r308, %r304, 24, 8;
	st.local.u8 	[%rd22774+-3], %r305;
	st.local.u8 	[%rd22774+-2], %r306;
	st.local.u8 	[%rd22774+-1], %r307;
	st.local.u8 	[%rd22774], %r308;
	add.s64 	%rd22776, %rd22776, -4;
	add.s64 	%rd22775, %rd22775, 4;
	add.s64 	%rd22774, %rd22774, 4;
	setp.ne.s64 	%p8, %rd22776, 0;
	@%p8 bra 	$L__BB0_7;
$L__BB0_8:
	setp.eq.s64 	%p9, %rd22778, 0;
	@%p9 bra 	$L__BB0_11;
	add.s64 	%rd3101, %rd22777, %rd25;
	add.s64 	%rd3102, %rd3101, %rd11;
	add.s64 	%rd22780, %rd3102, 96;
	add.s64 	%rd22779, %rd10, %rd22777;
$L__BB0_10:
	.pragma "nounroll";
	ld.local.u8 	%rs197, [%rd22779];
	st.local.u8 	[%rd22780], %rs197;
	add.s64 	%rd22780, %rd22780, 1;
	add.s64 	%rd22779, %rd22779, 1;
	add.s64 	%rd22778, %rd22778, -1;
	setp.ne.s64 	%p10, %rd22778, 0;
	@%p10 bra 	$L__BB0_10;
$L__BB0_11:
	ld.local.u64 	%rd3103, [%rd11+64];
	add.s64 	%rd22806, %rd3103, 128;
	st.local.u64 	[%rd11+64], %rd22806;
	setp.gt.u64 	%p11, %rd3103, -129;
	selp.u64 	%rd3104, 1, 0, %p11;
	ld.local.u64 	%rd3105, [%rd11+72];
	add.s64 	%rd22805, %rd3105, %rd3104;
	st.local.u64 	[%rd11+72], %rd22805;
	ld.local.v2.b32 	{%r310, %r311}, [%rd11+96];
	bfe.u32 	%r312, %r311, 24, 8;
	bfe.u32 	%r313, %r311, 16, 8;
	bfe.u32 	%r314, %r311, 8, 8;
	bfe.u32 	%r315, %r311, 0, 8;
	ld.local.u32 	%rd3106, [%rd11+96];
	cvt.u64.u32 	%rd3107, %r315;
	shl.b64 	%rd3108, %rd3107, 32;
	and.b64  	%rd3109, %rd3108, 1095216660480;
	or.b64  	%rd3110, %rd3106, %rd3109;
	cvt.u64.u32 	%rd3111, %r314;
	shl.b64 	%rd3112, %rd3111, 40;
	and.b64  	%rd3113, %rd3112, 280375465082880;
	or.b64  	%rd3114, %rd3110, %rd3113;
	cvt.u64.u32 	%rd3115, %r313;
	shl.b64 	%rd3116, %rd3115, 48;
	and.b64  	%rd3117, %rd3116, 71776119061217280;
	or.b64  	%rd3118, %rd3114, %rd3117;
	cvt.u64.u32 	%rd3119, %r312;
	shl.b64 	%rd3120, %rd3119, 56;
	or.b64  	%rd3121, %rd3118, %rd3120;
	ld.local.v2.b32 	{%r316, %r317}, [%rd11+104];
	bfe.u32 	%r318, %r317, 24, 8;
	bfe.u32 	%r319, %r317, 16, 8;
	bfe.u32 	%r320, %r317, 8, 8;
	bfe.u32 	%r321, %r317, 0, 8;
	ld.local.u32 	%rd3122, [%rd11+104];
	cvt.u64.u32 	%rd3123, %r321;
	shl.b64 	%rd3124, %rd3123, 32;
	and.b64  	%rd3125, %rd3124, 1095216660480;
	or.b64  	%rd3126, %rd3122, %rd3125;
	cvt.u64.u32 	%rd3127, %r320;
	shl.b64 	%rd3128, %rd3127, 40;
	and.b64  	%rd3129, %rd3128, 280375465082880;
	or.b64  	%rd3130, %rd3126, %rd3129;
	cvt.u64.u32 	%rd3131, %r319;
	shl.b64 	%rd3132, %rd3131, 48;
	and.b64  	%rd3133, %rd3132, 71776119061217280;
	or.b64  	%rd3134, %rd3130, %rd3133;
	cvt.u64.u32 	%rd3135, %r318;
	shl.b64 	%rd3136, %rd3135, 56;
	or.b64  	%rd3137, %rd3134, %rd3136;
	st.local.v2.u64 	[%rd8], {%rd3121, %rd3137};
	ld.local.v2.b32 	{%r322, %r323}, [%rd11+112];
	bfe.u32 	%r324, %r323, 24, 8;
	bfe.u32 	%r325, %r323, 16, 8;
	bfe.u32 	%r326, %r323, 8, 8;
	bfe.u32 	%r327, %r323, 0, 8;
	ld.local.u32 	%rd3138, [%rd11+112];
	cvt.u64.u32 	%rd3139, %r327;
	shl.b64 	%rd3140, %rd3139, 32;
	and.b64  	%rd3141, %rd3140, 1095216660480;
	or.b64  	%rd3142, %rd3138, %rd3141;
	cvt.u64.u32 	%rd3143, %r326;
	shl.b64 	%rd3144, %rd3143, 40;
	and.b64  	%rd3145, %rd3144, 280375465082880;
	or.b64  	%rd3146, %rd3142, %rd3145;
	cvt.u64.u32 	%rd3147, %r325;
	shl.b64 	%rd3148, %rd3147, 48;
	and.b64  	%rd3149, %rd3148, 71776119061217280;
	or.b64  	%rd3150, %rd3146, %rd3149;
	cvt.u64.u32 	%rd3151, %r324;
	shl.b64 	%rd3152, %rd3151, 56;
	or.b64  	%rd3153, %rd3150, %rd3152;
	ld.local.v2.b32 	{%r328, %r329}, [%rd11+120];
	bfe.u32 	%r330, %r329, 24, 8;
	bfe.u32 	%r331, %r329, 16, 8;
	bfe.u32 	%r332, %r329, 8, 8;
	bfe.u32 	%r333, %r329, 0, 8;
	ld.local.u32 	%rd3154, [%rd11+120];
	cvt.u64.u32 	%rd3155, %r333;
	shl.b64 	%rd3156, %rd3155, 32;
	and.b64  	%rd3157, %rd3156, 1095216660480;
	or.b64  	%rd3158, %rd3154, %rd3157;
	cvt.u64.u32 	%rd3159, %r332;
	shl.b64 	%rd3160, %rd3159, 40;
	and.b64  	%rd3161, %rd3160, 280375465082880;
	or.b64  	%rd3162, %rd3158, %rd3161;
	cvt.u64.u32 	%rd3163, %r331;
	shl.b64 	%rd3164, %rd3163, 48;
	and.b64  	%rd3165, %rd3164, 71776119061217280;
	or.b64  	%rd3166, %rd3162, %rd3165;
	cvt.u64.u32 	%rd3167, %r330;
	shl.b64 	%rd3168, %rd3167, 56;
	or.b64  	%rd3169, %rd3166, %rd3168;
	st.local.v2.u64 	[%rd8+16], {%rd3153, %rd3169};
	ld.local.v2.b32 	{%r334, %r335}, [%rd11+128];
	bfe.u32 	%r336, %r335, 24, 8;
	bfe.u32 	%r337, %r335, 16, 8;
	bfe.u32 	%r338, %r335, 8, 8;
	bfe.u32 	%r339, %r335, 0, 8;
	ld.local.u32 	%rd3170, [%rd11+128];
	cvt.u64.u32 	%rd3171, %r339;
	shl.b64 	%rd3172, %rd3171, 32;
	and.b64  	%rd3173, %rd3172, 1095216660480;
	or.b64  	%rd3174, %rd3170, %rd3173;
	cvt.u64.u32 	%rd3175, %r338;
	shl.b64 	%rd3176, %rd3175, 40;
	and.b64  	%rd3177, %rd3176, 280375465082880;
	or.b64  	%rd3178, %rd3174, %rd3177;
	cvt.u64.u32 	%rd3179, %r337;
	shl.b64 	%rd3180, %rd3179, 48;
	and.b64  	%rd3181, %rd3180, 71776119061217280;
	or.b64  	%rd3182, %rd3178, %rd3181;
	cvt.u64.u32 	%rd3183, %r336;
	shl.b64 	%rd3184, %rd3183, 56;
	or.b64  	%rd3185, %rd3182, %rd3184;
	ld.local.v2.b32 	{%r340, %r341}, [%rd11+136];
	bfe.u32 	%r342, %r341, 24, 8;
	bfe.u32 	%r343, %r341, 16, 8;
	bfe.u32 	%r344, %r341, 8, 8;
	bfe.u32 	%r345, %r341, 0, 8;
	ld.local.u32 	%rd3186, [%rd11+136];
	cvt.u64.u32 	%rd3187, %r345;
	shl.b64 	%rd3188, %rd3187, 32;
	and.b64  	%rd3189, %rd3188, 1095216660480;
	or.b64  	%rd3190, %rd3186, %rd3189;
	cvt.u64.u32 	%rd3191, %r344;
	shl.b64 	%rd3192, %rd3191, 40;
	and.b64  	%rd3193, %rd3192, 280375465082880;
	or.b64  	%rd3194, %rd3190, %rd3193;
	cvt.u64.u32 	%rd3195, %r343;
	shl.b64 	%rd3196, %rd3195, 48;
	and.b64  	%rd3197, %rd3196, 71776119061217280;
	or.b64  	%rd3198, %rd3194, %rd3197;
	cvt.u64.u32 	%rd3199, %r342;
	shl.b64 	%rd3200, %rd3199, 56;
	or.b64  	%rd3201, %rd3198, %rd3200;
	st.local.v2.u64 	[%rd8+32], {%rd3185, %rd3201};
	ld.local.v2.b32 	{%r346, %r347}, [%rd11+144];
	bfe.u32 	%r348, %r347, 24, 8;
	bfe.u32 	%r349, %r347, 16, 8;
	bfe.u32 	%r350, %r347, 8, 8;
	bfe.u32 	%r351, %r347, 0, 8;
	ld.local.u32 	%rd3202, [%rd11+144];
	cvt.u64.u32 	%rd3203, %r351;
	shl.b64 	%rd3204, %rd3203, 32;
	and.b64  	%rd3205, %rd3204, 1095216660480;
	or.b64  	%rd3206, %rd3202, %rd3205;
	cvt.u64.u32 	%rd3207, %r350;
	shl.b64 	%rd3208, %rd3207, 40;
	and.b64  	%rd3209, %rd3208, 280375465082880;
	or.b64  	%rd3210, %rd3206, %rd3209;
	cvt.u64.u32 	%rd3211, %r349;
	shl.b64 	%rd3212, %rd3211, 48;
	and.b64  	%rd3213, %rd3212, 71776119061217280;
	or.b64  	%rd3214, %rd3210, %rd3213;
	cvt.u64.u32 	%rd3215, %r348;
	shl.b64 	%rd3216, %rd3215, 56;
	or.b64  	%rd3217, %rd3214, %rd3216;
	ld.local.v2.b32 	{%r352, %r353}, [%rd11+152];
	bfe.u32 	%r354, %r353, 24, 8;
	bfe.u32 	%r355, %r353, 16, 8;
	bfe.u32 	%r356, %r353, 8, 8;
	bfe.u32 	%r357, %r353, 0, 8;
	ld.local.u32 	%rd3218, [%rd11+152];
	cvt.u64.u32 	%rd3219, %r357;
	shl.b64 	%rd3220, %rd3219, 32;
	and.b64  	%rd3221, %rd3220, 1095216660480;
	or.b64  	%rd3222, %rd3218, %rd3221;
	cvt.u64.u32 	%rd3223, %r356;
	shl.b64 	%rd3224, %rd3223, 40;
	and.b64  	%rd3225, %rd3224, 280375465082880;
	or.b64  	%rd3226, %rd3222, %rd3225;
	cvt.u64.u32 	%rd3227, %r355;
	shl.b64 	%rd3228, %rd3227, 48;
	and.b64  	%rd3229, %rd3228, 71776119061217280;
	or.b64  	%rd3230, %rd3226, %rd3229;
	cvt.u64.u32 	%rd3231, %r354;
	shl.b64 	%rd3232, %rd3231, 56;
	or.b64  	%rd3233, %rd3230, %rd3232;
	st.local.v2.u64 	[%rd8+48], {%rd3217, %rd3233};
	ld.local.v2.b32 	{%r358, %r359}, [%rd11+160];
	bfe.u32 	%r360, %r359, 24, 8;
	bfe.u32 	%r361, %r359, 16, 8;
	bfe.u32 	%r362, %r359, 8, 8;
	bfe.u32 	%r363, %r359, 0, 8;
	ld.local.u32 	%rd3234, [%rd11+160];
	cvt.u64.u32 	%rd3235, %r363;
	shl.b64 	%rd3236, %rd3235, 32;
	and.b64  	%rd3237, %rd3236, 1095216660480;
	or.b64  	%rd3238, %rd3234, %rd3237;
	cvt.u64.u32 	%rd3239, %r362;
	shl.b64 	%rd3240, %rd3239, 40;
	and.b64  	%rd3241, %rd3240, 280375465082880;
	or.b64  	%rd3242, %rd3238, %rd3241;
	cvt.u64.u32 	%rd3243, %r361;
	shl.b64 	%rd3244, %rd3243, 48;
	and.b64  	%rd3245, %rd3244, 71776119061217280;
	or.b64  	%rd3246, %rd3242, %rd3245;
	cvt.u64.u32 	%rd3247, %r360;
	shl.b64 	%rd3248, %rd3247, 56;
	or.b64  	%rd3249, %rd3246, %rd3248;
	ld.local.v2.b32 	{%r364, %r365}, [%rd11+168];
	bfe.u32 	%r366, %r365, 24, 8;
	bfe.u32 	%r367, %r365, 16, 8;
	bfe.u32 	%r368, %r365, 8, 8;
	bfe.u32 	%r369, %r365, 0, 8;
	ld.local.u32 	%rd3250, [%rd11+168];
	cvt.u64.u32 	%rd3251, %r369;
	shl.b64 	%rd3252, %rd3251, 32;
	and.b64  	%rd3253, %rd3252, 1095216660480;
	or.b64  	%rd3254, %rd3250, %rd3253;
	cvt.u64.u32 	%rd3255, %r368;
	shl.b64 	%rd3256, %rd3255, 40;
	and.b64  	%rd3257, %rd3256, 280375465082880;
	or.b64  	%rd3258, %rd3254, %rd3257;
	cvt.u64.u32 	%rd3259, %r367;
	shl.b64 	%rd3260, %rd3259, 48;
	and.b64  	%rd3261, %rd3260, 71776119061217280;
	or.b64  	%rd3262, %rd3258, %rd3261;
	cvt.u64.u32 	%rd3263, %r366;
	shl.b64 	%rd3264, %rd3263, 56;
	or.b64  	%rd3265, %rd3262, %rd3264;
	st.local.v2.u64 	[%rd8+64], {%rd3249, %rd3265};
	ld.local.v2.b32 	{%r370, %r371}, [%rd11+176];
	bfe.u32 	%r372, %r371, 24, 8;
	bfe.u32 	%r373, %r371, 16, 8;
	bfe.u32 	%r374, %r371, 8, 8;
	bfe.u32 	%r375, %r371, 0, 8;
	ld.local.u32 	%rd3266, [%rd11+176];
	cvt.u64.u32 	%rd3267, %r375;
	shl.b64 	%rd3268, %rd3267, 32;
	and.b64  	%rd3269, %rd3268, 1095216660480;
	or.b64  	%rd3270, %rd3266, %rd3269;
	cvt.u64.u32 	%rd3271, %r374;
	shl.b64 	%rd3272, %rd3271, 40;
	and.b64  	%rd3273, %rd3272, 280375465082880;
	or.b64  	%rd3274, %rd3270, %rd3273;
	cvt.u64.u32 	%rd3275, %r373;
	shl.b64 	%rd3276, %rd3275, 48;
	and.b64  	%rd3277, %rd3276, 71776119061217280;
	or.b64  	%rd3278, %rd3274, %rd3277;
	cvt.u64.u32 	%rd3279, %r372;
	shl.b64 	%rd3280, %rd3279, 56;
	or.b64  	%rd3281, %rd3278, %rd3280;
	ld.local.v2.b32 	{%r376, %r377}, [%rd11+184];
	bfe.u32 	%r378, %r377, 24, 8;
	bfe.u32 	%r379, %r377, 16, 8;
	bfe.u32 	%r380, %r377, 8, 8;
	bfe.u32 	%r381, %r377, 0, 8;
	ld.local.u32 	%rd3282, [%rd11+184];
	cvt.u64.u32 	%rd3283, %r381;
	shl.b64 	%rd3284, %rd3283, 32;
	and.b64  	%rd3285, %rd3284, 1095216660480;
	or.b64  	%rd3286, %rd3282, %rd3285;
	cvt.u64.u32 	%rd3287, %r380;
	shl.b64 	%rd3288, %rd3287, 40;
	and.b64  	%rd3289, %rd3288, 280375465082880;
	or.b64  	%rd3290, %rd3286, %rd3289;
	cvt.u64.u32 	%rd3291, %r379;
	shl.b64 	%rd3292, %rd3291, 48;
	and.b64  	%rd3293, %rd3292, 71776119061217280;
	or.b64  	%rd3294, %rd3290, %rd3293;
	cvt.u64.u32 	%rd3295, %r378;
	shl.b64 	%rd3296, %rd3295, 56;
	or.b64  	%rd3297, %rd3294, %rd3296;
	st.local.v2.u64 	[%rd8+80], {%rd3281, %rd3297};
	ld.local.v2.b32 	{%r382, %r383}, [%rd11+192];
	bfe.u32 	%r384, %r383, 24, 8;
	bfe.u32 	%r385, %r383, 16, 8;
	bfe.u32 	%r386, %r383, 8, 8;
	bfe.u32 	%r387, %r383, 0, 8;
	ld.local.u32 	%rd3298, [%rd11+192];
	cvt.u64.u32 	%rd3299, %r387;
	shl.b64 	%rd3300, %rd3299, 32;
	and.b64  	%rd3301, %rd3300, 1095216660480;
	or.b64  	%rd3302, %rd3298, %rd3301;
	cvt.u64.u32 	%rd3303, %r386;
	shl.b64 	%rd3304, %rd3303, 40;
	and.b64  	%rd3305, %rd3304, 280375465082880;
	or.b64  	%rd3306, %rd3302, %rd3305;
	cvt.u64.u32 	%rd3307, %r385;
	shl.b64 	%rd3308, %rd3307, 48;
	and.b64  	%rd3309, %rd3308, 71776119061217280;
	or.b64  	%rd3310, %rd3306, %rd3309;
	cvt.u64.u32 	%rd3311, %r384;
	shl.b64 	%rd3312, %rd3311, 56;
	or.b64  	%rd3313, %rd3310, %rd3312;
	ld.local.v2.b32 	{%r388, %r389}, [%rd11+200];
	bfe.u32 	%r390, %r389, 24, 8;
	bfe.u32 	%r391, %r389, 16, 8;
	bfe.u32 	%r392, %r389, 8, 8;
	bfe.u32 	%r393, %r389, 0, 8;
	ld.local.u32 	%rd3314, [%rd11+200];
	cvt.u64.u32 	%rd3315, %r393;
	shl.b64 	%rd3316, %rd3315, 32;
	and.b64  	%rd3317, %rd3316, 1095216660480;
	or.b64  	%rd3318, %rd3314, %rd3317;
	cvt.u64.u32 	%rd3319, %r392;
	shl.b64 	%rd3320, %rd3319, 40;
	and.b64  	%rd3321, %rd3320, 280375465082880;
	or.b64  	%rd3322, %rd3318, %rd3321;
	cvt.u64.u32 	%rd3323, %r391;
	shl.b64 	%rd3324, %rd3323, 48;
	and.b64  	%rd3325, %rd3324, 71776119061217280;
	or.b64  	%rd3326, %rd3322, %rd3325;
	cvt.u64.u32 	%rd3327, %r390;
	shl.b64 	%rd3328, %rd3327, 56;
	or.b64  	%rd3329, %rd3326, %rd3328;
	st.local.v2.u64 	[%rd8+96], {%rd3313, %rd3329};
	ld.local.v2.b32 	{%r394, %r395}, [%rd11+208];
	bfe.u32 	%r396, %r395, 24, 8;
	bfe.u32 	%r397, %r395, 16, 8;
	bfe.u32 	%r398, %r395, 8, 8;
	bfe.u32 	%r399, %r395, 0, 8;
	ld.local.u32 	%rd3330, [%rd11+208];
	cvt.u64.u32 	%rd3331, %r399;
	shl.b64 	%rd3332, %rd3331, 32;
	and.b64  	%rd3333, %rd3332, 1095216660480;
	or.b64  	%rd3334, %rd3330, %rd3333;
	cvt.u64.u32 	%rd3335, %r398;
	shl.b64 	%rd3336, %rd3335, 40;
	and.b64  	%rd3337, %rd3336, 280375465082880;
	or.b64  	%rd3338, %rd3334, %rd3337;
	cvt.u64.u32 	%rd3339, %r397;
	shl.b64 	%rd3340, %rd3339, 48;
	and.b64  	%rd3341, %rd3340, 71776119061217280;
	or.b64  	%rd3342, %rd3338, %rd3341;
	cvt.u64.u32 	%rd3343, %r396;
	shl.b64 	%rd3344, %rd3343, 56;
	or.b64  	%rd3345, %rd3342, %rd3344;
	ld.local.v2.b32 	{%r400, %r401}, [%rd11+216];
	bfe.u32 	%r402, %r401, 24, 8;
	bfe.u32 	%r403, %r401, 16, 8;
	bfe.u32 	%r404, %r401, 8, 8;
	bfe.u32 	%r405, %r401, 0, 8;
	ld.local.u32 	%rd3346, [%rd11+216];
	cvt.u64.u32 	%rd3347, %r405;
	shl.b64 	%rd3348, %rd3347, 32;
	and.b64  	%rd3349, %rd3348, 1095216660480;
	or.b64  	%rd3350, %rd3346, %rd3349;
	cvt.u64.u32 	%rd3351, %r404;
	shl.b64 	%rd3352, %rd3351, 40;
	and.b64  	%rd3353, %rd3352, 280375465082880;
	or.b64  	%rd3354, %rd3350, %rd3353;
	cvt.u64.u32 	%rd3355, %r403;
	shl.b64 	%rd3356, %rd3355, 48;
	and.b64  	%rd3357, %rd3356, 71776119061217280;
	or.b64  	%rd3358, %rd3354, %rd3357;
	cvt.u64.u32 	%rd3359, %r402;
	shl.b64 	%rd3360, %rd3359, 56;
	or.b64  	%rd3361, %rd3358, %rd3360;
	st.local.v2.u64 	[%rd8+112], {%rd3345, %rd3361};
	ld.local.u64 	%rd47, [%rd11];
	ld.local.u64 	%rd48, [%rd11+8];
	ld.local.u64 	%rd49, [%rd11+16];
	ld.local.u64 	%rd50, [%rd11+24];
	ld.local.u64 	%rd51, [%rd11+32];
	ld.local.u64 	%rd52, [%rd11+40];
	ld.local.u64 	%rd53, [%rd11+48];
	ld.local.u64 	%rd54, [%rd11+56];
	xor.b64  	%rd22794, %rd17, %rd22806;
	xor.b64  	%rd22790, %rd18, %rd22805;
	ld.local.u64 	%rd3362, [%rd11+80];
	xor.b64  	%rd57, %rd19, %rd3362;
	ld.local.u64 	%rd3363, [%rd11+88];
	xor.b64  	%rd58, %rd20, %rd3363;
	mov.b32 	%r9981, 0;
	mov.u64 	%rd22781, %rd16;
	mov.u64 	%rd22782, %rd58;
	mov.u64 	%rd22783, %rd54;
	mov.u64 	%rd22784, %rd50;
	mov.u64 	%rd22785, %rd15;
	mov.u64 	%rd22786, %rd57;
	mov.u64 	%rd22787, %rd53;
	mov.u64 	%rd22788, %rd49;
	mov.u64 	%rd22789, %rd14;
	mov.u64 	%rd22791, %rd52;
	mov.u64 	%rd22792, %rd48;
	mov.u64 	%rd22793, %rd13;
	mov.u64 	%rd22795, %rd51;
	mov.u64 	%rd22796, %rd47;
$L__BB0_12:
	mul.wide.u32 	%rd3364, %r9981, 16;
	mov.u64 	%rd3365, blake2b_sigma;
	add.s64 	%rd3366, %rd3365, %rd3364;
	ld.const.u8 	%r406, [%rd3366];
	mul.wide.u32 	%rd3367, %r406, 8;
	add.s64 	%rd3368, %rd8, %rd3367;
	ld.local.u64 	%rd3369, [%rd3368];
	ld.const.u8 	%r407, [%rd3366+1];
	mul.wide.u32 	%rd3370, %r407, 8;
	add.s64 	%rd3371, %rd8, %rd3370;
	ld.local.u64 	%rd3372, [%rd3371];
	add.s64 	%rd3373, %rd22796, %rd3369;
	add.s64 	%rd3374, %rd3373, %rd22795;
	xor.b64  	%rd3375, %rd22794, %rd3374;
	mov.b64 	{%r408, %r409}, %rd3375;
	mov.b64 	%rd3376, {%r409, %r408};
	add.s64 	%rd3377, %rd22793, %rd3376;
	xor.b64  	%rd3378, %rd22795, %rd3377;
	mov.b64 	{%r410, %r411}, %rd3378;
	shf.l.wrap.b32 	%r412, %r411, %r410, 8;
	shf.l.wrap.b32 	%r413, %r410, %r411, 8;
	mov.b64 	%rd3379, {%r413, %r412};
	add.s64 	%rd3380, %rd3379, %rd3372;
	add.s64 	%rd3381, %rd3380, %rd3374;
	xor.b64  	%rd3382, %rd3376, %rd3381;
	mov.b64 	{%r414, %r415}, %rd3382;
	shf.l.wrap.b32 	%r416, %r415, %r414, 16;
	shf.l.wrap.b32 	%r417, %r414, %r415, 16;
	mov.b64 	%rd3383, {%r417, %r416};
	add.s64 	%rd3384, %rd3377, %rd3383;
	xor.b64  	%rd3385, %rd3379, %rd3384;
	mov.b64 	{%r418, %r419}, %rd3385;
	shf.l.wrap.b32 	%r420, %r418, %r419, 1;
	shf.l.wrap.b32 	%r421, %r419, %r418, 1;
	mov.b64 	%rd3386, {%r421, %r420};
	ld.const.u8 	%r422, [%rd3366+2];
	mul.wide.u32 	%rd3387, %r422, 8;
	add.s64 	%rd3388, %rd8, %rd3387;
	ld.local.u64 	%rd3389, [%rd3388];
	ld.const.u8 	%r423, [%rd3366+3];
	mul.wide.u32 	%rd3390, %r423, 8;
	add.s64 	%rd3391, %rd8, %rd3390;
	ld.local.u64 	%rd3392, [%rd3391];
	add.s64 	%rd3393, %rd22792, %rd3389;
	add.s64 	%rd3394, %rd3393, %rd22791;
	xor.b64  	%rd3395, %rd22790, %rd3394;
	mov.b64 	{%r424, %r425}, %rd3395;
	mov.b64 	%rd3396, {%r425, %r424};
	add.s64 	%rd3397, %rd22789, %rd3396;
	xor.b64  	%rd3398, %rd22791, %rd3397;
	mov.b64 	{%r426, %r427}, %rd3398;
	shf.l.wrap.b32 	%r428, %r427, %r426, 8;
	shf.l.wrap.b32 	%r429, %r426, %r427, 8;
	mov.b64 	%rd3399, {%r429, %r428};
	add.s64 	%rd3400, %rd3399, %rd3392;
	add.s64 	%rd3401, %rd3400, %rd3394;
	xor.b64  	%rd3402, %rd3396, %rd3401;
	mov.b64 	{%r430, %r431}, %rd3402;
	shf.l.wrap.b32 	%r432, %r431, %r430, 16;
	shf.l.wrap.b32 	%r433, %r430, %r431, 16;
	mov.b64 	%rd3403, {%r433, %r432};
	add.s64 	%rd3404, %rd3397, %rd3403;
	xor.b64  	%rd3405, %rd3399, %rd3404;
	mov.b64 	{%r434, %r435}, %rd3405;
	shf.l.wrap.b32 	%r436, %r434, %r435, 1;
	shf.l.wrap.b32 	%r437, %r435, %r434, 1;
	mov.b64 	%rd3406, {%r437, %r436};
	ld.const.u8 	%r438, [%rd3366+4];
	mul.wide.u32 	%rd3407, %r438, 8;
	add.s64 	%rd3408, %rd8, %rd3407;
	ld.local.u64 	%rd3409, [%rd3408];
	ld.const.u8 	%r439, [%rd3366+5];
	mul.wide.u32 	%rd3410, %r439, 8;
	add.s64 	%rd3411, %rd8, %rd3410;
	ld.local.u64 	%rd3412, [%rd3411];
	add.s64 	%rd3413, %rd22788, %rd3409;
	add.s64 	%rd3414, %rd3413, %rd22787;
	xor.b64  	%rd3415, %rd22786, %rd3414;
	mov.b64 	{%r440, %r441}, %rd3415;
	mov.b64 	%rd3416, {%r441, %r440};
	add.s64 	%rd3417, %rd22785, %rd3416;
	xor.b64  	%rd3418, %rd22787, %rd3417;
	mov.b64 	{%r442, %r443}, %rd3418;
	shf.l.wrap.b32 	%r444, %r443, %r442, 8;
	shf.l.wrap.b32 	%r445, %r442, %r443, 8;
	mov.b64 	%rd3419, {%r445, %r444};
	add.s64 	%rd3420, %rd3419, %rd3412;
	add.s64 	%rd3421, %rd3420, %rd3414;
	xor.b64  	%rd3422, %rd3416, %rd3421;
	mov.b64 	{%r446, %r447}, %rd3422;
	shf.l.wrap.b32 	%r448, %r447, %r446, 16;
	shf.l.wrap.b32 	%r449, %r446, %r447, 16;
	mov.b64 	%rd3423, {%r449, %r448};
	add.s64 	%rd3424, %rd3417, %rd3423;
	xor.b64  	%rd3425, %rd3419, %rd3424;
	mov.b64 	{%r450, %r451}, %rd3425;
	shf.l.wrap.b32 	%r452, %r450, %r451, 1;
	shf.l.wrap.b32 	%r453, %r451, %r450, 1;
	mov.b64 	%rd3426, {%r453, %r452};
	ld.const.u8 	%r454, [%rd3366+6];
	mul.wide.u32 	%rd3427, %r454, 8;
	add.s64 	%rd3428, %rd8, %rd3427;
	ld.local.u64 	%rd3429, [%rd3428];
	ld.const.u8 	%r455, [%rd3366+7];
	mul.wide.u32 	%rd3430, %r455, 8;
	add.s64 	%rd3431, %rd8, %rd3430;
	ld.local.u64 	%rd3432, [%rd3431];
	add.s64 	%rd3433, %rd22784, %rd3429;
	add.s64 	%rd3434, %rd3433, %rd22783;
	xor.b64  	%rd3435, %rd22782, %rd3434;
	mov.b64 	{%r456, %r457}, %rd3435;
	mov.b64 	%rd3436, {%r457, %r456};
	add.s64 	%rd3437, %rd22781, %rd3436;
	xor.b64  	%rd3438, %rd22783, %rd3437;
	mov.b64 	{%r458, %r459}, %rd3438;
	shf.l.wrap.b32 	%r460, %r459, %r458, 8;
	shf.l.wrap.b32 	%r461, %r458, %r459, 8;
	mov.b64 	%rd3439, {%r461, %r460};
	add.s64 	%rd3440, %rd3439, %rd3432;
	add.s64 	%rd3441, %rd3440, %rd3434;
	xor.b64  	%rd3442, %rd3436, %rd3441;
	mov.b64 	{%r462, %r463}, %rd3442;
	shf.l.wrap.b32 	%r464, %r463, %r462, 16;
	shf.l.wrap.b32 	%r465, %r462, %r463, 16;
	mov.b64 	%rd3443, {%r465, %r464};
	add.s64 	%rd3444, %rd3437, %rd3443;
	xor.b64  	%rd3445, %rd3439, %rd3444;
	mov.b64 	{%r466, %r467}, %rd3445;
	shf.l.wrap.b32 	%r468, %r466, %r467, 1;
	shf.l.wrap.b32 	%r469, %r467, %r466, 1;
	mov.b64 	%rd3446, {%r469, %r468};
	ld.const.u8 	%r470, [%rd3366+8];
	mul.wide.u32 	%rd3447, %r470, 8;
	add.s64 	%rd3448, %rd8, %rd3447;
	ld.local.u64 	%rd3449, [%rd3448];
	ld.const.u8 	%r471, [%rd3366+9];
	mul.wide.u32 	%rd3450, %r471, 8;
	add.s64 	%rd3451, %rd8, %rd3450;
	ld.local.u64 	%rd3452, [%rd3451];
	add.s64 	%rd3453, %rd3381, %rd3449;
	add.s64 	%rd3454, %rd3453, %rd3406;
	xor.b64  	%rd3455, %rd3443, %rd3454;
	mov.b64 	{%r472, %r473}, %rd3455;
	mov.b64 	%rd3456, {%r473, %r472};
	add.s64 	%rd3457, %rd3424, %rd3456;
	xor.b64  	%rd3458, %rd3406, %rd3457;
	mov.b64 	{%r474, %r475}, %rd3458;
	shf.l.wrap.b32 	%r476, %r475, %r474, 8;
	shf.l.wrap.b32 	%r477, %r474, %r475, 8;
	mov.b64 	%rd3459, {%r477, %r476};
	add.s64 	%rd3460, %rd3459, %rd3452;
	add.s64 	%rd22796, %rd3460, %rd3454;
	xor.b64  	%rd3461, %rd3456, %rd22796;
	mov.b64 	{%r478, %r479}, %rd3461;
	shf.l.wrap.b32 	%r480, %r479, %r478, 16;
	shf.l.wrap.b32 	%r481, %r478, %r479, 16;
	mov.b64 	%rd22782, {%r481, %r480};
	add.s64 	%rd22785, %rd3457, %rd22782;
	xor.b64  	%rd3462, %rd3459, %rd22785;
	mov.b64 	{%r482, %r483}, %rd3462;
	shf.l.wrap.b32 	%r484, %r482, %r483, 1;
	shf.l.wrap.b32 	%r485, %r483, %r482, 1;
	mov.b64 	%rd22791, {%r485, %r484};
	ld.const.u8 	%r486, [%rd3366+10];
	mul.wide.u32 	%rd3463, %r486, 8;
	add.s64 	%rd3464, %rd8, %rd3463;
	ld.local.u64 	%rd3465, [%rd3464];
	ld.const.u8 	%r487, [%rd3366+11];
	mul.wide.u32 	%rd3466, %r487, 8;
	add.s64 	%rd3467, %rd8, %rd3466;
	ld.local.u64 	%rd3468, [%rd3467];
	add.s64 	%rd3469, %rd3401, %rd3465;
	add.s64 	%rd3470, %rd3469, %rd3426;
	xor.b64  	%rd3471, %rd3383, %rd3470;
	mov.b64 	{%r488, %r489}, %rd3471;
	mov.b64 	%rd3472, {%r489, %r488};
	add.s64 	%rd3473, %rd3444, %rd3472;
	xor.b64  	%rd3474, %rd3426, %rd3473;
	mov.b64 	{%r490, %r491}, %rd3474;
	shf.l.wrap.b32 	%r492, %r491, %r490, 8;
	shf.l.wrap.b32 	%r493, %r490, %r491, 8;
	mov.b64 	%rd3475, {%r493, %r492};
	add.s64 	%rd3476, %rd3475, %rd3468;
	add.s64 	%rd22792, %rd3476, %rd3470;
	xor.b64  	%rd3477, %rd3472, %rd22792;
	mov.b64 	{%r494, %r495}, %rd3477;
	shf.l.wrap.b32 	%r496, %r495, %r494, 16;
	shf.l.wrap.b32 	%r497, %r494, %r495, 16;
	mov.b64 	%rd22794, {%r497, %r496};
	add.s64 	%rd22781, %rd3473, %rd22794;
	xor.b64  	%rd3478, %rd3475, %rd22781;
	mov.b64 	{%r498, %r499}, %rd3478;
	shf.l.wrap.b32 	%r500, %r498, %r499, 1;
	shf.l.wrap.b32 	%r501, %r499, %r498, 1;
	mov.b64 	%rd22787, {%r501, %r500};
	ld.const.u8 	%r502, [%rd3366+12];
	mul.wide.u32 	%rd3479, %r502, 8;
	add.s64 	%rd3480, %rd8, %rd3479;
	ld.local.u64 	%rd3481, [%rd3480];
	ld.const.u8 	%r503, [%rd3366+13];
	mul.wide.u32 	%rd3482, %r503, 8;
	add.s64 	%rd3483, %rd8, %rd3482;
	ld.local.u64 	%rd3484, [%rd3483];
	add.s64 	%rd3485, %rd3421, %rd3481;
	add.s64 	%rd3486, %rd3485, %rd3446;
	xor.b64  	%rd3487, %rd3403, %rd3486;
	mov.b64 	{%r504, %r505}, %rd3487;
	mov.b64 	%rd3488, {%r505, %r504};
	add.s64 	%rd3489, %rd3384, %rd3488;
	xor.b64  	%rd3490, %rd3446, %rd3489;
	mov.b64 	{%r506, %r507}, %rd3490;
	shf.l.wrap.b32 	%r508, %r507, %r506, 8;
	shf.l.wrap.b32 	%r509, %r506, %r507, 8;
	mov.b64 	%rd3491, {%r509, %r508};
	add.s64 	%rd3492, %rd3491, %rd3484;
	add.s64 	%rd22788, %rd3492, %rd3486;
	xor.b64  	%rd3493, %rd3488, %rd22788;
	mov.b64 	{%r510, %r511}, %rd3493;
	shf.l.wrap.b32 	%r512, %r511, %r510, 16;
	shf.l.wrap.b32 	%r513, %r510, %r511, 16;
	mov.b64 	%rd22790, {%r513, %r512};
	add.s64 	%rd22793, %rd3489, %rd22790;
	xor.b64  	%rd3494, %rd3491, %rd22793;
	mov.b64 	{%r514, %r515}, %rd3494;
	shf.l.wrap.b32 	%r516, %r514, %r515, 1;
	shf.l.wrap.b32 	%r517, %r515, %r514, 1;
	mov.b64 	%rd22783, {%r517, %r516};
	ld.const.u8 	%r518, [%rd3366+14];
	mul.wide.u32 	%rd3495, %r518, 8;
	add.s64 	%rd3496, %rd8, %rd3495;
	ld.local.u64 	%rd3497, [%rd3496];
	ld.const.u8 	%r519, [%rd3366+15];
	mul.wide.u32 	%rd3498, %r519, 8;
	add.s64 	%rd3499, %rd8, %rd3498;
	ld.local.u64 	%rd3500, [%rd3499];
	add.s64 	%rd3501, %rd3441, %rd3497;
	add.s64 	%rd3502, %rd3501, %rd3386;
	xor.b64  	%rd3503, %rd3423, %rd3502;
	mov.b64 	{%r520, %r521}, %rd3503;
	mov.b64 	%rd3504, {%r521, %r520};
	add.s64 	%rd3505, %rd3404, %rd3504;
	xor.b64  	%rd3506, %rd3386, %rd3505;
	mov.b64 	{%r522, %r523}, %rd3506;
	shf.l.wrap.b32 	%r524, %r523, %r522, 8;
	shf.l.wrap.b32 	%r525, %r522, %r523, 8;
	mov.b64 	%rd3507, {%r525, %r524};
	add.s64 	%rd3508, %rd3507, %rd3500;
	add.s64 	%rd22784, %rd3508, %rd3502;
	xor.b64  	%rd3509, %rd3504, %rd22784;
	mov.b64 	{%r526, %r527}, %rd3509;
	shf.l.wrap.b32 	%r528, %r527, %r526, 16;
	shf.l.wrap.b32 	%r529, %r526, %r527, 16;
	mov.b64 	%rd22786, {%r529, %r528};
	add.s64 	%rd22789, %rd3505, %rd22786;
	xor.b64  	%rd3510, %rd3507, %rd22789;
	mov.b64 	{%r530, %r531}, %rd3510;
	shf.l.wrap.b32 	%r532, %r530, %r531, 1;
	shf.l.wrap.b32 	%r533, %r531, %r530, 1;
	mov.b64 	%rd22795, {%r533, %r532};
	add.s32 	%r9981, %r9981, 1;
	setp.ne.s32 	%p12, %r9981, 12;
	@%p12 bra 	$L__BB0_12;
	xor.b64  	%rd3511, %rd22796, %rd47;
	xor.b64  	%rd22804, %rd3511, %rd22793;
	st.local.u64 	[%rd11], %rd22804;
	xor.b64  	%rd3512, %rd22792, %rd48;
	xor.b64  	%rd22803, %rd3512, %rd22789;
	st.local.u64 	[%rd11+8], %rd22803;
	xor.b64  	%rd3513, %rd22788, %rd49;
	xor.b64  	%rd22802, %rd3513, %rd22785;
	st.local.u64 	[%rd11+16], %rd22802;
	xor.b64  	%rd3514, %rd22784, %rd50;
	xor.b64  	%rd22801, %rd3514, %rd22781;
	st.local.u64 	[%rd11+24], %rd22801;
	xor.b64  	%rd3515, %rd22795, %rd51;
	xor.b64  	%rd22800, %rd3515, %rd22794;
	st.local.u64 	[%rd11+32], %rd22800;
	xor.b64  	%rd3516, %rd22791, %rd52;
	xor.b64  	%rd22799, %rd3516, %rd22790;
	st.local.u64 	[%rd11+40], %rd22799;
	xor.b64  	%rd3517, %rd22787, %rd53;
	xor.b64  	%rd22798, %rd3517, %rd22786;
	st.local.u64 	[%rd11+48], %rd22798;
	xor.b64  	%rd3518, %rd22783, %rd54;
	xor.b64  	%rd22797, %rd3518, %rd22782;
	st.local.u64 	[%rd11+56], %rd22797;
	mov.b32 	%r9983, 0;
	st.local.u32 	[%rd11+224], %r9983;
	add.s64 	%rd22826, %rd25, -124;
	sub.s64 	%rd3519, %rd10, %rd25;
	add.s64 	%rd22827, %rd3519, 128;
	setp.lt.u64 	%p13, %rd22826, 129;
	@%p13 bra 	$L__BB0_18;
$L__BB0_14:
	add.s64 	%rd113, %rd22806, 128;
	setp.gt.u64 	%p14, %rd22806, -129;
	selp.u64 	%rd3521, 1, 0, %p14;
	add.s64 	%rd22805, %rd22805, %rd3521;
	ld.local.u8 	%rd3522, [%rd22827];
	ld.local.u8 	%r536, [%rd22827+1];
	mul.wide.u32 	%rd3523, %r536, 256;
	or.b64  	%rd3524, %rd3523, %rd3522;
	ld.local.u8 	%r537, [%rd22827+2];
	mul.wide.u32 	%rd3525, %r537, 65536;
	or.b64  	%rd3526, %rd3524, %rd3525;
	ld.local.u8 	%r538, [%rd22827+3];
	mul.wide.u32 	%rd3527, %r538, 16777216;
	or.b64  	%rd3528, %rd3526, %rd3527;
	ld.local.u8 	%rd3529, [%rd22827+4];
	shl.b64 	%rd3530, %rd3529, 32;
	or.b64  	%rd3531, %rd3528, %rd3530;
	ld.local.u8 	%rd3532, [%rd22827+5];
	shl.b64 	%rd3533, %rd3532, 40;
	or.b64  	%rd3534, %rd3531, %rd3533;
	ld.local.u8 	%rd3535, [%rd22827+6];
	shl.b64 	%rd3536, %rd3535, 48;
	or.b64  	%rd3537, %rd3534, %rd3536;
	ld.local.u8 	%rd3538, [%rd22827+7];
	shl.b64 	%rd3539, %rd3538, 56;
	or.b64  	%rd3540, %rd3537, %rd3539;
	ld.local.u8 	%rd3541, [%rd22827+8];
	ld.local.u8 	%r539, [%rd22827+9];
	mul.wide.u32 	%rd3542, %r539, 256;
	or.b64  	%rd3543, %rd3542, %rd3541;
	ld.local.u8 	%r540, [%rd22827+10];
	mul.wide.u32 	%rd3544, %r540, 65536;
	or.b64  	%rd3545, %rd3543, %rd3544;
	ld.local.u8 	%r541, [%rd22827+11];
	mul.wide.u32 	%rd3546, %r541, 16777216;
	or.b64  	%rd3547, %rd3545, %rd3546;
	ld.local.u8 	%rd3548, [%rd22827+12];
	shl.b64 	%rd3549, %rd3548, 32;
	or.b64  	%rd3550, %rd3547, %rd3549;
	ld.local.u8 	%rd3551, [%rd22827+13];
	shl.b64 	%rd3552, %rd3551, 40;
	or.b64  	%rd3553, %rd3550, %rd3552;
	ld.local.u8 	%rd3554, [%rd22827+14];
	shl.b64 	%rd3555, %rd3554, 48;
	or.b64  	%rd3556, %rd3553, %rd3555;
	ld.local.u8 	%rd3557, [%rd22827+15];
	shl.b64 	%rd3558, %rd3557, 56;
	or.b64  	%rd3559, %rd3556, %rd3558;
	st.local.v2.u64 	[%rd8], {%rd3540, %rd3559};
	ld.local.u8 	%rd3560, [%rd22827+16];
	ld.local.u8 	%r542, [%rd22827+17];
	mul.wide.u32 	%rd3561, %r542, 256;
	or.b64  	%rd3562, %rd3561, %rd3560;
	ld.local.u8 	%r543, [%rd22827+18];
	mul.wide.u32 	%rd3563, %r543, 65536;
	or.b64  	%rd3564, %rd3562, %rd3563;
	ld.local.u8 	%r544, [%rd22827+19];
	mul.wide.u32 	%rd3565, %r544, 16777216;
	or.b64  	%rd3566, %rd3564, %rd3565;
	ld.local.u8 	%rd3567, [%rd22827+20];
	shl.b64 	%rd3568, %rd3567, 32;
	or.b64  	%rd3569, %rd3566, %rd3568;
	ld.local.u8 	%rd3570, [%rd22827+21];
	shl.b64 	%rd3571, %rd3570, 40;
	or.b64  	%rd3572, %rd3569, %rd3571;
	ld.local.u8 	%rd3573, [%rd22827+22];
	shl.b64 	%rd3574, %rd3573, 48;
	or.b64  	%rd3575, %rd3572, %rd3574;
	ld.local.u8 	%rd3576, [%rd22827+23];
	shl.b64 	%rd3577, %rd3576, 56;
	or.b64  	%rd3578, %rd3575, %rd3577;
	ld.local.u8 	%rd3579, [%rd22827+24];
	ld.local.u8 	%r545, [%rd22827+25];
	mul.wide.u32 	%rd3580, %r545, 256;
	or.b64  	%rd3581, %rd3580, %rd3579;
	ld.local.u8 	%r546, [%rd22827+26];
	mul.wide.u32 	%rd3582, %r546, 65536;
	or.b64  	%rd3583, %rd3581, %rd3582;
	ld.local.u8 	%r547, [%rd22827+27];
	mul.wide.u32 	%rd3584, %r547, 16777216;
	or.b64  	%rd3585, %rd3583, %rd3584;
	ld.local.u8 	%rd3586, [%rd22827+28];
	shl.b64 	%rd3587, %rd3586, 32;
	or.b64  	%rd3588, %rd3585, %rd3587;
	ld.local.u8 	%rd3589, [%rd22827+29];
	shl.b64 	%rd3590, %rd3589, 40;
	or.b64  	%rd3591, %rd3588, %rd3590;
	ld.local.u8 	%rd3592, [%rd22827+30];
	shl.b64 	%rd3593, %rd3592, 48;
	or.b64  	%rd3594, %rd3591, %rd3593;
	ld.local.u8 	%rd3595, [%rd22827+31];
	shl.b64 	%rd3596, %rd3595, 56;
	or.b64  	%rd3597, %rd3594, %rd3596;
	st.local.v2.u64 	[%rd8+16], {%rd3578, %rd3597};
	ld.local.u8 	%rd3598, [%rd22827+32];
	ld.local.u8 	%r548, [%rd22827+33];
	mul.wide.u32 	%rd3599, %r548, 256;
	or.b64  	%rd3600, %rd3599, %rd3598;
	ld.local.u8 	%r549, [%rd22827+34];
	mul.wide.u32 	%rd3601, %r549, 65536;
	or.b64  	%rd3602, %rd3600, %rd3601;
	ld.local.u8 	%r550, [%rd22827+35];
	mul.wide.u32 	%rd3603, %r550, 16777216;
	or.b64  	%rd3604, %rd3602, %rd3603;
	ld.local.u8 	%rd3605, [%rd22827+36];
	shl.b64 	%rd3606, %rd3605, 32;
	or.b64  	%rd3607, %rd3604, %rd3606;
	ld.local.u8 	%rd3608, [%rd22827+37];
	shl.b64 	%rd3609, %rd3608, 40;
	or.b64  	%rd3610, %rd3607, %rd3609;
	ld.local.u8 	%rd3611, [%rd22827+38];
	shl.b64 	%rd3612, %rd3611, 48;
	or.b64  	%rd3613, %rd3610, %rd3612;
	ld.local.u8 	%rd3614, [%rd22827+39];
	shl.b64 	%rd3615, %rd3614, 56;
	or.b64  	%rd3616, %rd3613, %rd3615;
	ld.local.u8 	%rd3617, [%rd22827+40];
	ld.local.u8 	%r551, [%rd22827+41];
	mul.wide.u32 	%rd3618, %r551, 256;
	or.b64  	%rd3619, %rd3618, %rd3617;
	ld.local.u8 	%r552, [%rd22827+42];
	mul.wide.u32 	%rd3620, %r552, 65536;
	or.b64  	%rd3621, %rd3619, %rd3620;
	ld.local.u8 	%r553, [%rd22827+43];
	mul.wide.u32 	%rd3622, %r553, 16777216;
	or.b64  	%rd3623, %rd3621, %rd3622;
	ld.local.u8 	%rd3624, [%rd22827+44];
	shl.b64 	%rd3625, %rd3624, 32;
	or.b64  	%rd3626, %rd3623, %rd3625;
	ld.local.u8 	%rd3627, [%rd22827+45];
	shl.b64 	%rd3628, %rd3627, 40;
	or.b64  	%rd3629, %rd3626, %rd3628;
	ld.local.u8 	%rd3630, [%rd22827+46];
	shl.b64 	%rd3631, %rd3630, 48;
	or.b64  	%rd3632, %rd3629, %rd3631;
	ld.local.u8 	%rd3633, [%rd22827+47];
	shl.b64 	%rd3634, %rd3633, 56;
	or.b64  	%rd3635, %rd3632, %rd3634;
	st.local.v2.u64 	[%rd8+32], {%rd3616, %rd3635};
	ld.local.u8 	%rd3636, [%rd22827+48];
	ld.local.u8 	%r554, [%rd22827+49];
	mul.wide.u32 	%rd3637, %r554, 256;
	or.b64  	%rd3638, %rd3637, %rd3636;
	ld.local.u8 	%r555, [%rd22827+50];
	mul.wide.u32 	%rd3639, %r555, 65536;
	or.b64  	%rd3640, %rd3638, %rd3639;
	ld.local.u8 	%r556, [%rd22827+51];
	mul.wide.u32 	%rd3641, %r556, 16777216;
	or.b64  	%rd3642, %rd3640, %rd3641;
	ld.local.u8 	%rd3643, [%rd22827+52];
	shl.b64 	%rd3644, %rd3643, 32;
	or.b64  	%rd3645, %rd3642, %rd3644;
	ld.local.u8 	%rd3646, [%rd22827+53];
	shl.b64 	%rd3647, %rd3646, 40;
	or.b64  	%rd3648, %rd3645, %rd3647;
	ld.local.u8 	%rd3649, [%rd22827+54];
	shl.b64 	%rd3650, %rd3649, 48;
	or.b64  	%rd3651, %rd3648, %rd3650;
	ld.local.u8 	%rd3652, [%rd22827+55];
	shl.b64 	%rd3653, %rd3652, 56;
	or.b64  	%rd3654, %rd3651, %rd3653;
	ld.local.u8 	%rd3655, [%rd22827+56];
	ld.local.u8 	%r557, [%rd22827+57];
	mul.wide.u32 	%rd3656, %r557, 256;
	or.b64  	%rd3657, %rd3656, %rd3655;
	ld.local.u8 	%r558, [%rd22827+58];
	mul.wide.u32 	%rd3658, %r558, 65536;
	or.b64  	%rd3659, %rd3657, %rd3658;
	ld.local.u8 	%r559, [%rd22827+59];
	mul.wide.u32 	%rd3660, %r559, 16777216;
	or.b64  	%rd3661, %rd3659, %rd3660;
	ld.local.u8 	%rd3662, [%rd22827+60];
	shl.b64 	%rd3663, %rd3662, 32;
	or.b64  	%rd3664, %rd3661, %rd3663;
	ld.local.u8 	%rd3665, [%rd22827+61];
	shl.b64 	%rd3666, %rd3665, 40;
	or.b64  	%rd3667, %rd3664, %rd3666;
	ld.local.u8 	%rd3668, [%rd22827+62];
	shl.b64 	%rd3669, %rd3668, 48;
	or.b64  	%rd3670, %rd3667, %rd3669;
	ld.local.u8 	%rd3671, [%rd22827+63];
	shl.b64 	%rd3672, %rd3671, 56;
	or.b64  	%rd3673, %rd3670, %rd3672;
	st.local.v2.u64 	[%rd8+48], {%rd3654, %rd3673};
	ld.local.u8 	%rd3674, [%rd22827+64];
	ld.local.u8 	%r560, [%rd22827+65];
	mul.wide.u32 	%rd3675, %r560, 256;
	or.b64  	%rd3676, %rd3675, %rd3674;
	ld.local.u8 	%r561, [%rd22827+66];
	mul.wide.u32 	%rd3677, %r561, 65536;
	or.b64  	%rd3678, %rd3676, %rd3677;
	ld.local.u8 	%r562, [%rd22827+67];
	mul.wide.u32 	%rd3679, %r562, 16777216;
	or.b64  	%rd3680, %rd3678, %rd3679;
	ld.local.u8 	%rd3681, [%rd22827+68];
	shl.b64 	%rd3682, %rd3681, 32;
	or.b64  	%rd3683, %rd3680, %rd3682;
	ld.local.u8 	%rd3684, [%rd22827+69];
	shl.b64 	%rd3685, %rd3684, 40;
	or.b64  	%rd3686, %rd3683, %rd3685;
	ld.local.u8 	%rd3687, [%rd22827+70];
	shl.b64 	%rd3688, %rd3687, 48;
	or.b64  	%rd3689, %rd3686, %rd3688;
	ld.local.u8 	%rd3690, [%rd22827+71];
	shl.b64 	%rd3691, %rd3690, 56;
	or.b64  	%rd3692, %rd3689, %rd3691;
	ld.local.u8 	%rd3693, [%rd22827+72];
	ld.local.u8 	%r563, [%rd22827+73];
	mul.wide.u32 	%rd3694, %r563, 256;
	or.b64  	%rd3695, %rd3694, %rd3693;
	ld.local.u8 	%r564, [%rd22827+74];
	mul.wide.u32 	%rd3696, %r564, 65536;
	or.b64  	%rd3697, %rd3695, %rd3696;
	ld.local.u8 	%r565, [%rd22827+75];
	mul.wide.u32 	%rd3698, %r565, 16777216;
	or.b64  	%rd3699, %rd3697, %rd3698;
	ld.local.u8 	%rd3700, [%rd22827+76];
	shl.b64 	%rd3701, %rd3700, 32;
	or.b64  	%rd3702, %rd3699, %rd3701;
	ld.local.u8 	%rd3703, [%rd22827+77];
	shl.b64 	%rd3704, %rd3703, 40;
	or.b64  	%rd3705, %rd3702, %rd3704;
	ld.local.u8 	%rd3706, [%rd22827+78];
	shl.b64 	%rd3707, %rd3706, 48;
	or.b64  	%rd3708, %rd3705, %rd3707;
	ld.local.u8 	%rd3709, [%rd22827+79];
	shl.b64 	%rd3710, %rd3709, 56;
	or.b64  	%rd3711, %rd3708, %rd3710;
	st.local.v2.u64 	[%rd8+64], {%rd3692, %rd3711};
	ld.local.u8 	%rd3712, [%rd22827+80];
	ld.local.u8 	%r566, [%rd22827+81];
	mul.wide.u32 	%rd3713, %r566, 256;
	or.b64  	%rd3714, %rd3713, %rd3712;
	ld.local.u8 	%r567, [%rd22827+82];
	mul.wide.u32 	%rd3715, %r567, 65536;
	or.b64  	%rd3716, %rd3714, %rd3715;
	ld.local.u8 	%r568, [%rd22827+83];
	mul.wide.u32 	%rd3717, %r568, 16777216;
	or.b64  	%rd3718, %rd3716, %rd3717;
	ld.local.u8 	%rd3719, [%rd22827+84];
	shl.b64 	%rd3720, %rd3719, 32;
	or.b64  	%rd3721, %rd3718, %rd3720;
	ld.local.u8 	%rd3722, [%rd22827+85];
	shl.b64 	%rd3723, %rd3722, 40;
	or.b64  	%rd3724, %rd3721, %rd3723;
	ld.local.u8 	%rd3725, [%rd22827+86];
	shl.b64 	%rd3726, %rd3725, 48;
	or.b64  	%rd3727, %rd3724, %rd3726;
	ld.local.u8 	%rd3728, [%rd22827+87];
	shl.b64 	%rd3729, %rd3728, 56;
	or.b64  	%rd3730, %rd3727, %rd3729;
	ld.local.u8 	%rd3731, [%rd22827+88];
	ld.local.u8 	%r569, [%rd22827+89];
	mul.wide.u32 	%rd3732, %r569, 256;
	or.b64  	%rd3733, %rd3732, %rd3731;
	ld.local.u8 	%r570, [%rd22827+90];
	mul.wide.u32 	%rd3734, %r570, 65536;
	or.b64  	%rd3735, %rd3733, %rd3734;
	ld.local.u8 	%r571, [%rd22827+91];
	mul.wide.u32 	%rd3736, %r571, 16777216;
	or.b64  	%rd3737, %rd3735, %rd3736;
	ld.local.u8 	%rd3738, [%rd22827+92];
	shl.b64 	%rd3739, %rd3738, 32;
	or.b64  	%rd3740, %rd3737, %rd3739;
	ld.local.u8 	%rd3741, [%rd22827+93];
	shl.b64 	%rd3742, %rd3741, 40;
	or.b64  	%rd3743, %rd3740, %rd3742;
	ld.local.u8 	%rd3744, [%rd22827+94];
	shl.b64 	%rd3745, %rd3744, 48;
	or.b64  	%rd3746, %rd3743, %rd3745;
	ld.local.u8 	%rd3747, [%rd22827+95];
	shl.b64 	%rd3748, %rd3747, 56;
	or.b64  	%rd3749, %rd3746, %rd3748;
	st.local.v2.u64 	[%rd8+80], {%rd3730, %rd3749};
	ld.local.u8 	%rd3750, [%rd22827+96];
	ld.local.u8 	%r572, [%rd22827+97];
	mul.wide.u32 	%rd3751, %r572, 256;
	or.b64  	%rd3752, %rd3751, %rd3750;
	ld.local.u8 	%r573, [%rd22827+98];
	mul.wide.u32 	%rd3753, %r573, 65536;
	or.b64  	%rd3754, %rd3752, %rd3753;
	ld.local.u8 	%r574, [%rd22827+99];
	mul.wide.u32 	%rd3755, %r574, 16777216;
	or.b64  	%rd3756, %rd3754, %rd3755;
	ld.local.u8 	%rd3757, [%rd22827+100];
	shl.b64 	%rd3758, %rd3757, 32;
	or.b64  	%rd3759, %rd3756, %rd3758;
	ld.local.u8 	%rd3760, [%rd22827+101];
	shl.b64 	%rd3761, %rd3760, 40;
	or.b64  	%rd3762, %rd3759, %rd3761;
	ld.local.u8 	%rd3763, [%rd22827+102];
	shl.b64 	%rd3764, %rd3763, 48;
	or.b64  	%rd3765, %rd3762, %rd3764;
	ld.local.u8 	%rd3766, [%rd22827+103];
	shl.b64 	%rd3767, %rd3766, 56;
	or.b64  	%rd3768, %rd3765, %rd3767;
	ld.local.u8 	%rd3769, [%rd22827+104];
	ld.local.u8 	%r575, [%rd22827+105];
	mul.wide.u32 	%rd3770, %r575, 256;
	or.b64  	%rd3771, %rd3770, %rd3769;
	ld.local.u8 	%r576, [%rd22827+106];
	mul.wide.u32 	%rd3772, %r576, 65536;
	or.b64  	%rd3773, %rd3771, %rd3772;
	ld.local.u8 	%r577, [%rd22827+107];
	mul.wide.u32 	%rd3774, %r577, 16777216;
	or.b64  	%rd3775, %rd3773, %rd3774;
	ld.local.u8 	%rd3776, [%rd22827+108];
	shl.b64 	%rd3777, %rd3776, 32;
	or.b64  	%rd3778, %rd3775, %rd3777;
	ld.local.u8 	%rd3779, [%rd22827+109];
	shl.b64 	%rd3780, %rd3779, 40;
	or.b64  	%rd3781, %rd3778, %rd3780;
	ld.local.u8 	%rd3782, [%rd22827+110];
	shl.b64 	%rd3783, %rd3782, 48;
	or.b64  	%rd3784, %rd3781, %rd3783;
	ld.local.u8 	%rd3785, [%rd22827+111];
	shl.b64 	%rd3786, %rd3785, 56;
	or.b64  	%rd3787, %rd3784, %rd3786;
	st.local.v2.u64 	[%rd8+96], {%rd3768, %rd3787};
	ld.local.u8 	%rd3788, [%rd22827+112];
	ld.local.u8 	%r578, [%rd22827+113];
	mul.wide.u32 	%rd3789, %r578, 256;
	or.b64  	%rd3790, %rd3789, %rd3788;
	ld.local.u8 	%r579, [%rd22827+114];
	mul.wide.u32 	%rd3791, %r579, 65536;
	or.b64  	%rd3792, %rd3790, %rd3791;
	ld.local.u8 	%r580, [%rd22827+115];
	mul.wide.u32 	%rd3793, %r580, 16777216;
	or.b64  	%rd3794, %rd3792, %rd3793;
	ld.local.u8 	%rd3795, [%rd22827+116];
	shl.b64 	%rd3796, %rd3795, 32;
	or.b64  	%rd3797, %rd3794, %rd3796;
	ld.local.u8 	%rd3798, [%rd22827+117];
	shl.b64 	%rd3799, %rd3798, 40;
	or.b64  	%rd3800, %rd3797, %rd3799;
	ld.local.u8 	%rd3801, [%rd22827+118];
	shl.b64 	%rd3802, %rd3801, 48;
	or.b64  	%rd3803, %rd3800, %rd3802;
	ld.local.u8 	%rd3804, [%rd22827+119];
	shl.b64 	%rd3805, %rd3804, 56;
	or.b64  	%rd3806, %rd3803, %rd3805;
	ld.local.u8 	%rd3807, [%rd22827+120];
	ld.local.u8 	%r581, [%rd22827+121];
	mul.wide.u32 	%rd3808, %r581, 256;
	or.b64  	%rd3809, %rd3808, %rd3807;
	ld.local.u8 	%r582, [%rd22827+122];
	mul.wide.u32 	%rd3810, %r582, 65536;
	or.b64  	%rd3811, %rd3809, %rd3810;
	ld.local.u8 	%r583, [%rd22827+123];
	mul.wide.u32 	%rd3812, %r583, 16777216;
	or.b64  	%rd3813, %rd3811, %rd3812;
	ld.local.u8 	%rd3814, [%rd22827+124];
	shl.b64 	%rd3815, %rd3814, 32;
	or.b64  	%rd3816, %rd3813, %rd3815;
	ld.local.u8 	%rd3817, [%rd22827+125];
	shl.b64 	%rd3818, %rd3817, 40;
	or.b64  	%rd3819, %rd3816, %rd3818;
	ld.local.u8 	%rd3820, [%rd22827+126];
	shl.b64 	%rd3821, %rd3820, 48;
	or.b64  	%rd3822, %rd3819, %rd3821;
	ld.local.u8 	%rd3823, [%rd22827+127];
	shl.b64 	%rd3824, %rd3823, 56;
	or.b64  	%rd3825, %rd3822, %rd3824;
	st.local.v2.u64 	[%rd8+112], {%rd3806, %rd3825};
	xor.b64  	%rd22823, %rd17, %rd113;
	xor.b64  	%rd22819, %rd18, %rd22805;
	add.s64 	%rd22809, %rd3365, 7;
	mov.b32 	%r9982, 0;
	mov.u64 	%rd22810, %rd16;
	mov.u64 	%rd22811, %rd58;
	mov.u64 	%rd22812, %rd22797;
	mov.u64 	%rd22813, %rd22801;
	mov.u64 	%rd22814, %rd15;
	mov.u64 	%rd22815, %rd57;
	mov.u64 	%rd22816, %rd22798;
	mov.u64 	%rd22817, %rd22802;
	mov.u64 	%rd22818, %rd14;
	mov.u64 	%rd22820, %rd22799;
	mov.u64 	%rd22821, %rd22803;
	mov.u64 	%rd22822, %rd13;
	mov.u64 	%rd22824, %rd22800;
	mov.u64 	%rd22825, %rd22804;
$L__BB0_15:
	ld.const.u8 	%r584, [%rd22809+-7];
	mul.wide.u32 	%rd3827, %r584, 8;
	add.s64 	%rd3828, %rd8, %rd3827;
	ld.local.u64 	%rd3829, [%rd3828];
	ld.const.u8 	%r585, [%rd22809+-6];
	mul.wide.u32 	%rd3830, %r585, 8;
	add.s64 	%rd3831, %rd8, %rd3830;
	ld.local.u64 	%rd3832, [%rd3831];
	add.s64 	%rd3833, %rd22825, %rd3829;
	add.s64 	%rd3834, %rd3833, %rd22824;
	xor.b64  	%rd3835, %rd22823, %rd3834;
	mov.b64 	{%r586, %r587}, %rd3835;
	mov.b64 	%rd3836, {%r587, %r586};
	add.s64 	%rd3837, %rd22822, %rd3836;
	xor.b64  	%rd3838, %rd22824, %rd3837;
	mov.b64 	{%r588, %r589}, %rd3838;
	shf.l.wrap.b32 	%r590, %r589, %r588, 8;
	shf.l.wrap.b32 	%r591, %r588, %r589, 8;
	mov.b64 	%rd3839, {%r591, %r590};
	add.s64 	%rd3840, %rd3839, %rd3832;
	add.s64 	%rd3841, %rd3840, %rd3834;
	xor.b64  	%rd3842, %rd3836, %rd3841;
	mov.b64 	{%r592, %r593}, %rd3842;
	shf.l.wrap.b32 	%r594, %r593, %r592, 16;
	shf.l.wrap.b32 	%r595, %r592, %r593, 16;
	mov.b64 	%rd3843, {%r595, %r594};
	add.s64 	%rd3844, %rd3837, %rd3843;
	xor.b64  	%rd3845, %rd3839, %rd3844;
	mov.b64 	{%r596, %r597}, %rd3845;
	shf.l.wrap.b32 	%r598, %r596, %r597, 1;
	shf.l.wrap.b32 	%r599, %r597, %r596, 1;
	mov.b64 	%rd3846, {%r599, %r598};
	ld.const.u8 	%r600, [%rd22809+-5];
	mul.wide.u32 	%rd3847, %r600, 8;
	add.s64 	%rd3848, %rd8, %rd3847;
	ld.local.u64 	%rd3849, [%rd3848];
	ld.const.u8 	%r601, [%rd22809+-4];
	mul.wide.u32 	%rd3850, %r601, 8;
	add.s64 	%rd3851, %rd8, %rd3850;
	ld.local.u64 	%rd3852, [%rd3851];
	add.s64 	%rd3853, %rd22821, %rd3849;
	add.s64 	%rd3854, %rd3853, %rd22820;
	xor.b64  	%rd3855, %rd22819, %rd3854;
	mov.b64 	{%r602, %r603}, %rd3855;
	mov.b64 	%rd3856, {%r603, %r602};
	add.s64 	%rd3857, %rd22818, %rd3856;
	xor.b64  	%rd3858, %rd22820, %rd3857;
	mov.b64 	{%r604, %r605}, %rd3858;
	shf.l.wrap.b32 	%r606, %r605, %r604, 8;
	shf.l.wrap.b32 	%r607, %r604, %r605, 8;
	mov.b64 	%rd3859, {%r607, %r606};
	add.s64 	%rd3860, %rd3859, %rd3852;
	add.s64 	%rd3861, %rd3860, %rd3854;
	xor.b64  	%rd3862, %rd3856, %rd3861;
	mov.b64 	{%r608, %r609}, %rd3862;
	shf.l.wrap.b32 	%r610, %r609, %r608, 16;
	shf.l.wrap.b32 	%r611, %r608, %r609, 16;
	mov.b64 	%rd3863, {%r611, %r610};
	add.s64 	%rd3864, %rd3857, %rd3863;
	xor.b64  	%rd3865, %rd3859, %rd3864;
	mov.b64 	{%r612, %r613}, %rd3865;
	shf.l.wrap.b32 	%r614, %r612, %r613, 1;
	shf.l.wrap.b32 	%r615, %r613, %r612, 1;
	mov.b64 	%rd3866, {%r615, %r614};
	ld.const.u8 	%r616, [%rd22809+-3];
	mul.wide.u32 	%rd3867, %r616, 8;
	add.s64 	%rd3868, %rd8, %rd3867;
	ld.local.u64 	%rd3869, [%rd3868];
	ld.const.u8 	%r617, [%rd22809+-2];
	mul.wide.u32 	%rd3870, %r617, 8;
	add.s64 	%rd3871, %rd8, %rd3870;
	ld.local.u64 	%rd3872, [%rd3871];
	add.s64 	%rd3873, %rd22817, %rd3869;
	add.s64 	%rd3874, %rd3873, %rd22816;
	xor.b64  	%rd3875, %rd22815, %rd3874;
	mov.b64 	{%r618, %r619}, %rd3875;
	mov.b64 	%rd3876, {%r619, %r618};
	add.s64 	%rd3877, %rd22814, %rd3876;
	xor.b64  	%rd3878, %rd22816, %rd3877;
	mov.b64 	{%r620, %r621}, %rd3878;
	shf.l.wrap.b32 	%r622, %r621, %r620, 8;
	shf.l.wrap.b32 	%r623, %r620, %r621, 8;
	mov.b64 	%rd3879, {%r623, %r622};
	add.s64 	%rd3880, %rd3879, %rd3872;
	add.s64 	%rd3881, %rd3880, %rd3874;
	xor.b64  	%rd3882, %rd3876, %rd3881;
	mov.b64 	{%r624, %r625}, %rd3882;
	shf.l.wrap.b32 	%r626, %r625, %r624, 16;
	shf.l.wrap.b32 	%r627, %r624, %r625, 16;
	mov.b64 	%rd3883, {%r627, %r626};
	add.s64 	%rd3884, %rd3877, %rd3883;
	xor.b64  	%rd3885, %rd3879, %rd3884;
	mov.b64 	{%r628, %r629}, %rd3885;
	shf.l.wrap.b32 	%r630, %r628, %r629, 1;
	shf.l.wrap.b32 	%r631, %r629, %r628, 1;
	mov.b64 	%rd3886, {%r631, %r630};
	ld.const.u8 	%r632, [%rd22809+-1];
	mul.wide.u32 	%rd3887, %r632, 8;
	add.s64 	%rd3888, %rd8, %rd3887;
	ld.local.u64 	%rd3889, [%rd3888];
	ld.const.u8 	%r633, [%rd22809];
	mul.wide.u32 	%rd3890, %r633, 8;
	add.s64 	%rd3891, %rd8, %rd3890;
	ld.local.u64 	%rd3892, [%rd3891];
	add.s64 	%rd3893, %rd22813, %rd3889;
	add.s64 	%rd3894, %rd3893, %rd22812;
	xor.b64  	%rd3895, %rd22811, %rd3894;
	mov.b64 	{%r634, %r635}, %rd3895;
	mov.b64 	%rd3896, {%r635, %r634};
	add.s64 	%rd3897, %rd22810, %rd3896;
	xor.b64  	%rd3898, %rd22812, %rd3897;
	mov.b64 	{%r636, %r637}, %rd3898;
	shf.l.wrap.b32 	%r638, %r637, %r636, 8;
	shf.l.wrap.b32 	%r639, %r636, %r637, 8;
	mov.b64 	%rd3899, {%r639, %r638};
	add.s64 	%rd3900, %rd3899, %rd3892;
	add.s64 	%rd3901, %rd3900, %rd3894;
	xor.b64  	%rd3902, %rd3896, %rd3901;
	mov.b64 	{%r640, %r641}, %rd3902;
	shf.l.wrap.b32 	%r642, %r641, %r640, 16;
	shf.l.wrap.b32 	%r643, %r640, %r641, 16;
	mov.b64 	%rd3903, {%r643, %r642};
	add.s64 	%rd3904, %rd3897, %rd3903;
	xor.b64  	%rd3905, %rd3899, %rd3904;
	mov.b64 	{%r644, %r645}, %rd3905;
	shf.l.wrap.b32 	%r646, %r644, %r645, 1;
	shf.l.wrap.b32 	%r647, %r645, %r644, 1;
	mov.b64 	%rd3906, {%r647, %r646};
	ld.const.u8 	%r648, [%rd22809+1];
	mul.wide.u32 	%rd3907, %r648, 8;
	add.s64 	%rd3908, %rd8, %rd3907;
	ld.local.u64 	%rd3909, [%rd3908];
	ld.const.u8 	%r649, [%rd22809+2];
	mul.wide.u32 	%rd3910, %r649, 8;
	add.s64 	%rd3911, %rd8, %rd3910;
	ld.local.u64 	%rd3912, [%rd3911];
	add.s64 	%rd3913, %rd3841, %rd3909;
	add.s64 	%rd3914, %rd3913, %rd3866;
	xor.b64  	%rd3915, %rd3903, %rd3914;
	mov.b64 	{%r650, %r651}, %rd3915;
	mov.b64 	%rd3916, {%r651, %r650};
	add.s64 	%rd3917, %rd3884, %rd3916;
	xor.b64  	%rd3918, %rd3866, %rd3917;
	mov.b64 	{%r652, %r653}, %rd3918;
	shf.l.wrap.b32 	%r654, %r653, %r652, 8;
	shf.l.wrap.b32 	%r655, %r652, %r653, 8;
	mov.b64 	%rd3919, {%r655, %r654};
	add.s64 	%rd3920, %rd3919, %rd3912;
	add.s64 	%rd22825, %rd3920, %rd3914;
	xor.b64  	%rd3921, %rd3916, %rd22825;
	mov.b64 	{%r656, %r657}, %rd3921;
	shf.l.wrap.b32 	%r658, %r657, %r656, 16;
	shf.l.wrap.b32 	%r659, %r656, %r657, 16;
	mov.b64 	%rd22811, {%r659, %r658};
	add.s64 	%rd22814, %rd3917, %rd22811;
	xor.b64  	%rd3922, %rd3919, %rd22814;
	mov.b64 	{%r660, %r661}, %rd3922;
	shf.l.wrap.b32 	%r662, %r660, %r661, 1;
	shf.l.wrap.b32 	%r663, %r661, %r660, 1;
	mov.b64 	%rd22820, {%r663, %r662};
	ld.const.u8 	%r664, [%rd22809+3];
	mul.wide.u32 	%rd3923, %r664, 8;
	add.s64 	%rd3924, %rd8, %rd3923;
	ld.local.u64 	%rd3925, [%rd3924];
	ld.const.u8 	%r665, [%rd22809+4];
	mul.wide.u32 	%rd3926, %r665, 8;
	add.s64 	%rd3927, %rd8, %rd3926;
	ld.local.u64 	%rd3928, [%rd3927];
	add.s64 	%rd3929, %rd3861, %rd3925;
	add.s64 	%rd3930, %rd3929, %rd3886;
	xor.b64  	%rd3931, %rd3843, %rd3930;
	mov.b64 	{%r666, %r667}, %rd3931;
	mov.b64 	%rd3932, {%r667, %r666};
	add.s64 	%rd3933, %rd3904, %rd3932;
	xor.b64  	%rd3934, %rd3886, %rd3933;
	mov.b64 	{%r668, %r669}, %rd3934;
	shf.l.wrap.b32 	%r670, %r669, %r668, 8;
	shf.l.wrap.b32 	%r671, %r668, %r669, 8;
	mov.b64 	%rd3935, {%r671, %r670};
	add.s64 	%rd3936, %rd3935, %rd3928;
	add.s64 	%rd22821, %rd3936, %rd3930;
	xor.b64  	%rd3937, %rd3932, %rd22821;
	mov.b64 	{%r672, %r673}, %rd3937;
	shf.l.wrap.b32 	%r674, %r673, %r672, 16;
	shf.l.wrap.b32 	%r675, %r672, %r673, 16;
	mov.b64 	%rd22823, {%r675, %r674};
	add.s64 	%rd22810, %rd3933, %rd22823;
	xor.b64  	%rd3938, %rd3935, %rd22810;
	mov.b64 	{%r676, %r677}, %rd3938;
	shf.l.wrap.b32 	%r678, %r676, %r677, 1;
	shf.l.wrap.b32 	%r679, %r677, %r676, 1;
	mov.b64 	%rd22816, {%r679, %r678};
	ld.const.u8 	%r680, [%rd22809+5];
	mul.wide.u32 	%rd3939, %r680, 8;
	add.s64 	%rd3940, %rd8, %rd3939;
	ld.local.u64 	%rd3941, [%rd3940];
	ld.const.u8 	%r681, [%rd22809+6];
	mul.wide.u32 	%rd3942, %r681, 8;
	add.s64 	%rd3943, %rd8, %rd3942;
	ld.local.u64 	%rd3944, [%rd3943];
	add.s64 	%rd3945, %rd3881, %rd3941;
	add.s64 	%rd3946, %rd3945, %rd3906;
	xor.b64  	%rd3947, %rd3863, %rd3946;
	mov.b64 	{%r682, %r683}, %rd3947;
	mov.b64 	%rd3948, {%r683, %r682};
	add.s64 	%rd3949, %rd3844, %rd3948;
	xor.b64  	%rd3950, %rd3906, %rd3949;
	mov.b64 	{%r684, %r685}, %rd3950;
	shf.l.wrap.b32 	%r686, %r685, %r684, 8;
	shf.l.wrap.b32 	%r687, %r684, %r685, 8;
	mov.b64 	%rd3951, {%r687, %r686};
	add.s64 	%rd3952, %rd3951, %rd3944;
	add.s64 	%rd22817, %rd3952, %rd3946;
	xor.b64  	%rd3953, %rd3948, %rd22817;
	mov.b64 	{%r688, %r689}, %rd3953;
	shf.l.wrap.b32 	%r690, %r689, %r688, 16;
	shf.l.wrap.b32 	%r691, %r688, %r689, 16;
	mov.b64 	%rd22819, {%r691, %r690};
	add.s64 	%rd22822, %rd3949, %rd22819;
	xor.b64  	%rd3954, %rd3951, %rd22822;
	mov.b64 	{%r692, %r693}, %rd3954;
	shf.l.wrap.b32 	%r694, %r692, %r693, 1;
	shf.l.wrap.b32 	%r695, %r693, %r692, 1;
	mov.b64 	%rd22812, {%r695, %r694};
	ld.const.u8 	%r696, [%rd22809+7];
	mul.wide.u32 	%rd3955, %r696, 8;
	add.s64 	%rd3956, %rd8, %rd3955;
	ld.local.u64 	%rd3957, [%rd3956];
	ld.const.u8 	%r697, [%rd22809+8];
	mul.wide.u32 	%rd3958, %r697, 8;
	add.s64 	%rd3959, %rd8, %rd3958;
	ld.local.u64 	%rd3960, [%rd3959];
	add.s64 	%rd3961, %rd3901, %rd3957;
	add.s64 	%rd3962, %rd3961, %rd3846;
	xor.b64  	%rd3963, %rd3883, %rd3962;
	mov.b64 	{%r698, %r699}, %rd3963;
	mov.b64 	%rd3964, {%r699, %r698};
	add.s64 	%rd3965, %rd3864, %rd3964;
	xor.b64  	%rd3966, %rd3846, %rd3965;
	mov.b64 	{%r700, %r701}, %rd3966;
	shf.l.wrap.b32 	%r702, %r701, %r700, 8;
	shf.l.wrap.b32 	%r703, %r700, %r701, 8;
	mov.b64 	%rd3967, {%r703, %r702};
	add.s64 	%rd3968, %rd3967, %rd3960;
	add.s64 	%rd22813, %rd3968, %rd3962;
	xor.b64  	%rd3969, %rd3964, %rd22813;
	mov.b64 	{%r704, %r705}, %rd3969;
	shf.l.wrap.b32 	%r706, %r705, %r704, 16;
	shf.l.wrap.b32 	%r707, %r704, %r705, 16;
	mov.b64 	%rd22815, {%r707, %r706};
	add.s64 	%rd22818, %rd3965, %rd22815;
	xor.b64  	%rd3970, %rd3967, %rd22818;
	mov.b64 	{%r708, %r709}, %rd3970;
	shf.l.wrap.b32 	%r710, %r708, %r709, 1;
	shf.l.wrap.b32 	%r711, %r709, %r708, 1;
	mov.b64 	%rd22824, {%r711, %r710};
	add.s32 	%r9982, %r9982, 1;
	add.s64 	%rd22809, %rd22809, 16;
	setp.ne.s32 	%p15, %r9982, 12;
	@%p15 bra 	$L__BB0_15;
	xor.b64  	%rd3971, %rd22825, %rd22804;
	xor.b64  	%rd22804, %rd3971, %rd22822;
	xor.b64  	%rd3972, %rd22821, %rd22803;
	xor.b64  	%rd22803, %rd3972, %rd22818;
	xor.b64  	%rd3973, %rd22817, %rd22802;
	xor.b64  	%rd22802, %rd3973, %rd22814;
	xor.b64  	%rd3974, %rd22813, %rd22801;
	xor.b64  	%rd22801, %rd3974, %rd22810;
	xor.b64  	%rd3975, %rd22824, %rd22800;
	xor.b64  	%rd22800, %rd3975, %rd22823;
	xor.b64  	%rd3976, %rd22820, %rd22799;
	xor.b64  	%rd22799, %rd3976, %rd22819;
	xor.b64  	%rd3977, %rd22816, %rd22798;
	xor.b64  	%rd22798, %rd3977, %rd22815;
	xor.b64  	%rd3978, %rd22812, %rd22797;
	xor.b64  	%rd22797, %rd3978, %rd22811;
	add.s64 	%rd22826, %rd22826, -128;
	add.s64 	%rd22827, %rd22827, 128;
	setp.gt.u64 	%p16, %rd22826, 128;
	mov.u64 	%rd22806, %rd113;
	@%p16 bra 	$L__BB0_14;
	st.local.u64 	[%rd11+64], %rd113;
	st.local.u64 	[%rd11+72], %rd22805;
	st.local.u64 	[%rd11], %rd22804;
	st.local.u64 	[%rd11+8], %rd22803;
	st.local.u64 	[%rd11+16], %rd22802;
	st.local.u64 	[%rd11+24], %rd22801;
	st.local.u64 	[%rd11+32], %rd22800;
	st.local.u64 	[%rd11+40], %rd22799;
	st.local.u64 	[%rd11+48], %rd22798;
	st.local.u64 	[%rd11+56], %rd22797;
	mov.b32 	%r9983, 0;
$L__BB0_18:
	and.b64  	%rd22832, %rd22826, 3;
	setp.lt.u64 	%p17, %rd22826, 4;
	mov.b64 	%rd22831, 0;
	@%p17 bra 	$L__BB0_21;
	and.b64  	%rd22831, %rd22826, 252;
	add.s64 	%rd22830, %rd22827, 1;
	cvt.u64.u32 	%rd3980, %r9983;
	add.s64 	%rd3981, %rd3980, %rd11;
	add.s64 	%rd22828, %rd3981, 99;
	mov.u64 	%rd22829, %rd22831;
$L__BB0_20:
	ld.local.u8 	%rs198, [%rd22830+-1];
	st.local.u8 	[%rd22828+-3], %rs198;
	ld.local.u8 	%rs199, [%rd22830];
	st.local.u8 	[%rd22828+-2], %rs199;
	ld.local.u8 	%rs200, [%rd22830+1];
	st.local.u8 	[%rd22828+-1], %rs200;
	ld.local.u8 	%rs201, [%rd22830+2];
	st.local.u8 	[%rd22828], %rs201;
	add.s64 	%rd22830, %rd22830, 4;
	add.s64 	%rd22829, %rd22829, -4;
	add.s64 	%rd22828, %rd22828, 4;
	setp.ne.s64 	%p18, %rd22829, 0;
	@%p18 bra 	$L__BB0_20;
$L__BB0_21:
	setp.eq.s64 	%p19, %rd22832, 0;
	@%p19 bra 	$L__BB0_24;
	cvt.u64.u32 	%rd3982, %r9983;
	add.s64 	%rd3983, %rd22831, %rd3982;
	add.s64 	%rd3984, %rd3983, %rd11;
	add.s64 	%rd22834, %rd3984, 96;
	add.s64 	%rd22833, %rd22827, %rd22831;
$L__BB0_23:
	.pragma "nounroll";
	ld.local.u8 	%rs202, [%rd22833];
	st.local.u8 	[%rd22834], %rs202;
	add.s64 	%rd22834, %rd22834, 1;
	add.s64 	%rd22833, %rd22833, 1;
	add.s64 	%rd22832, %rd22832, -1;
	setp.ne.s64 	%p20, %rd22832, 0;
	@%p20 bra 	$L__BB0_23;
$L__BB0_24:
	mul.lo.s32 	%r713, %r2, %r1;
	cvt.u32.u64 	%r714, %rd22826;
	ld.local.u32 	%r715, [%rd11+224];
	add.s32 	%r9991, %r715, %r714;
	st.local.u32 	[%rd11+224], %r9991;
	ld.local.u64 	%rd22958, [%rd11+80];
	st.local.u32 	[%rd10], %r713;
	setp.ne.s64 	%p21, %rd22958, 0;
	@%p21 bra 	$L__BB0_47;
	setp.lt.u32 	%p22, %r9991, 125;
	mov.b64 	%rd22887, 4;
	mov.u64 	%rd22888, %rd10;
	@%p22 bra 	$L__BB0_40;
	cvt.u64.u32 	%rd183, %r9991;
	sub.s64 	%rd184, 128, %rd183;
	setp.eq.s32 	%p23, %r9991, 128;
	@%p23 bra 	$L__BB0_33;
	and.b64  	%rd22839, %rd184, 3;
	add.s32 	%r716, %r9991, -125;
	setp.lt.u32 	%p24, %r716, 3;
	mov.b64 	%rd22838, 0;
	@%p24 bra 	$L__BB0_30;
	and.b64  	%rd22838, %rd184, -4;
	add.s64 	%rd3987, %rd183, %rd11;
	add.s64 	%rd22835, %rd3987, 99;
	mov.u64 	%rd22836, %rd10;
	mov.u64 	%rd22837, %rd22838;
$L__BB0_29:
	ld.local.u32 	%r717, [%rd22836];
	bfe.u32 	%r718, %r717, 0, 8;
	bfe.u32 	%r719, %r717, 8, 8;
	bfe.u32 	%r720, %r717, 16, 8;
	bfe.u32 	%r721, %r717, 24, 8;
	st.local.u8 	[%rd22835+-3], %r718;
	st.local.u8 	[%rd22835+-2], %r719;
	st.local.u8 	[%rd22835+-1], %r720;
	st.local.u8 	[%rd22835], %r721;
	add.s64 	%rd22837, %rd22837, -4;
	add.s64 	%rd22836, %rd22836, 4;
	add.s64 	%rd22835, %rd22835, 4;
	setp.ne.s64 	%p25, %rd22837, 0;
	@%p25 bra 	$L__BB0_29;
$L__BB0_30:
	setp.eq.s64 	%p26, %rd22839, 0;
	@%p26 bra 	$L__BB0_33;
	add.s64 	%rd3988, %rd22838, %rd183;
	add.s64 	%rd3989, %rd3988, %rd11;
	add.s64 	%rd22841, %rd3989, 96;
	add.s64 	%rd22840, %rd10, %rd22838;
$L__BB0_32:
	.pragma "nounroll";
	ld.local.u8 	%rs203, [%rd22840];
	st.local.u8 	[%rd22841], %rs203;
	add.s64 	%rd22841, %rd22841, 1;
	add.s64 	%rd22840, %rd22840, 1;
	add.s64 	%rd22839, %rd22839, -1;
	setp.ne.s64 	%p27, %rd22839, 0;
	@%p27 bra 	$L__BB0_32;
$L__BB0_33:
	ld.local.u64 	%rd3990, [%rd11+64];
	add.s64 	%rd22867, %rd3990, 128;
	st.local.u64 	[%rd11+64], %rd22867;
	setp.gt.u64 	%p28, %rd3990, -129;
	selp.u64 	%rd3991, 1, 0, %p28;
	ld.local.u64 	%rd3992, [%rd11+72];
	add.s64 	%rd22866, %rd3992, %rd3991;
	st.local.u64 	[%rd11+72], %rd22866;
	ld.local.v2.b32 	{%r723, %r724}, [%rd11+96];
	bfe.u32 	%r725, %r724, 24, 8;
	bfe.u32 	%r726, %r724, 16, 8;
	bfe.u32 	%r727, %r724, 8, 8;
	bfe.u32 	%r728, %r724, 0, 8;
	ld.local.u32 	%rd3993, [%rd11+96];
	cvt.u64.u32 	%rd3994, %r728;
	shl.b64 	%rd3995, %rd3994, 32;
	and.b64  	%rd3996, %rd3995, 1095216660480;
	or.b64  	%rd3997, %rd3993, %rd3996;
	cvt.u64.u32 	%rd3998, %r727;
	shl.b64 	%rd3999, %rd3998, 40;
	and.b64  	%rd4000, %rd3999, 280375465082880;
	or.b64  	%rd4001, %rd3997, %rd4000;
	cvt.u64.u32 	%rd4002, %r726;
	shl.b64 	%rd4003, %rd4002, 48;
	and.b64  	%rd4004, %rd4003, 71776119061217280;
	or.b64  	%rd4005, %rd4001, %rd4004;
	cvt.u64.u32 	%rd4006, %r725;
	shl.b64 	%rd4007, %rd4006, 56;
	or.b64  	%rd4008, %rd4005, %rd4007;
	ld.local.v2.b32 	{%r729, %r730}, [%rd11+104];
	bfe.u32 	%r731, %r730, 24, 8;
	bfe.u32 	%r732, %r730, 16, 8;
	bfe.u32 	%r733, %r730, 8, 8;
	bfe.u32 	%r734, %r730, 0, 8;
	ld.local.u32 	%rd4009, [%rd11+104];
	cvt.u64.u32 	%rd4010, %r734;
	shl.b64 	%rd4011, %rd4010, 32;
	and.b64  	%rd4012, %rd4011, 1095216660480;
	or.b64  	%rd4013, %rd4009, %rd4012;
	cvt.u64.u32 	%rd4014, %r733;
	shl.b64 	%rd4015, %rd4014, 40;
	and.b64  	%rd4016, %rd4015, 280375465082880;
	or.b64  	%rd4017, %rd4013, %rd4016;
	cvt.u64.u32 	%rd4018, %r732;
	shl.b64 	%rd4019, %rd4018, 48;
	and.b64  	%rd4020, %rd4019, 71776119061217280;
	or.b64  	%rd4021, %rd4017, %rd4020;
	cvt.u64.u32 	%rd4022, %r731;
	shl.b64 	%rd4023, %rd4022, 56;
	or.b64  	%rd4024, %rd4021, %rd4023;
	st.local.v2.u64 	[%rd8], {%rd4008, %rd4024};
	ld.local.v2.b32 	{%r735, %r736}, [%rd11+112];
	bfe.u32 	%r737, %r736, 24, 8;
	bfe.u32 	%r738, %r736, 16, 8;
	bfe.u32 	%r739, %r736, 8, 8;
	bfe.u32 	%r740, %r736, 0, 8;
	ld.local.u32 	%rd4025, [%rd11+112];
	cvt.u64.u32 	%rd4026, %r740;
	shl.b64 	%rd4027, %rd4026, 32;
	and.b64  	%rd4028, %rd4027, 1095216660480;
	or.b64  	%rd4029, %rd4025, %rd4028;
	cvt.u64.u32 	%rd4030, %r739;
	shl.b64 	%rd4031, %rd4030, 40;
	and.b64  	%rd4032, %rd4031, 280375465082880;
	or.b64  	%rd4033, %rd4029, %rd4032;
	cvt.u64.u32 	%rd4034, %r738;
	shl.b64 	%rd4035, %rd4034, 48;
	and.b64  	%rd4036, %rd4035, 71776119061217280;
	or.b64  	%rd4037, %rd4033, %rd4036;
	cvt.u64.u32 	%rd4038, %r737;
	shl.b64 	%rd4039, %rd4038, 56;
	or.b64  	%rd4040, %rd4037, %rd4039;
	ld.local.v2.b32 	{%r741, %r742}, [%rd11+120];
	bfe.u32 	%r743, %r742, 24, 8;
	bfe.u32 	%r744, %r742, 16, 8;
	bfe.u32 	%r745, %r742, 8, 8;
	bfe.u32 	%r746, %r742, 0, 8;
	ld.local.u32 	%rd4041, [%rd11+120];
	cvt.u64.u32 	%rd4042, %r746;
	shl.b64 	%rd4043, %rd4042, 32;
	and.b64  	%rd4044, %rd4043, 1095216660480;
	or.b64  	%rd4045, %rd4041, %rd4044;
	cvt.u64.u32 	%rd4046, %r745;
	shl.b64 	%rd4047, %rd4046, 40;
	and.b64  	%rd4048, %rd4047, 280375465082880;
	or.b64  	%rd4049, %rd4045, %rd4048;
	cvt.u64.u32 	%rd4050, %r744;
	shl.b64 	%rd4051, %rd4050, 48;
	and.b64  	%rd4052, %rd4051, 71776119061217280;
	or.b64  	%rd4053, %rd4049, %rd4052;
	cvt.u64.u32 	%rd4054, %r743;
	shl.b64 	%rd4055, %rd4054, 56;
	or.b64  	%rd4056, %rd4053, %rd4055;
	st.local.v2.u64 	[%rd8+16], {%rd4040, %rd4056};
	ld.local.v2.b32 	{%r747, %r748}, [%rd11+128];
	bfe.u32 	%r749, %r748, 24, 8;
	bfe.u32 	%r750, %r748, 16, 8;
	bfe.u32 	%r751, %r748, 8, 8;
	bfe.u32 	%r752, %r748, 0, 8;
	ld.local.u32 	%rd4057, [%rd11+128];
	cvt.u64.u32 	%rd4058, %r752;
	shl.b64 	%rd4059, %rd4058, 32;
	and.b64  	%rd4060, %rd4059, 1095216660480;
	or.b64  	%rd4061, %rd4057, %rd4060;
	cvt.u64.u32 	%rd4062, %r751;
	shl.b64 	%rd4063, %rd4062, 40;
	and.b64  	%rd4064, %rd4063, 280375465082880;
	or.b64  	%rd4065, %rd4061, %rd4064;
	cvt.u64.u32 	%rd4066, %r750;
	shl.b64 	%rd4067, %rd4066, 48;
	and.b64  	%rd4068, %rd4067, 71776119061217280;
	or.b64  	%rd4069, %rd4065, %rd4068;
	cvt.u64.u32 	%rd4070, %r749;
	shl.b64 	%rd4071, %rd4070, 56;
	or.b64  	%rd4072, %rd4069, %rd4071;
	ld.local.v2.b32 	{%r753, %r754}, [%rd11+136];
	bfe.u32 	%r755, %r754, 24, 8;
	bfe.u32 	%r756, %r754, 16, 8;
	bfe.u32 	%r757, %r754, 8, 8;
	bfe.u32 	%r758, %r754, 0, 8;
	ld.local.u32 	%rd4073, [%rd11+136];
	cvt.u64.u32 	%rd4074, %r758;
	shl.b64 	%rd4075, %rd4074, 32;
	and.b64  	%rd4076, %rd4075, 1095216660480;
	or.b64  	%rd4077, %rd4073, %rd4076;
	cvt.u64.u32 	%rd4078, %r757;
	shl.b64 	%rd4079, %rd4078, 40;
	and.b64  	%rd4080, %rd4079, 280375465082880;
	or.b64  	%rd4081, %rd4077, %rd4080;
	cvt.u64.u32 	%rd4082, %r756;
	shl.b64 	%rd4083, %rd4082, 48;
	and.b64  	%rd4084, %rd4083, 71776119061217280;
	or.b64  	%rd4085, %rd4081, %rd4084;
	cvt.u64.u32 	%rd4086, %r755;
	shl.b64 	%rd4087, %rd4086, 56;
	or.b64  	%rd4088, %rd4085, %rd4087;
	st.local.v2.u64 	[%rd8+32], {%rd4072, %rd4088};
	ld.local.v2.b32 	{%r759, %r760}, [%rd11+144];
	bfe.u32 	%r761, %r760, 24, 8;
	bfe.u32 	%r762, %r760, 16, 8;
	bfe.u32 	%r763, %r760, 8, 8;
	bfe.u32 	%r764, %r760, 0, 8;
	ld.local.u32 	%rd4089, [%rd11+144];
	cvt.u64.u32 	%rd4090, %r764;
	shl.b64 	%rd4091, %rd4090, 32;
	and.b64  	%rd4092, %rd4091, 1095216660480;
	or.b64  	%rd4093, %rd4089, %rd4092;
	cvt.u64.u32 	%rd4094, %r763;
	shl.b64 	%rd4095, %rd4094, 40;
	and.b64  	%rd4096, %rd4095, 280375465082880;
	or.b64  	%rd4097, %rd4093, %rd4096;
	cvt.u64.u32 	%rd4098, %r762;
	shl.b64 	%rd4099, %rd4098, 48;
	and.b64  	%rd4100, %rd4099, 71776119061217280;
	or.b64  	%rd4101, %rd4097, %rd4100;
	cvt.u64.u32 	%rd4102, %r761;
	shl.b64 	%rd4103, %rd4102, 56;
	or.b64  	%rd4104, %rd4101, %rd4103;
	ld.local.v2.b32 	{%r765, %r766}, [%rd11+152];
	bfe.u32 	%r767, %r766, 24, 8;
	bfe.u32 	%r768, %r766, 16, 8;
	bfe.u32 	%r769, %r766, 8, 8;
	bfe.u32 	%r770, %r766, 0, 8;
	ld.local.u32 	%rd4105, [%rd11+152];
	cvt.u64.u32 	%rd4106, %r770;
	shl.b64 	%rd4107, %rd4106, 32;
	and.b64  	%rd4108, %rd4107, 1095216660480;
	or.b64  	%rd4109, %rd4105, %rd4108;
	cvt.u64.u32 	%rd4110, %r769;
	shl.b64 	%rd4111, %rd4110, 40;
	and.b64  	%rd4112, %rd4111, 280375465082880;
	or.b64  	%rd4113, %rd4109, %rd4112;
	cvt.u64.u32 	%rd4114, %r768;
	shl.b64 	%rd4115, %rd4114, 48;
	and.b64  	%rd4116, %rd4115, 71776119061217280;
	or.b64  	%rd4117, %rd4113, %rd4116;
	cvt.u64.u32 	%rd4118, %r767;
	shl.b64 	%rd4119, %rd4118, 56;
	or.b64  	%rd4120, %rd4117, %rd4119;
	st.local.v2.u64 	[%rd8+48], {%rd4104, %rd4120};
	ld.local.v2.b32 	{%r771, %r772}, [%rd11+160];
	bfe.u32 	%r773, %r772, 24, 8;
	bfe.u32 	%r774, %r772, 16, 8;
	bfe.u32 	%r775, %r772, 8, 8;
	bfe.u32 	%r776, %r772, 0, 8;
	ld.local.u32 	%rd4121, [%rd11+160];
	cvt.u64.u32 	%rd4122, %r776;
	shl.b64 	%rd4123, %rd4122, 32;
	and.b64  	%rd4124, %rd4123, 1095216660480;
	or.b64  	%rd4125, %rd4121, %rd4124;
	cvt.u64.u32 	%rd4126, %r775;
	shl.b64 	%rd4127, %rd4126, 40;
	and.b64  	%rd4128, %rd4127, 280375465082880;
	or.b64  	%rd4129, %rd4125, %rd4128;
	cvt.u64.u32 	%rd4130, %r774;
	shl.b64 	%rd4131, %rd4130, 48;
	and.b64  	%rd4132, %rd4131, 71776119061217280;
	or.b64  	%rd4133, %rd4129, %rd4132;
	cvt.u64.u32 	%rd4134, %r773;
	shl.b64 	%rd4135, %rd4134, 56;
	or.b64  	%rd4136, %rd4133, %rd4135;
	ld.local.v2.b32 	{%r777, %r778}, [%rd11+168];
	bfe.u32 	%r779, %r778, 24, 8;
	bfe.u32 	%r780, %r778, 16, 8;
	bfe.u32 	%r781, %r778, 8, 8;
	bfe.u32 	%r782, %r778, 0, 8;
	ld.local.u32 	%rd4137, [%rd11+168];
	cvt.u64.u32 	%rd4138, %r782;
	shl.b64 	%rd4139, %rd4138, 32;
	and.b64  	%rd4140, %rd4139, 1095216660480;
	or.b64  	%rd4141, %rd4137, %rd4140;
	cvt.u64.u32 	%rd4142, %r781;
	shl.b64 	%rd4143, %rd4142, 40;
	and.b64  	%rd4144, %rd4143, 280375465082880;
	or.b64  	%rd4145, %rd4141, %rd4144;
	cvt.u64.u32 	%rd4146, %r780;
	shl.b64 	%rd4147, %rd4146, 48;
	and.b64  	%rd4148, %rd4147, 71776119061217280;
	or.b64  	%rd4149, %rd4145, %rd4148;
	cvt.u64.u32 	%rd4150, %r779;
	shl.b64 	%rd4151, %rd4150, 56;
	or.b64  	%rd4152, %rd4149, %rd4151;
	st.local.v2.u64 	[%rd8+64], {%rd4136, %rd4152};
	ld.local.v2.b32 	{%r783, %r784}, [%rd11+176];
	bfe.u32 	%r785, %r784, 24, 8;
	bfe.u32 	%r786, %r784, 16, 8;
	bfe.u32 	%r787, %r784, 8, 8;
	bfe.u32 	%r788, %r784, 0, 8;
	ld.local.u32 	%rd4153, [%rd11+176];
	cvt.u64.u32 	%rd4154, %r788;
	shl.b64 	%rd4155, %rd4154, 32;
	and.b64  	%rd4156, %rd4155, 1095216660480;
	or.b64  	%rd4157, %rd4153, %rd4156;
	cvt.u64.u32 	%rd4158, %r787;
	shl.b64 	%rd4159, %rd4158, 40;
	and.b64  	%rd4160, %rd4159, 280375465082880;
	or.b64  	%rd4161, %rd4157, %rd4160;
	cvt.u64.u32 	%rd4162, %r786;
	shl.b64 	%rd4163, %rd4162, 48;
	and.b64  	%rd4164, %rd4163, 71776119061217280;
	or.b64  	%rd4165, %rd4161, %rd4164;
	cvt.u64.u32 	%rd4166, %r785;
	shl.b64 	%rd4167, %rd4166, 56;
	or.b64  	%rd4168, %rd4165, %rd4167;
	ld.local.v2.b32 	{%r789, %r790}, [%rd11+184];
	bfe.u32 	%r791, %r790, 24, 8;
	bfe.u32 	%r792, %r790, 16, 8;
	bfe.u32 	%r793, %r790, 8, 8;
	bfe.u32 	%r794, %r790, 0, 8;
	ld.local.u32 	%rd4169, [%rd11+184];
	cvt.u64.u32 	%rd4170, %r794;
	shl.b64 	%rd4171, %rd4170, 32;
	and.b64  	%rd4172, %rd4171, 1095216660480;
	or.b64  	%rd4173, %rd4169, %rd4172;
	cvt.u64.u32 	%rd4174, %r793;
	shl.b64 	%rd4175, %rd4174, 40;
	and.b64  	%rd4176, %rd4175, 280375465082880;
	or.b64  	%rd4177, %rd4173, %rd4176;
	cvt.u64.u32 	%rd4178, %r792;
	shl.b64 	%rd4179, %rd4178, 48;
	and.b64  	%rd4180, %rd4179, 71776119061217280;
	or.b64  	%rd4181, %rd4177, %rd4180;
	cvt.u64.u32 	%rd4182, %r791;
	shl.b64 	%rd4183, %rd4182, 56;
	or.b64  	%rd4184, %rd4181, %rd4183;
	st.local.v2.u64 	[%rd8+80], {%rd4168, %rd4184};
	ld.local.v2.b32 	{%r795, %r796}, [%rd11+192];
	bfe.u32 	%r797, %r796, 24, 8;
	bfe.u32 	%r798, %r796, 16, 8;
	bfe.u32 	%r799, %r796, 8, 8;
	bfe.u32 	%r800, %r796, 0, 8;
	ld.local.u32 	%rd4185, [%rd11+192];
	cvt.u64.u32 	%rd4186, %r800;
	shl.b64 	%rd4187, %rd4186, 32;
	and.b64  	%rd4188, %rd4187, 1095216660480;
	or.b64  	%rd4189, %rd4185, %rd4188;
	cvt.u64.u32 	%rd4190, %r799;
	shl.b64 	%rd4191, %rd4190, 40;
	and.b64  	%rd4192, %rd4191, 280375465082880;
	or.b64  	%rd4193, %rd4189, %rd4192;
	cvt.u64.u32 	%rd4194, %r798;
	shl.b64 	%rd4195, %rd4194, 48;
	and.b64  	%rd4196, %rd4195, 71776119061217280;
	or.b64  	%rd4197, %rd4193, %rd4196;
	cvt.u64.u32 	%rd4198, %r797;
	shl.b64 	%rd4199, %rd4198, 56;
	or.b64  	%rd4200, %rd4197, %rd4199;
	ld.local.v2.b32 	{%r801, %r802}, [%rd11+200];
	bfe.u32 	%r803, %r802, 24, 8;
	bfe.u32 	%r804, %r802, 16, 8;
	bfe.u32 	%r805, %r802, 8, 8;
	bfe.u32 	%r806, %r802, 0, 8;
	ld.local.u32 	%rd4201, [%rd11+200];
	cvt.u64.u32 	%rd4202, %r806;
	shl.b64 	%rd4203, %rd4202, 32;
	and.b64  	%rd4204, %rd4203, 1095216660480;
	or.b64  	%rd4205, %rd4201, %rd4204;
	cvt.u64.u32 	%rd4206, %r805;
	shl.b64 	%rd4207, %rd4206, 40;
	and.b64  	%rd4208, %rd4207, 280375465082880;
	or.b64  	%rd4209, %rd4205, %rd4208;
	cvt.u64.u32 	%rd4210, %r804;
	shl.b64 	%rd4211, %rd4210, 48;
	and.b64  	%rd4212, %rd4211, 71776119061217280;
	or.b64  	%rd4213, %rd4209, %rd4212;
	cvt.u64.u32 	%rd4214, %r803;
	shl.b64 	%rd4215, %rd4214, 56;
	or.b64  	%rd4216, %rd4213, %rd4215;
	st.local.v2.u64 	[%rd8+96], {%rd4200, %rd4216};
	ld.local.v2.b32 	{%r807, %r808}, [%rd11+208];
	bfe.u32 	%r809, %r808, 24, 8;
	bfe.u32 	%r810, %r808, 16, 8;
	bfe.u32 	%r811, %r808, 8, 8;
	bfe.u32 	%r812, %r808, 0, 8;
	ld.local.u32 	%rd4217, [%rd11+208];
	cvt.u64.u32 	%rd4218, %r812;
	shl.b64 	%rd4219, %rd4218, 32;
	and.b64  	%rd4220, %rd4219, 1095216660480;
	or.b64  	%rd4221, %rd4217, %rd4220;
	cvt.u64.u32 	%rd4222, %r811;
	shl.b64 	%rd4223, %rd4222, 40;
	and.b64  	%rd4224, %rd4223, 280375465082880;
	or.b64  	%rd4225, %rd4221, %rd4224;
	cvt.u64.u32 	%rd4226, %r810;
	shl.b64 	%rd4227, %rd4226, 48;
	and.b64  	%rd4228, %rd4227, 71776119061217280;
	or.b64  	%rd4229, %rd4225, %rd4228;
	cvt.u64.u32 	%rd4230, %r809;
	shl.b64 	%rd4231, %rd4230, 56;
	or.b64  	%rd4232, %rd4229, %rd4231;
	ld.local.v2.b32 	{%r813, %r814}, [%rd11+216];
	bfe.u32 	%r815, %r814, 24, 8;
	bfe.u32 	%r816, %r814, 16, 8;
	bfe.u32 	%r817, %r814, 8, 8;
	bfe.u32 	%r818, %r814, 0, 8;
	ld.local.u32 	%rd4233, [%rd11+216];
	cvt.u64.u32 	%rd4234, %r818;
	shl.b64 	%rd4235, %rd4234, 32;
	and.b64  	%rd4236, %rd4235, 1095216660480;
	or.b64  	%rd4237, %rd4233, %rd4236;
	cvt.u64.u32 	%rd4238, %r817;
	shl.b64 	%rd4239, %rd4238, 40;
	and.b64  	%rd4240, %rd4239, 280375465082880;
	or.b64  	%rd4241, %rd4237, %rd4240;
	cvt.u64.u32 	%rd4242, %r816;
	shl.b64 	%rd4243, %rd4242, 48;
	and.b64  	%rd4244, %rd4243, 71776119061217280;
	or.b64  	%rd4245, %rd4241, %rd4244;
	cvt.u64.u32 	%rd4246, %r815;
	shl.b64 	%rd4247, %rd4246, 56;
	or.b64  	%rd4248, %rd4245, %rd4247;
	st.local.v2.u64 	[%rd8+112], {%rd4232, %rd4248};
	ld.local.u64 	%rd205, [%rd11];
	ld.local.u64 	%rd206, [%rd11+8];
	ld.local.u64 	%rd207, [%rd11+16];
	ld.local.u64 	%rd208, [%rd11+24];
	ld.local.u64 	%rd209, [%rd11+32];
	ld.local.u64 	%rd210, [%rd11+40];
	ld.local.u64 	%rd211, [%rd11+48];
	ld.local.u64 	%rd212, [%rd11+56];
	xor.b64  	%rd22855, %rd17, %rd22867;
	xor.b64  	%rd22851, %rd18, %rd22866;
	ld.local.u64 	%rd4249, [%rd11+80];
	xor.b64  	%rd215, %rd19, %rd4249;
	ld.local.u64 	%rd4250, [%rd11+88];
	xor.b64  	%rd216, %rd20, %rd4250;
	mov.b32 	%r9984, 0;
	mov.u64 	%rd22842, %rd16;
	mov.u64 	%rd22843, %rd216;
	mov.u64 	%rd22844, %rd212;
	mov.u64 	%rd22845, %rd208;
	mov.u64 	%rd22846, %rd15;
	mov.u64 	%rd22847, %rd215;
	mov.u64 	%rd22848, %rd211;
	mov.u64 	%rd22849, %rd207;
	mov.u64 	%rd22850, %rd14;
	mov.u64 	%rd22852, %rd210;
	mov.u64 	%rd22853, %rd206;
	mov.u64 	%rd22854, %rd13;
	mov.u64 	%rd22856, %rd209;
	mov.u64 	%rd22857, %rd205;
$L__BB0_34:
	mul.wide.u32 	%rd4251, %r9984, 16;
	mov.u64 	%rd4252, blake2b_sigma;
	add.s64 	%rd4253, %rd4252, %rd4251;
	ld.const.u8 	%r819, [%rd4253];
	mul.wide.u32 	%rd4254, %r819, 8;
	add.s64 	%rd4255, %rd8, %rd4254;
	ld.local.u64 	%rd4256, [%rd4255];
	ld.const.u8 	%r820, [%rd4253+1];
	mul.wide.u32 	%rd4257, %r820, 8;
	add.s64 	%rd4258, %rd8, %rd4257;
	ld.local.u64 	%rd4259, [%rd4258];
	add.s64 	%rd4260, %rd22857, %rd4256;
	add.s64 	%rd4261, %rd4260, %rd22856;
	xor.b64  	%rd4262, %rd22855, %rd4261;
	mov.b64 	{%r821, %r822}, %rd4262;
	mov.b64 	%rd4263, {%r822, %r821};
	add.s64 	%rd4264, %rd22854, %rd4263;
	xor.b64  	%rd4265, %rd22856, %rd4264;
	mov.b64 	{%r823, %r824}, %rd4265;
	shf.l.wrap.b32 	%r825, %r824, %r823, 8;
	shf.l.wrap.b32 	%r826, %r823, %r824, 8;
	mov.b64 	%rd4266, {%r826, %r825};
	add.s64 	%rd4267, %rd4266, %rd4259;
	add.s64 	%rd4268, %rd4267, %rd4261;
	xor.b64  	%rd4269, %rd4263, %rd4268;
	mov.b64 	{%r827, %r828}, %rd4269;
	shf.l.wrap.b32 	%r829, %r828, %r827, 16;
	shf.l.wrap.b32 	%r830, %r827, %r828, 16;
	mov.b64 	%rd4270, {%r830, %r829};
	add.s64 	%rd4271, %rd4264, %rd4270;
	xor.b64  	%rd4272, %rd4266, %rd4271;
	mov.b64 	{%r831, %r832}, %rd4272;
	shf.l.wrap.b32 	%r833, %r831, %r832, 1;
	shf.l.wrap.b32 	%r834, %r832, %r831, 1;
	mov.b64 	%rd4273, {%r834, %r833};
	ld.const.u8 	%r835, [%rd4253+2];
	mul.wide.u32 	%rd4274, %r835, 8;
	add.s64 	%rd4275, %rd8, %rd4274;
	ld.local.u64 	%rd4276, [%rd4275];
	ld.const.u8 	%r836, [%rd4253+3];
	mul.wide.u32 	%rd4277, %r836, 8;
	add.s64 	%rd4278, %rd8, %rd4277;
	ld.local.u64 	%rd4279, [%rd4278];
	add.s64 	%rd4280, %rd22853, %rd4276;
	add.s64 	%rd4281, %rd4280, %rd22852;
	xor.b64  	%rd4282, %rd22851, %rd4281;
	mov.b64 	{%r837, %r838}, %rd4282;
	mov.b64 	%rd4283, {%r838, %r837};
	add.s64 	%rd4284, %rd22850, %rd4283;
	xor.b64  	%rd4285, %rd22852, %rd4284;
	mov.b64 	{%r839, %r840}, %rd4285;
	shf.l.wrap.b32 	%r841, %r840, %r839, 8;
	shf.l.wrap.b32 	%r842, %r839, %r840, 8;
	mov.b64 	%rd4286, {%r842, %r841};
	add.s64 	%rd4287, %rd4286, %rd4279;
	add.s64 	%rd4288, %rd4287, %rd4281;
	xor.b64  	%rd4289, %rd4283, %rd4288;
	mov.b64 	{%r843, %r844}, %rd4289;
	shf.l.wrap.b32 	%r845, %r844, %r843, 16;
	shf.l.wrap.b32 	%r846, %r843, %r844, 16;
	mov.b64 	%rd4290, {%r846, %r845};
	add.s64 	%rd4291, %rd4284, %rd4290;
	xor.b64  	%rd4292, %rd4286, %rd4291;
	mov.b64 	{%r847, %r848}, %rd4292;
	shf.l.wrap.b32 	%r849, %r847, %r848, 1;
	shf.l.wrap.b32 	%r850, %r848, %r847, 1;
	mov.b64 	%rd4293, {%r850, %r849};
	ld.const.u8 	%r851, [%rd4253+4];
	mul.wide.u32 	%rd4294, %r851, 8;
	add.s64 	%rd4295, %rd8, %rd4294;
	ld.local.u64 	%rd4296, [%rd4295];
	ld.const.u8 	%r852, [%rd4253+5];
	mul.wide.u32 	%rd4297, %r852, 8;
	add.s64 	%rd4298, %rd8, %rd4297;
	ld.local.u64 	%rd4299, [%rd4298];
	add.s64 	%rd4300, %rd22849, %rd4296;
	add.s64 	%rd4301, %rd4300, %rd22848;
	xor.b64  	%rd4302, %rd22847, %rd4301;
	mov.b64 	{%r853, %r854}, %rd4302;
	mov.b64 	%rd4303, {%r854, %r853};
	add.s64 	%rd4304, %rd22846, %rd4303;
	xor.b64  	%rd4305, %rd22848, %rd4304;
	mov.b64 	{%r855, %r856}, %rd4305;
	shf.l.wrap.b32 	%r857, %r856, %r855, 8;
	shf.l.wrap.b32 	%r858, %r855, %r856, 8;
	mov.b64 	%rd4306, {%r858, %r857};
	add.s64 	%rd4307, %rd4306, %rd4299;
	add.s64 	%rd4308, %rd4307, %rd4301;
	xor.b64  	%rd4309, %rd4303, %rd4308;
	mov.b64 	{%r859, %r860}, %rd4309;
	shf.l.wrap.b32 	%r861, %r860, %r859, 16;
	shf.l.wrap.b32 	%r862, %r859, %r860, 16;
	mov.b64 	%rd4310, {%r862, %r861};
	add.s64 	%rd4311, %rd4304, %rd4310;
	xor.b64  	%rd4312, %rd4306, %rd4311;
	mov.b64 	{%r863, %r864}, %rd4312;
	shf.l.wrap.b32 	%r865, %r863, %r864, 1;
	shf.l.wrap.b32 	%r866, %r864, %r863, 1;
	mov.b64 	%rd4313, {%r866, %r865};
	ld.const.u8 	%r867, [%rd4253+6];
	mul.wide.u32 	%rd4314, %r867, 8;
	add.s64 	%rd4315, %rd8, %rd4314;
	ld.local.u64 	%rd4316, [%rd4315];
	ld.const.u8 	%r868, [%rd4253+7];
	mul.wide.u32 	%rd4317, %r868, 8;
	add.s64 	%rd4318, %rd8, %rd4317;
	ld.local.u64 	%rd4319, [%rd4318];
	add.s64 	%rd4320, %rd22845, %rd4316;
	add.s64 	%rd4321, %rd4320, %rd22844;
	xor.b64  	%rd4322, %rd22843, %rd4321;
	mov.b64 	{%r869, %r870}, %rd4322;
	mov.b64 	%rd4323, {%r870, %r869};
	add.s64 	%rd4324, %rd22842, %rd4323;
	xor.b64  	%rd4325, %rd22844, %rd4324;
	mov.b64 	{%r871, %r872}, %rd4325;
	shf.l.wrap.b32 	%r873, %r872, %r871, 8;
	shf.l.wrap.b32 	%r874, %r871, %r872, 8;
	mov.b64 	%rd4326, {%r874, %r873};
	add.s64 	%rd4327, %rd4326, %rd4319;
	add.s64 	%rd4328, %rd4327, %rd4321;
	xor.b64  	%rd4329, %rd4323, %rd4328;
	mov.b64 	{%r875, %r876}, %rd4329;
	shf.l.wrap.b32 	%r877, %r876, %r875, 16;
	shf.l.wrap.b32 	%r878, %r875, %r876, 16;
	mov.b64 	%rd4330, {%r878, %r877};
	add.s64 	%rd4331, %rd4324, %rd4330;
	xor.b64  	%rd4332, %rd4326, %rd4331;
	mov.b64 	{%r879, %r880}, %rd4332;
	shf.l.wrap.b32 	%r881, %r879, %r880, 1;
	shf.l.wrap.b32 	%r882, %r880, %r879, 1;
	mov.b64 	%rd4333, {%r882, %r881};
	ld.const.u8 	%r883, [%rd4253+8];
	mul.wide.u32 	%rd4334, %r883, 8;
	add.s64 	%rd4335, %rd8, %rd4334;
	ld.local.u64 	%rd4336, [%rd4335];
	ld.const.u8 	%r884, [%rd4253+9];
	mul.wide.u32 	%rd4337, %r884, 8;
	add.s64 	%rd4338, %rd8, %rd4337;
	ld.local.u64 	%rd4339, [%rd4338];
	add.s64 	%rd4340, %rd4268, %rd4336;
	add.s64 	%rd4341, %rd4340, %rd4293;
	xor.b64  	%rd4342, %rd4330, %rd4341;
	mov.b64 	{%r885, %r886}, %rd4342;
	mov.b64 	%rd4343, {%r886, %r885};
	add.s64 	%rd4344, %rd4311, %rd4343;
	xor.b64  	%rd4345, %rd4293, %rd4344;
	mov.b64 	{%r887, %r888}, %rd4345;
	shf.l.wrap.b32 	%r889, %r888, %r887, 8;
	shf.l.wrap.b32 	%r890, %r887, %r888, 8;
	mov.b64 	%rd4346, {%r890, %r889};
	add.s64 	%rd4347, %rd4346, %rd4339;
	add.s64 	%rd22857, %rd4347, %rd4341;
	xor.b64  	%rd4348, %rd4343, %rd22857;
	mov.b64 	{%r891, %r892}, %rd4348;
	shf.l.wrap.b32 	%r893, %r892, %r891, 16;
	shf.l.wrap.b32 	%r894, %r891, %r892, 16;
	mov.b64 	%rd22843, {%r894, %r893};
	add.s64 	%rd22846, %rd4344, %rd22843;
	xor.b64  	%rd4349, %rd4346, %rd22846;
	mov.b64 	{%r895, %r896}, %rd4349;
	shf.l.wrap.b32 	%r897, %r895, %r896, 1;
	shf.l.wrap.b32 	%r898, %r896, %r895, 1;
	mov.b64 	%rd22852, {%r898, %r897};
	ld.const.u8 	%r899, [%rd4253+10];
	mul.wide.u32 	%rd4350, %r899, 8;
	add.s64 	%rd4351, %rd8, %rd4350;
	ld.local.u64 	%rd4352, [%rd4351];
	ld.const.u8 	%r900, [%rd4253+11];
	mul.wide.u32 	%rd4353, %r900, 8;
	add.s64 	%rd4354, %rd8, %rd4353;
	ld.local.u64 	%rd4355, [%rd4354];
	add.s64 	%rd4356, %rd4288, %rd4352;
	add.s64 	%rd4357, %rd4356, %rd4313;
	xor.b64  	%rd4358, %rd4270, %rd4357;
	mov.b64 	{%r901, %r902}, %rd4358;
	mov.b64 	%rd4359, {%r902, %r901};
	add.s64 	%rd4360, %rd4331, %rd4359;
	xor.b64  	%rd4361, %rd4313, %rd4360;
	mov.b64 	{%r903, %r904}, %rd4361;
	shf.l.wrap.b32 	%r905, %r904, %r903, 8;
	shf.l.wrap.b32 	%r906, %r903, %r904, 8;
	mov.b64 	%rd4362, {%r906, %r905};
	add.s64 	%rd4363, %rd4362, %rd4355;
	add.s64 	%rd22853, %rd4363, %rd4357;
	xor.b64  	%rd4364, %rd4359, %rd22853;
	mov.b64 	{%r907, %r908}, %rd4364;
	shf.l.wrap.b32 	%r909, %r908, %r907, 16;
	shf.l.wrap.b32 	%r910, %r907, %r908, 16;
	mov.b64 	%rd22855, {%r910, %r909};
	add.s64 	%rd22842, %rd4360, %rd22855;
	xor.b64  	%rd4365, %rd4362, %rd22842;
	mov.b64 	{%r911, %r912}, %rd4365;
	shf.l.wrap.b32 	%r913, %r911, %r912, 1;
	shf.l.wrap.b32 	%r914, %r912, %r911, 1;
	mov.b64 	%rd22848, {%r914, %r913};
	ld.const.u8 	%r915, [%rd4253+12];
	mul.wide.u32 	%rd4366, %r915, 8;
	add.s64 	%rd4367, %rd8, %rd4366;
	ld.local.u64 	%rd4368, [%rd4367];
	ld.const.u8 	%r916, [%rd4253+13];
	mul.wide.u32 	%rd4369, %r916, 8;
	add.s64 	%rd4370, %rd8, %rd4369;
	ld.local.u64 	%rd4371, [%rd4370];
	add.s64 	%rd4372, %rd4308, %rd4368;
	add.s64 	%rd4373, %rd4372, %rd4333;
	xor.b64  	%rd4374, %rd4290, %rd4373;
	mov.b64 	{%r917, %r918}, %rd4374;
	mov.b64 	%rd4375, {%r918, %r917};
	add.s64 	%rd4376, %rd4271, %rd4375;
	xor.b64  	%rd4377, %rd4333, %rd4376;
	mov.b64 	{%r919, %r920}, %rd4377;
	shf.l.wrap.b32 	%r921, %r920, %r919, 8;
	shf.l.wrap.b32 	%r922, %r919, %r920, 8;
	mov.b64 	%rd4378, {%r922, %r921};
	add.s64 	%rd4379, %rd4378, %rd4371;
	add.s64 	%rd22849, %rd4379, %rd4373;
	xor.b64  	%rd4380, %rd4375, %rd22849;
	mov.b64 	{%r923, %r924}, %rd4380;
	shf.l.wrap.b32 	%r925, %r924, %r923, 16;
	shf.l.wrap.b32 	%r926, %r923, %r924, 16;
	mov.b64 	%rd22851, {%r926, %r925};
	add.s64 	%rd22854, %rd4376, %rd22851;
	xor.b64  	%rd4381, %rd4378, %rd22854;
	mov.b64 	{%r927, %r928}, %rd4381;
	shf.l.wrap.b32 	%r929, %r927, %r928, 1;
	shf.l.wrap.b32 	%r930, %r928, %r927, 1;
	mov.b64 	%rd22844, {%r930, %r929};
	ld.const.u8 	%r931, [%rd4253+14];
	mul.wide.u32 	%rd4382, %r931, 8;
	add.s64 	%rd4383, %rd8, %rd4382;
	ld.local.u64 	%rd4384, [%rd4383];
	ld.const.u8 	%r932, [%rd4253+15];
	mul.wide.u32 	%rd4385, %r932, 8;
	add.s64 	%rd4386, %rd8, %rd4385;
	ld.local.u64 	%rd4387, [%rd4386];
	add.s64 	%rd4388, %rd4328, %rd4384;
	add.s64 	%rd4389, %rd4388, %rd4273;
	xor.b64  	%rd4390, %rd4310, %rd4389;
	mov.b64 	{%r933, %r934}, %rd4390;
	mov.b64 	%rd4391, {%r934, %r933};
	add.s64 	%rd4392, %rd4291, %rd4391;
	xor.b64  	%rd4393, %rd4273, %rd4392;
	mov.b64 	{%r935, %r936}, %rd4393;
	shf.l.wrap.b32 	%r937, %r936, %r935, 8;
	shf.l.wrap.b32 	%r938, %r935, %r936, 8;
	mov.b64 	%rd4394, {%r938, %r937};
	add.s64 	%rd4395, %rd4394, %rd4387;
	add.s64 	%rd22845, %rd4395, %rd4389;
	xor.b64  	%rd4396, %rd4391, %rd22845;
	mov.b64 	{%r939, %r940}, %rd4396;
	shf.l.wrap.b32 	%r941, %r940, %r939, 16;
	shf.l.wrap.b32 	%r942, %r939, %r940, 16;
	mov.b64 	%rd22847, {%r942, %r941};
	add.s64 	%rd22850, %rd4392, %rd22847;
	xor.b64  	%rd4397, %rd4394, %rd22850;
	mov.b64 	{%r943, %r944}, %rd4397;
	shf.l.wrap.b32 	%r945, %r943, %r944, 1;
	shf.l.wrap.b32 	%r946, %r944, %r943, 1;
	mov.b64 	%rd22856, {%r946, %r945};
	add.s32 	%r9984, %r9984, 1;
	setp.ne.s32 	%p29, %r9984, 12;
	@%p29 bra 	$L__BB0_34;
	xor.b64  	%rd4398, %rd22857, %rd205;
	xor.b64  	%rd22865, %rd4398, %rd22854;
	st.local.u64 	[%rd11], %rd22865;
	xor.b64  	%rd4399, %rd22853, %rd206;
	xor.b64  	%rd22864, %rd4399, %rd22850;
	st.local.u64 	[%rd11+8], %rd22864;
	xor.b64  	%rd4400, %rd22849, %rd207;
	xor.b64  	%rd22863, %rd4400, %rd22846;
	st.local.u64 	[%rd11+16], %rd22863;
	xor.b64  	%rd4401, %rd22845, %rd208;
	xor.b64  	%rd22862, %rd4401, %rd22842;
	st.local.u64 	[%rd11+24], %rd22862;
	xor.b64  	%rd4402, %rd22856, %rd209;
	xor.b64  	%rd22861, %rd4402, %rd22855;
	st.local.u64 	[%rd11+32], %rd22861;
	xor.b64  	%rd4403, %rd22852, %rd210;
	xor.b64  	%rd22860, %rd4403, %rd22851;
	st.local.u64 	[%rd11+40], %rd22860;
	xor.b64  	%rd4404, %rd22848, %rd211;
	xor.b64  	%rd22859, %rd4404, %rd22847;
	st.local.u64 	[%rd11+48], %rd22859;
	xor.b64  	%rd4405, %rd22844, %rd212;
	xor.b64  	%rd22858, %rd4405, %rd22843;
	st.local.u64 	[%rd11+56], %rd22858;
	mov.b32 	%r9991, 0;
	st.local.u32 	[%rd11+224], %r9991;
	add.s64 	%rd22887, %rd183, -124;
	sub.s64 	%rd4406, %rd10, %rd183;
	add.s64 	%rd22888, %rd4406, 128;
	setp.lt.u64 	%p30, %rd22887, 129;
	@%p30 bra 	$L__BB0_40;
$L__BB0_36:
	add.s64 	%rd271, %rd22867, 128;
	setp.gt.u64 	%p31, %rd22867, -129;
	selp.u64 	%rd4408, 1, 0, %p31;
	add.s64 	%rd22866, %rd22866, %rd4408;
	ld.local.u8 	%rd4409, [%rd22888];
	ld.local.u8 	%r949, [%rd22888+1];
	mul.wide.u32 	%rd4410, %r949, 256;
	or.b64  	%rd4411, %rd4410, %rd4409;
	ld.local.u8 	%r950, [%rd22888+2];
	mul.wide.u32 	%rd4412, %r950, 65536;
	or.b64  	%rd4413, %rd4411, %rd4412;
	ld.local.u8 	%r951, [%rd22888+3];
	mul.wide.u32 	%rd4414, %r951, 16777216;
	or.b64  	%rd4415, %rd4413, %rd4414;
	ld.local.u8 	%rd4416, [%rd22888+4];
	shl.b64 	%rd4417, %rd4416, 32;
	or.b64  	%rd4418, %rd4415, %rd4417;
	ld.local.u8 	%rd4419, [%rd22888+5];
	shl.b64 	%rd4420, %rd4419, 40;
	or.b64  	%rd4421, %rd4418, %rd4420;
	ld.local.u8 	%rd4422, [%rd22888+6];
	shl.b64 	%rd4423, %rd4422, 48;
	or.b64  	%rd4424, %rd4421, %rd4423;
	ld.local.u8 	%rd4425, [%rd22888+7];
	shl.b64 	%rd4426, %rd4425, 56;
	or.b64  	%rd4427, %rd4424, %rd4426;
	ld.local.u8 	%rd4428, [%rd22888+8];
	ld.local.u8 	%r952, [%rd22888+9];
	mul.wide.u32 	%rd4429, %r952, 256;
	or.b64  	%rd4430, %rd4429, %rd4428;
	ld.local.u8 	%r953, [%rd22888+10];
	mul.wide.u32 	%rd4431, %r953, 65536;
	or.b64  	%rd4432, %rd4430, %rd4431;
	ld.local.u8 	%r954, [%rd22888+11];
	mul.wide.u32 	%rd4433, %r954, 16777216;
	or.b64  	%rd4434, %rd4432, %rd4433;
	ld.local.u8 	%rd4435, [%rd22888+12];
	shl.b64 	%rd4436, %rd4435, 32;
	or.b64  	%rd4437, %rd4434, %rd4436;
	ld.local.u8 	%rd4438, [%rd22888+13];
	shl.b64 	%rd4439, %rd4438, 40;
	or.b64  	%rd4440, %rd4437, %rd4439;
	ld.local.u8 	%rd4441, [%rd22888+14];
	shl.b64 	%rd4442, %rd4441, 48;
	or.b64  	%rd4443, %rd4440, %rd4442;
	ld.local.u8 	%rd4444, [%rd22888+15];
	shl.b64 	%rd4445, %rd4444, 56;
	or.b64  	%rd4446, %rd4443, %rd4445;
	st.local.v2.u64 	[%rd8], {%rd4427, %rd4446};
	ld.local.u8 	%rd4447, [%rd22888+16];
	ld.local.u8 	%r955, [%rd22888+17];
	mul.wide.u32 	%rd4448, %r955, 256;
	or.b64  	%rd4449, %rd4448, %rd4447;
	ld.local.u8 	%r956, [%rd22888+18];
	mul.wide.u32 	%rd4450, %r956, 65536;
	or.b64  	%rd4451, %rd4449, %rd4450;
	ld.local.u8 	%r957, [%rd22888+19];
	mul.wide.u32 	%rd4452, %r957, 16777216;
	or.b64  	%rd4453, %rd4451, %rd4452;
	ld.local.u8 	%rd4454, [%rd22888+20];
	shl.b64 	%rd4455, %rd4454, 32;
	or.b64  	%rd4456, %rd4453, %rd4455;
	ld.local.u8 	%rd4457, [%rd22888+21];
	shl.b64 	%rd4458, %rd4457, 40;
	or.b64  	%rd4459, %rd4456, %rd4458;
	ld.local.u8 	%rd4460, [%rd22888+22];
	shl.b64 	%rd4461, %rd4460, 48;
	or.b64  	%rd4462, %rd4459, %rd4461;
	ld.local.u8 	%rd4463, [%rd22888+23];
	shl.b64 	%rd4464, %rd4463, 56;
	or.b64  	%rd4465, %rd4462, %rd4464;
	ld.local.u8 	%rd4466, [%rd22888+24];
	ld.local.u8 	%r958, [%rd22888+25];
	mul.wide.u32 	%rd4467, %r958, 256;
	or.b64  	%rd4468, %rd4467, %rd4466;
	ld.local.u8 	%r959, [%rd22888+26];
	mul.wide.u32 	%rd4469, %r959, 65536;
	or.b64  	%rd4470, %rd4468, %rd4469;
	ld.local.u8 	%r960, [%rd22888+27];
	mul.wide.u32 	%rd4471, %r960, 16777216;
	or.b64  	%rd4472, %rd4470, %rd4471;
	ld.local.u8 	%rd4473, [%rd22888+28];
	shl.b64 	%rd4474, %rd4473, 32;
	or.b64  	%rd4475, %rd4472, %rd4474;
	ld.local.u8 	%rd4476, [%rd22888+29];
	shl.b64 	%rd4477, %rd4476, 40;
	or.b64  	%rd4478, %rd4475, %rd4477;
	ld.local.u8 	%rd4479, [%rd22888+30];
	shl.b64 	%rd4480, %rd4479, 48;
	or.b64  	%rd4481, %rd4478, %rd4480;
	ld.local.u8 	%rd4482, [%rd22888+31];
	shl.b64 	%rd4483, %rd4482, 56;
	or.b64  	%rd4484, %rd4481, %rd4483;
	st.local.v2.u64 	[%rd8+16], {%rd4465, %rd4484};
	ld.local.u8 	%rd4485, [%rd22888+32];
	ld.local.u8 	%r961, [%rd22888+33];
	mul.wide.u32 	%rd4486, %r961, 256;
	or.b64  	%rd4487, %rd4486, %rd4485;
	ld.local.u8 	%r962, [%rd22888+34];
	mul.wide.u32 	%rd4488, %r962, 65536;
	or.b64  	%rd4489, %rd4487, %rd4488;
	ld.local.u8 	%r963, [%rd22888+35];
	mul.wide.u32 	%rd4490, %r963, 16777216;
	or.b64  	%rd4491, %rd4489, %rd4490;
	ld.local.u8 	%rd4492, [%rd22888+36];
	shl.b64 	%rd4493, %rd4492, 32;
	or.b64  	%rd4494, %rd4491, %rd4493;
	ld.local.u8 	%rd4495, [%rd22888+37];
	shl.b64 	%rd4496, %rd4495, 40;
	or.b64  	%rd4497, %rd4494, %rd4496;
	ld.local.u8 	%rd4498, [%rd22888+38];
	shl.b64 	%rd4499, %rd4498, 48;
	or.b64  	%rd4500, %rd4497, %rd4499;
	ld.local.u8 	%rd4501, [%rd22888+39];
	shl.b64 	%rd4502, %rd4501, 56;
	or.b64  	%rd4503, %rd4500, %rd4502;
	ld.local.u8 	%rd4504, [%rd22888+40];
	ld.local.u8 	%r964, [%rd22888+41];
	mul.wide.u32 	%rd4505, %r964, 256;
	or.b64  	%rd4506, %rd4505, %rd4504;
	ld.local.u8 	%r965, [%rd22888+42];
	mul.wide.u32 	%rd4507, %r965, 65536;
	or.b64  	%rd4508, %rd4506, %rd4507;
	ld.local.u8 	%r966, [%rd22888+43];
	mul.wide.u32 	%rd4509, %r966, 16777216;
	or.b64  	%rd4510, %rd4508, %rd4509;
	ld.local.u8 	%rd4511, [%rd22888+44];
	shl.b64 	%rd4512, %rd4511, 32;
	or.b64  	%rd4513, %rd4510, %rd4512;
	ld.local.u8 	%rd4514, [%rd22888+45];
	shl.b64 	%rd4515, %rd4514, 40;
	or.b64  	%rd4516, %rd4513, %rd4515;
	ld.local.u8 	%rd4517, [%rd22888+46];
	shl.b64 	%rd4518, %rd4517, 48;
	or.b64  	%rd4519, %rd4516, %rd4518;
	ld.local.u8 	%rd4520, [%rd22888+47];
	shl.b64 	%rd4521, %rd4520, 56;
	or.b64  	%rd4522, %rd4519, %rd4521;
	st.local.v2.u64 	[%rd8+32], {%rd4503, %rd4522};
	ld.local.u8 	%rd4523, [%rd22888+48];
	ld.local.u8 	%r967, [%rd22888+49];
	mul.wide.u32 	%rd4524, %r967, 256;
	or.b64  	%rd4525, %rd4524, %rd4523;
	ld.local.u8 	%r968, [%rd22888+50];
	mul.wide.u32 	%rd4526, %r968, 65536;
	or.b64  	%rd4527, %rd4525, %rd4526;
	ld.local.u8 	%r969, [%rd22888+51];
	mul.wide.u32 	%rd4528, %r969, 16777216;
	or.b64  	%rd4529, %rd4527, %rd4528;
	ld.local.u8 	%rd4530, [%rd22888+52];
	shl.b64 	%rd4531, %rd4530, 32;
	or.b64  	%rd4532, %rd4529, %rd4531;
	ld.local.u8 	%rd4533, [%rd22888+53];
	shl.b64 	%rd4534, %rd4533, 40;
	or.b64  	%rd4535, %rd4532, %rd4534;
	ld.local.u8 	%rd4536, [%rd22888+54];
	shl.b64 	%rd4537, %rd4536, 48;
	or.b64  	%rd4538, %rd4535, %rd4537;
	ld.local.u8 	%rd4539, [%rd22888+55];
	shl.b64 	%rd4540, %rd4539, 56;
	or.b64  	%rd4541, %rd4538, %rd4540;
	ld.local.u8 	%rd4542, [%rd22888+56];
	ld.local.u8 	%r970, [%rd22888+57];
	mul.wide.u32 	%rd4543, %r970, 256;
	or.b64  	%rd4544, %rd4543, %rd4542;
	ld.local.u8 	%r971, [%rd22888+58];
	mul.wide.u32 	%rd4545, %r971, 65536;
	or.b64  	%rd4546, %rd4544, %rd4545;
	ld.local.u8 	%r972, [%rd22888+59];
	mul.wide.u32 	%rd4547, %r972, 16777216;
	or.b64  	%rd4548, %rd4546, %rd4547;
	ld.local.u8 	%rd4549, [%rd22888+60];
	shl.b64 	%rd4550, %rd4549, 32;
	or.b64  	%rd4551, %rd4548, %rd4550;
	ld.local.u8 	%rd4552, [%rd22888+61];
	shl.b64 	%rd4553, %rd4552, 40;
	or.b64  	%rd4554, %rd4551, %rd4553;
	ld.local.u8 	%rd4555, [%rd22888+62];
	shl.b64 	%rd4556, %rd4555, 48;
	or.b64  	%rd4557, %rd4554, %rd4556;
	ld.local.u8 	%rd4558, [%rd22888+63];
	shl.b64 	%rd4559, %rd4558, 56;
	or.b64  	%rd4560, %rd4557, %rd4559;
	st.local.v2.u64 	[%rd8+48], {%rd4541, %rd4560};
	ld.local.u8 	%rd4561, [%rd22888+64];
	ld.local.u8 	%r973, [%rd22888+65];
	mul.wide.u32 	%rd4562, %r973, 256;
	or.b64  	%rd4563, %rd4562, %rd4561;
	ld.local.u8 	%r974, [%rd22888+66];
	mul.wide.u32 	%rd4564, %r974, 65536;
	or.b64  	%rd4565, %rd4563, %rd4564;
	ld.local.u8 	%r975, [%rd22888+67];
	mul.wide.u32 	%rd4566, %r975, 16777216;
	or.b64  	%rd4567, %rd4565, %rd4566;
	ld.local.u8 	%rd4568, [%rd22888+68];
	shl.b64 	%rd4569, %rd4568, 32;
	or.b64  	%rd4570, %rd4567, %rd4569;
	ld.local.u8 	%rd4571, [%rd22888+69];
	shl.b64 	%rd4572, %rd4571, 40;
	or.b64  	%rd4573, %rd4570, %rd4572;
	ld.local.u8 	%rd4574, [%rd22888+70];
	shl.b64 	%rd4575, %rd4574, 48;
	or.b64  	%rd4576, %rd4573, %rd4575;
	ld.local.u8 	%rd4577, [%rd22888+71];
	shl.b64 	%rd4578, %rd4577, 56;
	or.b64  	%rd4579, %rd4576, %rd4578;
	ld.local.u8 	%rd4580, [%rd22888+72];
	ld.local.u8 	%r976, [%rd22888+73];
	mul.wide.u32 	%rd4581, %r976, 256;
	or.b64  	%rd4582, %rd4581, %rd4580;
	ld.local.u8 	%r977, [%rd22888+74];
	mul.wide.u32 	%rd4583, %r977, 65536;
	or.b64  	%rd4584, %rd4582, %rd4583;
	ld.local.u8 	%r978, [%rd22888+75];
	mul.wide.u32 	%rd4585, %r978, 16777216;
	or.b64  	%rd4586, %rd4584, %rd4585;
	ld.local.u8 	%rd4587, [%rd22888+76];
	shl.b64 	%rd4588, %rd4587, 32;
	or.b64  	%rd4589, %rd4586, %rd4588;
	ld.local.u8 	%rd4590, [%rd22888+77];
	shl.b64 	%rd4591, %rd4590, 40;
	or.b64  	%rd4592, %rd4589, %rd4591;
	ld.local.u8 	%rd4593, [%rd22888+78];
	shl.b64 	%rd4594, %rd4593, 48;
	or.b64  	%rd4595, %rd4592, %rd4594;
	ld.local.u8 	%rd4596, [%rd22888+79];
	shl.b64 	%rd4597, %rd4596, 56;
	or.b64  	%rd4598, %rd4595, %rd4597;
	st.local.v2.u64 	[%rd8+64], {%rd4579, %rd4598};
	ld.local.u8 	%rd4599, [%rd22888+80];
	ld.local.u8 	%r979, [%rd22888+81];
	mul.wide.u32 	%rd4600, %r979, 256;
	or.b64  	%rd4601, %rd4600, %rd4599;
	ld.local.u8 	%r980, [%rd22888+82];
	mul.wide.u32 	%rd4602, %r980, 65536;
	or.b64  	%rd4603, %rd4601, %rd4602;
	ld.local.u8 	%r981, [%rd22888+83];
	mul.wide.u32 	%rd4604, %r981, 16777216;
	or.b64  	%rd4605, %rd4603, %rd4604;
	ld.local.u8 	%rd4606, [%rd22888+84];
	shl.b64 	%rd4607, %rd4606, 32;
	or.b64  	%rd4608, %rd4605, %rd4607;
	ld.local.u8 	%rd4609, [%rd22888+85];
	shl.b64 	%rd4610, %rd4609, 40;
	or.b64  	%rd4611, %rd4608, %rd4610;
	ld.local.u8 	%rd4612, [%rd22888+86];
	shl.b64 	%rd4613, %rd4612, 48;
	or.b64  	%rd4614, %rd4611, %rd4613;
	ld.local.u8 	%rd4615, [%rd22888+87];
	shl.b64 	%rd4616, %rd4615, 56;
	or.b64  	%rd4617, %rd4614, %rd4616;
	ld.local.u8 	%rd4618, [%rd22888+88];
	ld.local.u8 	%r982, [%rd22888+89];
	mul.wide.u32 	%rd4619, %r982, 256;
	or.b64  	%rd4620, %rd4619, %rd4618;
	ld.local.u8 	%r983, [%rd22888+90];
	mul.wide.u32 	%rd4621, %r983, 65536;
	or.b64  	%rd4622, %rd4620, %rd4621;
	ld.local.u8 	%r984, [%rd22888+91];
	mul.wide.u32 	%rd4623, %r984, 16777216;
	or.b64  	%rd4624, %rd4622, %rd4623;
	ld.local.u8 	%rd4625, [%rd22888+92];
	shl.b64 	%rd4626, %rd4625, 32;
	or.b64  	%rd4627, %rd4624, %rd4626;
	ld.local.u8 	%rd4628, [%rd22888+93];
	shl.b64 	%rd4629, %rd4628, 40;
	or.b64  	%rd4630, %rd4627, %rd4629;
	ld.local.u8 	%rd4631, [%rd22888+94];
	shl.b64 	%rd4632, %rd4631, 48;
	or.b64  	%rd4633, %rd4630, %rd4632;
	ld.local.u8 	%rd4634, [%rd22888+95];
	shl.b64 	%rd4635, %rd4634, 56;
	or.b64  	%rd4636, %rd4633, %rd4635;
	st.local.v2.u64 	[%rd8+80], {%rd4617, %rd4636};
	ld.local.u8 	%rd4637, [%rd22888+96];
	ld.local.u8 	%r985, [%rd22888+97];
	mul.wide.u32 	%rd4638, %r985, 256;
	or.b64  	%rd4639, %rd4638, %rd4637;
	ld.local.u8 	%r986, [%rd22888+98];
	mul.wide.u32 	%rd4640, %r986, 65536;
	or.b64  	%rd4641, %rd4639, %rd4640;
	ld.local.u8 	%r987, [%rd22888+99];
	mul.wide.u32 	%rd4642, %r987, 16777216;
	or.b64  	%rd4643, %rd4641, %rd4642;
	ld.local.u8 	%rd4644, [%rd22888+100];
	shl.b64 	%rd4645, %rd4644, 32;
	or.b64  	%rd4646, %rd4643, %rd4645;
	ld.local.u8 	%rd4647, [%rd22888+101];
	shl.b64 	%rd4648, %rd4647, 40;
	or.b64  	%rd4649, %rd4646, %rd4648;
	ld.local.u8 	%rd4650, [%rd22888+102];
	shl.b64 	%rd4651, %rd4650, 48;
	or.b64  	%rd4652, %rd4649, %rd4651;
	ld.local.u8 	%rd4653, [%rd22888+103];
	shl.b64 	%rd4654, %rd4653, 56;
	or.b64  	%rd4655, %rd4652, %rd4654;
	ld.local.u8 	%rd4656, [%rd22888+104];
	ld.local.u8 	%r988, [%rd22888+105];
	mul.wide.u32 	%rd4657, %r988, 256;
	or.b64  	%rd4658, %rd4657, %rd4656;
	ld.local.u8 	%r989, [%rd22888+106];
	mul.wide.u32 	%rd4659, %r989, 65536;
	or.b64  	%rd4660, %rd4658, %rd4659;
	ld.local.u8 	%r990, [%rd22888+107];
	mul.wide.u32 	%rd4661, %r990, 16777216;
	or.b64  	%rd4662, %rd4660, %rd4661;
	ld.local.u8 	%rd4663, [%rd22888+108];
	shl.b64 	%rd4664, %rd4663, 32;
	or.b64  	%rd4665, %rd4662, %rd4664;
	ld.local.u8 	%rd4666, [%rd22888+109];
	shl.b64 	%rd4667, %rd4666, 40;
	or.b64  	%rd4668, %rd4665, %rd4667;
	ld.local.u8 	%rd4669, [%rd22888+110];
	shl.b64 	%rd4670, %rd4669, 48;
	or.b64  	%rd4671, %rd4668, %rd4670;
	ld.local.u8 	%rd4672, [%rd22888+111];
	shl.b64 	%rd4673, %rd4672, 56;
	or.b64  	%rd4674, %rd4671, %rd4673;
	st.local.v2.u64 	[%rd8+96], {%rd4655, %rd4674};
	ld.local.u8 	%rd4675, [%rd22888+112];
	ld.local.u8 	%r991, [%rd22888+113];
	mul.wide.u32 	%rd4676, %r991, 256;
	or.b64  	%rd4677, %rd4676, %rd4675;
	ld.local.u8 	%r992, [%rd22888+114];
	mul.wide.u32 	%rd4678, %r992, 65536;
	or.b64  	%rd4679, %rd4677, %rd4678;
	ld.local.u8 	%r993, [%rd22888+115];
	mul.wide.u32 	%rd4680, %r993, 16777216;
	or.b64  	%rd4681, %rd4679, %rd4680;
	ld.local.u8 	%rd4682, [%rd22888+116];
	shl.b64 	%rd4683, %rd4682, 32;
	or.b64  	%rd4684, %rd4681, %rd4683;
	ld.local.u8 	%rd4685, [%rd22888+117];
	shl.b64 	%rd4686, %rd4685, 40;
	or.b64  	%rd4687, %rd4684, %rd4686;
	ld.local.u8 	%rd4688, [%rd22888+118];
	shl.b64 	%rd4689, %rd4688, 48;
	or.b64  	%rd4690, %rd4687, %rd4689;
	ld.local.u8 	%rd4691, [%rd22888+119];
	shl.b64 	%rd4692, %rd4691, 56;
	or.b64  	%rd4693, %rd4690, %rd4692;
	ld.local.u8 	%rd4694, [%rd22888+120];
	ld.local.u8 	%r994, [%rd22888+121];
	mul.wide.u32 	%rd4695, %r994, 256;
	or.b64  	%rd4696, %rd4695, %rd4694;
	ld.local.u8 	%r995, [%rd22888+122];
	mul.wide.u32 	%rd4697, %r995, 65536;
	or.b64  	%rd4698, %rd4696, %rd4697;
	ld.local.u8 	%r996, [%rd22888+123];
	mul.wide.u32 	%rd4699, %r996, 16777216;
	or.b64  	%rd4700, %rd4698, %rd4699;
	ld.local.u8 	%rd4701, [%rd22888+124];
	shl.b64 	%rd4702, %rd4701, 32;
	or.b64  	%rd4703, %rd4700, %rd4702;
	ld.local.u8 	%rd4704, [%rd22888+125];
	shl.b64 	%rd4705, %rd4704, 40;
	or.b64  	%rd4706, %rd4703, %rd4705;
	ld.local.u8 	%rd4707, [%rd22888+126];
	shl.b64 	%rd4708, %rd4707, 48;
	or.b64  	%rd4709, %rd4706, %rd4708;
	ld.local.u8 	%rd4710, [%rd22888+127];
	shl.b64 	%rd4711, %rd4710, 56;
	or.b64  	%rd4712, %rd4709, %rd4711;
	st.local.v2.u64 	[%rd8+112], {%rd4693, %rd4712};
	xor.b64  	%rd22884, %rd17, %rd271;
	xor.b64  	%rd22880, %rd18, %rd22866;
	add.s64 	%rd22870, %rd4252, 7;
	mov.b32 	%r9985, 0;
	mov.u64 	%rd22871, %rd16;
	mov.u64 	%rd22872, %rd216;
	mov.u64 	%rd22873, %rd22858;
	mov.u64 	%rd22874, %rd22862;
	mov.u64 	%rd22875, %rd15;
	mov.u64 	%rd22876, %rd215;
	mov.u64 	%rd22877, %rd22859;
	mov.u64 	%rd22878, %rd22863;
	mov.u64 	%rd22879, %rd14;
	mov.u64 	%rd22881, %rd22860;
	mov.u64 	%rd22882, %rd22864;
	mov.u64 	%rd22883, %rd13;
	mov.u64 	%rd22885, %rd22861;
	mov.u64 	%rd22886, %rd22865;
$L__BB0_37:
	ld.const.u8 	%r997, [%rd22870+-7];
	mul.wide.u32 	%rd4714, %r997, 8;
	add.s64 	%rd4715, %rd8, %rd4714;
	ld.local.u64 	%rd4716, [%rd4715];
	ld.const.u8 	%r998, [%rd22870+-6];
	mul.wide.u32 	%rd4717, %r998, 8;
	add.s64 	%rd4718, %rd8, %rd4717;
	ld.local.u64 	%rd4719, [%rd4718];
	add.s64 	%rd4720, %rd22886, %rd4716;
	add.s64 	%rd4721, %rd4720, %rd22885;
	xor.b64  	%rd4722, %rd22884, %rd4721;
	mov.b64 	{%r999, %r1000}, %rd4722;
	mov.b64 	%rd4723, {%r1000, %r999};
	add.s64 	%rd4724, %rd22883, %rd4723;
	xor.b64  	%rd4725, %rd22885, %rd4724;
	mov.b64 	{%r1001, %r1002}, %rd4725;
	shf.l.wrap.b32 	%r1003, %r1002, %r1001, 8;
	shf.l.wrap.b32 	%r1004, %r1001, %r1002, 8;
	mov.b64 	%rd4726, {%r1004, %r1003};
	add.s64 	%rd4727, %rd4726, %rd4719;
	add.s64 	%rd4728, %rd4727, %rd4721;
	xor.b64  	%rd4729, %rd4723, %rd4728;
	mov.b64 	{%r1005, %r1006}, %rd4729;
	shf.l.wrap.b32 	%r1007, %r1006, %r1005, 16;
	shf.l.wrap.b32 	%r1008, %r1005, %r1006, 16;
	mov.b64 	%rd4730, {%r1008, %r1007};
	add.s64 	%rd4731, %rd4724, %rd4730;
	xor.b64  	%rd4732, %rd4726, %rd4731;
	mov.b64 	{%r1009, %r1010}, %rd4732;
	shf.l.wrap.b32 	%r1011, %r1009, %r1010, 1;
	shf.l.wrap.b32 	%r1012, %r1010, %r1009, 1;
	mov.b64 	%rd4733, {%r1012, %r1011};
	ld.const.u8 	%r1013, [%rd22870+-5];
	mul.wide.u32 	%rd4734, %r1013, 8;
	add.s64 	%rd4735, %rd8, %rd4734;
	ld.local.u64 	%rd4736, [%rd4735];
	ld.const.u8 	%r1014, [%rd22870+-4];
	mul.wide.u32 	%rd4737, %r1014, 8;
	add.s64 	%rd4738, %rd8, %rd4737;
	ld.local.u64 	%rd4739, [%rd4738];
	add.s64 	%rd4740, %rd22882, %rd4736;
	add.s64 	%rd4741, %rd4740, %rd22881;
	xor.b64  	%rd4742, %rd22880, %rd4741;
	mov.b64 	{%r1015, %r1016}, %rd4742;
	mov.b64 	%rd4743, {%r1016, %r1015};
	add.s64 	%rd4744, %rd22879, %rd4743;
	xor.b64  	%rd4745, %rd22881, %rd4744;
	mov.b64 	{%r1017, %r1018}, %rd4745;
	shf.l.wrap.b32 	%r1019, %r1018, %r1017, 8;
	shf.l.wrap.b32 	%r1020, %r1017, %r1018, 8;
	mov.b64 	%rd4746, {%r1020, %r1019};
	add.s64 	%rd4747, %rd4746, %rd4739;
	add.s64 	%rd4748, %rd4747, %rd4741;
	xor.b64  	%rd4749, %rd4743, %rd4748;
	mov.b64 	{%r1021, %r1022}, %rd4749;
	shf.l.wrap.b32 	%r1023, %r1022, %r1021, 16;
	shf.l.wrap.b32 	%r1024, %r1021, %r1022, 16;
	mov.b64 	%rd4750, {%r1024, %r1023};
	add.s64 	%rd4751, %rd4744, %rd4750;
	xor.b64  	%rd4752, %rd4746, %rd4751;
	mov.b64 	{%r1025, %r1026}, %rd4752;
	shf.l.wrap.b32 	%r1027, %r1025, %r1026, 1;
	shf.l.wrap.b32 	%r1028, %r1026, %r1025, 1;
	mov.b64 	%rd4753, {%r1028, %r1027};
	ld.const.u8 	%r1029, [%rd22870+-3];
	mul.wide.u32 	%rd4754, %r1029, 8;
	add.s64 	%rd4755, %rd8, %rd4754;
	ld.local.u64 	%rd4756, [%rd4755];
	ld.const.u8 	%r1030, [%rd22870+-2];
	mul.wide.u32 	%rd4757, %r1030, 8;
	add.s64 	%rd4758, %rd8, %rd4757;
	ld.local.u64 	%rd4759, [%rd4758];
	add.s64 	%rd4760, %rd22878, %rd4756;
	add.s64 	%rd4761, %rd4760, %rd22877;
	xor.b64  	%rd4762, %rd22876, %rd4761;
	mov.b64 	{%r1031, %r1032}, %rd4762;
	mov.b64 	%rd4763, {%r1032, %r1031};
	add.s64 	%rd4764, %rd22875, %rd4763;
	xor.b64  	%rd4765, %rd22877, %rd4764;
	mov.b64 	{%r1033, %r1034}, %rd4765;
	shf.l.wrap.b32 	%r1035, %r1034, %r1033, 8;
	shf.l.wrap.b32 	%r1036, %r1033, %r1034, 8;
	mov.b64 	%rd4766, {%r1036, %r1035};
	add.s64 	%rd4767, %rd4766, %rd4759;
	add.s64 	%rd4768, %rd4767, %rd4761;
	xor.b64  	%rd4769, %rd4763, %rd4768;
	mov.b64 	{%r1037, %r1038}, %rd4769;
	shf.l.wrap.b32 	%r1039, %r1038, %r1037, 16;
	shf.l.wrap.b32 	%r1040, %r1037, %r1038, 16;
	mov.b64 	%rd4770, {%r1040, %r1039};
	add.s64 	%rd4771, %rd4764, %rd4770;
	xor.b64  	%rd4772, %rd4766, %rd4771;
	mov.b64 	{%r1041, %r1042}, %rd4772;
	shf.l.wrap.b32 	%r1043, %r1041, %r1042, 1;
	shf.l.wrap.b32 	%r1044, %r1042, %r1041, 1;
	mov.b64 	%rd4773, {%r1044, %r1043};
	ld.const.u8 	%r1045, [%rd22870+-1];
	mul.wide.u32 	%rd4774, %r1045, 8;
	add.s64 	%rd4775, %rd8, %rd4774;
	ld.local.u64 	%rd4776, [%rd4775];
	ld.const.u8 	%r1046, [%rd22870];
	mul.wide.u32 	%rd4777, %r1046, 8;
	add.s64 	%rd4778, %rd8, %rd4777;
	ld.local.u64 	%rd4779, [%rd4778];
	add.s64 	%rd4780, %rd22874, %rd4776;
	add.s64 	%rd4781, %rd4780, %rd22873;
	xor.b64  	%rd4782, %rd22872, %rd4781;
	mov.b64 	{%r1047, %r1048}, %rd4782;
	mov.b64 	%rd4783, {%r1048, %r1047};
	add.s64 	%rd4784, %rd22871, %rd4783;
	xor.b64  	%rd4785, %rd22873, %rd4784;
	mov.b64 	{%r1049, %r1050}, %rd4785;
	shf.l.wrap.b32 	%r1051, %r1050, %r1049, 8;
	shf.l.wrap.b32 	%r1052, %r1049, %r1050, 8;
	mov.b64 	%rd4786, {%r1052, %r1051};
	add.s64 	%rd4787, %rd4786, %rd4779;
	add.s64 	%rd4788, %rd4787, %rd4781;
	xor.b64  	%rd4789, %rd4783, %rd4788;
	mov.b64 	{%r1053, %r1054}, %rd4789;
	shf.l.wrap.b32 	%r1055, %r1054, %r1053, 16;
	shf.l.wrap.b32 	%r1056, %r1053, %r1054, 16;
	mov.b64 	%rd4790, {%r1056, %r1055};
	add.s64 	%rd4791, %rd4784, %rd4790;
	xor.b64  	%rd4792, %rd4786, %rd4791;
	mov.b64 	{%r1057, %r1058}, %rd4792;
	shf.l.wrap.b32 	%r1059, %r1057, %r1058, 1;
	shf.l.wrap.b32 	%r1060, %r1058, %r1057, 1;
	mov.b64 	%rd4793, {%r1060, %r1059};
	ld.const.u8 	%r1061, [%rd22870+1];
	mul.wide.u32 	%rd4794, %r1061, 8;
	add.s64 	%rd4795, %rd8, %rd4794;
	ld.local.u64 	%rd4796, [%rd4795];
	ld.const.u8 	%r1062, [%rd22870+2];
	mul.wide.u32 	%rd4797, %r1062, 8;
	add.s64 	%rd4798, %rd8, %rd4797;
	ld.local.u64 	%rd4799, [%rd4798];
	add.s64 	%rd4800, %rd4728, %rd4796;
	add.s64 	%rd4801, %rd4800, %rd4753;
	xor.b64  	%rd4802, %rd4790, %rd4801;
	mov.b64 	{%r1063, %r1064}, %rd4802;
	mov.b64 	%rd4803, {%r1064, %r1063};
	add.s64 	%rd4804, %rd4771, %rd4803;
	xor.b64  	%rd4805, %rd4753, %rd4804;
	mov.b64 	{%r1065, %r1066}, %rd4805;
	shf.l.wrap.b32 	%r1067, %r1066, %r1065, 8;
	shf.l.wrap.b32 	%r1068, %r1065, %r1066, 8;
	mov.b64 	%rd4806, {%r1068, %r1067};
	add.s64 	%rd4807, %rd4806, %rd4799;
	add.s64 	%rd22886, %rd4807, %rd4801;
	xor.b64  	%rd4808, %rd4803, %rd22886;
	mov.b64 	{%r1069, %r1070}, %rd4808;
	shf.l.wrap.b32 	%r1071, %r1070, %r1069, 16;
	shf.l.wrap.b32 	%r1072, %r1069, %r1070, 16;
	mov.b64 	%rd22872, {%r1072, %r1071};
	add.s64 	%rd22875, %rd4804, %rd22872;
	xor.b64  	%rd4809, %rd4806, %rd22875;
	mov.b64 	{%r1073, %r1074}, %rd4809;
	shf.l.wrap.b32 	%r1075, %r1073, %r1074, 1;
	shf.l.wrap.b32 	%r1076, %r1074, %r1073, 1;
	mov.b64 	%rd22881, {%r1076, %r1075};
	ld.const.u8 	%r1077, [%rd22870+3];
	mul.wide.u32 	%rd4810, %r1077, 8;
	add.s64 	%rd4811, %rd8, %rd4810;
	ld.local.u64 	%rd4812, [%rd4811];
	ld.const.u8 	%r1078, [%rd22870+4];
	mul.wide.u32 	%rd4813, %r1078, 8;
	add.s64 	%rd4814, %rd8, %rd4813;
	ld.local.u64 	%rd4815, [%rd4814];
	add.s64 	%rd4816, %rd4748, %rd4812;
	add.s64 	%rd4817, %rd4816, %rd4773;
	xor.b64  	%rd4818, %rd4730, %rd4817;
	mov.b64 	{%r1079, %r1080}, %rd4818;
	mov.b64 	%rd4819, {%r1080, %r1079};
	add.s64 	%rd4820, %rd4791, %rd4819;
	xor.b64  	%rd4821, %rd4773, %rd4820;
	mov.b64 	{%r1081, %r1082}, %rd4821;
	shf.l.wrap.b32 	%r1083, %r1082, %r1081, 8;
	shf.l.wrap.b32 	%r1084, %r1081, %r1082, 8;
	mov.b64 	%rd4822, {%r1084, %r1083};
	add.s64 	%rd4823, %rd4822, %rd4815;
	add.s64 	%rd22882, %rd4823, %rd4817;
	xor.b64  	%rd4824, %rd4819, %rd22882;
	mov.b64 	{%r1085, %r1086}, %rd4824;
	shf.l.wrap.b32 	%r1087, %r1086, %r1085, 16;
	shf.l.wrap.b32 	%r1088, %r1085, %r1086, 16;
	mov.b64 	%rd22884, {%r1088, %r1087};
	add.s64 	%rd22871, %rd4820, %rd22884;
	xor.b64  	%rd4825, %rd4822, %rd22871;
	mov.b64 	{%r1089, %r1090}, %rd4825;
	shf.l.wrap.b32 	%r1091, %r1089, %r1090, 1;
	shf.l.wrap.b32 	%r1092, %r1090, %r1089, 1;
	mov.b64 	%rd22877, {%r1092, %r1091};
	ld.const.u8 	%r1093, [%rd22870+5];
	mul.wide.u32 	%rd4826, %r1093, 8;
	add.s64 	%rd4827, %rd8, %rd4826;
	ld.local.u64 	%rd4828, [%rd4827];
	ld.const.u8 	%r1094, [%rd22870+6];
	mul.wide.u32 	%rd4829, %r1094, 8;
	add.s64 	%rd4830, %rd8, %rd4829;
	ld.local.u64 	%rd4831, [%rd4830];
	add.s64 	%rd4832, %rd4768, %rd4828;
	add.s64 	%rd4833, %rd4832, %rd4793;
	xor.b64  	%rd4834, %rd4750, %rd4833;
	mov.b64 	{%r1095, %r1096}, %rd4834;
	mov.b64 	%rd4835, {%r1096, %r1095};
	add.s64 	%rd4836, %rd4731, %rd4835;
	xor.b64  	%rd4837, %rd4793, %rd4836;
	mov.b64 	{%r1097, %r1098}, %rd4837;
	shf.l.wrap.b32 	%r1099, %r1098, %r1097, 8;
	shf.l.wrap.b32 	%r1100, %r1097, %r1098, 8;
	mov.b64 	%rd4838, {%r1100, %r1099};
	add.s64 	%rd4839, %rd4838, %rd4831;
	add.s64 	%rd22878, %rd4839, %rd4833;
	xor.b64  	%rd4840, %rd4835, %rd22878;
	mov.b64 	{%r1101, %r1102}, %rd4840;
	shf.l.wrap.b32 	%r1103, %r1102, %r1101, 16;
	shf.l.wrap.b32 	%r1104, %r1101, %r1102, 16;
	mov.b64 	%rd22880, {%r1104, %r1103};
	add.s64 	%rd22883, %rd4836, %rd22880;
	xor.b64  	%rd4841, %rd4838, %rd22883;
	mov.b64 	{%r1105, %r1106}, %rd4841;
	shf.l.wrap.b32 	%r1107, %r1105, %r1106, 1;
	shf.l.wrap.b32 	%r1108, %r1106, %r1105, 1;
	mov.b64 	%rd22873, {%r1108, %r1107};
	ld.const.u8 	%r1109, [%rd22870+7];
	mul.wide.u32 	%rd4842, %r1109, 8;
	add.s64 	%rd4843, %rd8, %rd4842;
	ld.local.u64 	%rd4844, [%rd4843];
	ld.const.u8 	%r1110, [%rd22870+8];
	mul.wide.u32 	%rd4845, %r1110, 8;
	add.s64 	%rd4846, %rd8, %rd4845;
	ld.local.u64 	%rd4847, [%rd4846];
	add.s64 	%rd4848, %rd4788, %rd4844;
	add.s64 	%rd4849, %rd4848, %rd4733;
	xor.b64  	%rd4850, %rd4770, %rd4849;
	mov.b64 	{%r1111, %r1112}, %rd4850;
	mov.b64 	%rd4851, {%r1112, %r1111};
	add.s64 	%rd4852, %rd4751, %rd4851;
	xor.b64  	%rd4853, %rd4733, %rd4852;
	mov.b64 	{%r1113, %r1114}, %rd4853;
	shf.l.wrap.b32 	%r1115, %r1114, %r1113, 8;
	shf.l.wrap.b32 	%r1116, %r1113, %r1114, 8;
	mov.b64 	%rd4854, {%r1116, %r1115};
	add.s64 	%rd4855, %rd4854, %rd4847;
	add.s64 	%rd22874, %rd4855, %rd4849;
	xor.b64  	%rd4856, %rd4851, %rd22874;
	mov.b64 	{%r1117, %r1118}, %rd4856;
	shf.l.wrap.b32 	%r1119, %r1118, %r1117, 16;
	shf.l.wrap.b32 	%r1120, %r1117, %r1118, 16;
	mov.b64 	%rd22876, {%r1120, %r1119};
	add.s64 	%rd22879, %rd4852, %rd22876;
	xor.b64  	%rd4857, %rd4854, %rd22879;
	mov.b64 	{%r1121, %r1122}, %rd4857;
	shf.l.wrap.b32 	%r1123, %r1121, %r1122, 1;
	shf.l.wrap.b32 	%r1124, %r1122, %r1121, 1;
	mov.b64 	%rd22885, {%r1124, %r1123};
	add.s32 	%r9985, %r9985, 1;
	add.s64 	%rd22870, %rd22870, 16;
	setp.ne.s32 	%p32, %r9985, 12;
	@%p32 bra 	$L__BB0_37;
	xor.b64  	%rd4858, %rd22886, %rd22865;
	xor.b64  	%rd22865, %rd4858, %rd22883;
	xor.b64  	%rd4859, %rd22882, %rd22864;
	xor.b64  	%rd22864, %rd4859, %rd22879;
	xor.b64  	%rd4860, %rd22878, %rd22863;
	xor.b64  	%rd22863, %rd4860, %rd22875;
	xor.b64  	%rd4861, %rd22874, %rd22862;
	xor.b64  	%rd22862, %rd4861, %rd22871;
	xor.b64  	%rd4862, %rd22885, %rd22861;
	xor.b64  	%rd22861, %rd4862, %rd22884;
	xor.b64  	%rd4863, %rd22881, %rd22860;
	xor.b64  	%rd22860, %rd4863, %rd22880;
	xor.b64  	%rd4864, %rd22877, %rd22859;
	xor.b64  	%rd22859, %rd4864, %rd22876;
	xor.b64  	%rd4865, %rd22873, %rd22858;
	xor.b64  	%rd22858, %rd4865, %rd22872;
	add.s64 	%rd22887, %rd22887, -128;
	add.s64 	%rd22888, %rd22888, 128;
	setp.gt.u64 	%p33, %rd22887, 128;
	mov.u64 	%rd22867, %rd271;
	@%p33 bra 	$L__BB0_36;
	st.local.u64 	[%rd11+64], %rd271;
	st.local.u64 	[%rd11+72], %rd22866;
	st.local.u64 	[%rd11], %rd22865;
	st.local.u64 	[%rd11+8], %rd22864;
	st.local.u64 	[%rd11+16], %rd22863;
	st.local.u64 	[%rd11+24], %rd22862;
	st.local.u64 	[%rd11+32], %rd22861;
	st.local.u64 	[%rd11+40], %rd22860;
	st.local.u64 	[%rd11+48], %rd22859;
	st.local.u64 	[%rd11+56], %rd22858;
	mov.b32 	%r9991, 0;
$L__BB0_40:
	and.b64  	%rd22893, %rd22887, 3;
	setp.lt.u64 	%p34, %rd22887, 4;
	mov.b64 	%rd22892, 0;
	@%p34 bra 	$L__BB0_43;
	and.b64  	%rd22892, %rd22887, 252;
	add.s64 	%rd22891, %rd22888, 1;
	cvt.u64.u32 	%rd4867, %r9991;
	add.s64 	%rd4868, %rd4867, %rd11;
	add.s64 	%rd22889, %rd4868, 99;
	mov.u64 	%rd22890, %rd22892;
$L__BB0_42:
	ld.local.u8 	%rs204, [%rd22891+-1];
	st.local.u8 	[%rd22889+-3], %rs204;
	ld.local.u8 	%rs205, [%rd22891];
	st.local.u8 	[%rd22889+-2], %rs205;
	ld.local.u8 	%rs206, [%rd22891+1];
	st.local.u8 	[%rd22889+-1], %rs206;
	ld.local.u8 	%rs207, [%rd22891+2];
	st.local.u8 	[%rd22889], %rs207;
	add.s64 	%rd22891, %rd22891, 4;
	add.s64 	%rd22890, %rd22890, -4;
	add.s64 	%rd22889, %rd22889, 4;
	setp.ne.s64 	%p35, %rd22890, 0;
	@%p35 bra 	$L__BB0_42;
$L__BB0_43:
	setp.eq.s64 	%p36, %rd22893, 0;
	@%p36 bra 	$L__BB0_46;
	cvt.u64.u32 	%rd4869, %r9991;
	add.s64 	%rd4870, %rd22892, %rd4869;
	add.s64 	%rd4871, %rd4870, %rd11;
	add.s64 	%rd22895, %rd4871, 96;
	add.s64 	%rd22894, %rd22888, %rd22892;
$L__BB0_45:
	.pragma "nounroll";
	ld.local.u8 	%rs208, [%rd22894];
	st.local.u8 	[%rd22895], %rs208;
	add.s64 	%rd22895, %rd22895, 1;
	add.s64 	%rd22894, %rd22894, 1;
	add.s64 	%rd22893, %rd22893, -1;
	setp.ne.s64 	%p37, %rd22893, 0;
	@%p37 bra 	$L__BB0_45;
$L__BB0_46:
	cvt.u32.u64 	%r1126, %rd22887;
	ld.local.u32 	%r1127, [%rd11+224];
	add.s32 	%r9991, %r1127, %r1126;
	st.local.u32 	[%rd11+224], %r9991;
	ld.local.u64 	%rd22958, [%rd11+80];
$L__BB0_47:
	st.local.u32 	[%rd10], %r292;
	setp.ne.s64 	%p38, %rd22958, 0;
	@%p38 bra 	$L__BB0_70;
	setp.lt.u32 	%p39, %r9991, 125;
	mov.b64 	%rd22949, 4;
	mov.u64 	%rd22950, %rd10;
	@%p39 bra 	$L__BB0_63;
	cvt.u64.u32 	%rd342, %r9991;
	sub.s64 	%rd343, 128, %rd342;
	setp.eq.s32 	%p40, %r9991, 128;
	@%p40 bra 	$L__BB0_56;
	and.b64  	%rd22901, %rd343, 3;
	add.s32 	%r1128, %r9991, -125;
	setp.lt.u32 	%p41, %r1128, 3;
	mov.b64 	%rd22900, 0;
	@%p41 bra 	$L__BB0_53;
	and.b64  	%rd22900, %rd343, -4;
	add.s64 	%rd4874, %rd342, %rd11;
	add.s64 	%rd22897, %rd4874, 99;
	mov.u64 	%rd22898, %rd10;
	mov.u64 	%rd22899, %rd22900;
$L__BB0_52:
	ld.local.u32 	%r1129, [%rd22898];
	bfe.u32 	%r1130, %r1129, 0, 8;
	bfe.u32 	%r1131, %r1129, 8, 8;
	bfe.u32 	%r1132, %r1129, 16, 8;
	bfe.u32 	%r1133, %r1129, 24, 8;
	st.local.u8 	[%rd22897+-3], %r1130;
	st.local.u8 	[%rd22897+-2], %r1131;
	st.local.u8 	[%rd22897+-1], %r1132;
	st.local.u8 	[%rd22897], %r1133;
	add.s64 	%rd22899, %rd22899, -4;
	add.s64 	%rd22898, %rd22898, 4;
	add.s64 	%rd22897, %rd22897, 4;
	setp.ne.s64 	%p42, %rd22899, 0;
	@%p42 bra 	$L__BB0_52;
$L__BB0_53:
	setp.eq.s64 	%p43, %rd22901, 0;
	@%p43 bra 	$L__BB0_56;
	add.s64 	%rd4875, %rd22900, %rd342;
	add.s64 	%rd4876, %rd4875, %rd11;
	add.s64 	%rd22903, %rd4876, 96;
	add.s64 	%rd22902, %rd10, %rd22900;
$L__BB0_55:
	.pragma "nounroll";
	ld.local.u8 	%rs209, [%rd22902];
	st.local.u8 	[%rd22903], %rs209;
	add.s64 	%rd22903, %rd22903, 1;
	add.s64 	%rd22902, %rd22902, 1;
	add.s64 	%rd22901, %rd22901, -1;
	setp.ne.s64 	%p44, %rd22901, 0;
	@%p44 bra 	$L__BB0_55;
$L__BB0_56:
	ld.local.u64 	%rd4877, [%rd11+64];
	add.s64 	%rd22929, %rd4877, 128;
	st.local.u64 	[%rd11+64], %rd22929;
	setp.gt.u64 	%p45, %rd4877, -129;
	selp.u64 	%rd4878, 1, 0, %p45;
	ld.local.u64 	%rd4879, [%rd11+72];
	add.s64 	%rd22928, %rd4879, %rd4878;
	st.local.u64 	[%rd11+72], %rd22928;
	ld.local.v2.b32 	{%r1135, %r1136}, [%rd11+96];
	bfe.u32 	%r1137, %r1136, 24, 8;
	bfe.u32 	%r1138, %r1136, 16, 8;
	bfe.u32 	%r1139, %r1136, 8, 8;
	bfe.u32 	%r1140, %r1136, 0, 8;
	ld.local.u32 	%rd4880, [%rd11+96];
	cvt.u64.u32 	%rd4881, %r1140;
	shl.b64 	%rd4882, %rd4881, 32;
	and.b64  	%rd4883, %rd4882, 1095216660480;
	or.b64  	%rd4884, %rd4880, %rd4883;
	cvt.u64.u32 	%rd4885, %r1139;
	shl.b64 	%rd4886, %rd4885, 40;
	and.b64  	%rd4887, %rd4886, 280375465082880;
	or.b64  	%rd4888, %rd4884, %rd4887;
	cvt.u64.u32 	%rd4889, %r1138;
	shl.b64 	%rd4890, %rd4889, 48;
	and.b64  	%rd4891, %rd4890, 71776119061217280;
	or.b64  	%rd4892, %rd4888, %rd4891;
	cvt.u64.u32 	%rd4893, %r1137;
	shl.b64 	%rd4894, %rd4893, 56;
	or.b64  	%rd4895, %rd4892, %rd4894;
	ld.local.v2.b32 	{%r1141, %r1142}, [%rd11+104];
	bfe.u32 	%r1143, %r1142, 24, 8;
	bfe.u32 	%r1144, %r1142, 16, 8;
	bfe.u32 	%r1145, %r1142, 8, 8;
	bfe.u32 	%r1146, %r1142, 0, 8;
	ld.local.u32 	%rd4896, [%rd11+104];
	cvt.u64.u32 	%rd4897, %r1146;
	shl.b64 	%rd4898, %rd4897, 32;
	and.b64  	%rd4899, %rd4898, 1095216660480;
	or.b64  	%rd4900, %rd4896, %rd4899;
	cvt.u64.u32 	%rd4901, %r1145;
	shl.b64 	%rd4902, %rd4901, 40;
	and.b64  	%rd4903, %rd4902, 280375465082880;
	or.b64  	%rd4904, %rd4900, %rd4903;
	cvt.u64.u32 	%rd4905, %r1144;
	shl.b64 	%rd4906, %rd4905, 48;
	and.b64  	%rd4907, %rd4906, 71776119061217280;
	or.b64  	%rd4908, %rd4904, %rd4907;
	cvt.u64.u32 	%rd4909, %r1143;
	shl.b64 	%rd4910, %rd4909, 56;
	or.b64  	%rd4911, %rd4908, %rd4910;
	st.local.v2.u64 	[%rd8], {%rd4895, %rd4911};
	ld.local.v2.b32 	{%r1147, %r1148}, [%rd11+112];
	bfe.u32 	%r1149, %r1148, 24, 8;
	bfe.u32 	%r1150, %r1148, 16, 8;
	bfe.u32 	%r1151, %r1148, 8, 8;
	bfe.u32 	%r1152, %r1148, 0, 8;
	ld.local.u32 	%rd4912, [%rd11+112];
	cvt.u64.u32 	%rd4913, %r1152;
	shl.b64 	%rd4914, %rd4913, 32;
	and.b64  	%rd4915, %rd4914, 1095216660480;
	or.b64  	%rd4916, %rd4912, %rd4915;
	cvt.u64.u32 	%rd4917, %r1151;
	shl.b64 	%rd4918, %rd4917, 40;
	and.b64  	%rd4919, %rd4918, 280375465082880;
	or.b64  	%rd4920, %rd4916, %rd4919;
	cvt.u64.u32 	%rd4921, %r1150;
	shl.b64 	%rd4922, %rd4921, 48;
	and.b64  	%rd4923, %rd4922, 71776119061217280;
	or.b64  	%rd4924, %rd4920, %rd4923;
	cvt.u64.u32 	%rd4925, %r1149;
	shl.b64 	%rd4926, %rd4925, 56;
	or.b64  	%rd4927, %rd4924, %rd4926;
	ld.local.v2.b32 	{%r1153, %r1154}, [%rd11+120];
	bfe.u32 	%r1155, %r1154, 24, 8;
	bfe.u32 	%r1156, %r1154, 16, 8;
	bfe.u32 	%r1157, %r1154, 8, 8;
	bfe.u32 	%r1158, %r1154, 0, 8;
	ld.local.u32 	%rd4928, [%rd11+120];
	cvt.u64.u32 	%rd4929, %r1158;
	shl.b64 	%rd4930, %rd4929, 32;
	and.b64  	%rd4931, %rd4930, 1095216660480;
	or.b64  	%rd4932, %rd4928, %rd4931;
	cvt.u64.u32 	%rd4933, %r1157;
	shl.b64 	%rd4934, %rd4933, 40;
	and.b64  	%rd4935, %rd4934, 280375465082880;
	or.b64  	%rd4936, %rd4932, %rd4935;
	cvt.u64.u32 	%rd4937, %r1156;
	shl.b64 	%rd4938, %rd4937, 48;
	and.b64  	%rd4939, %rd4938, 71776119061217280;
	or.b64  	%rd4940, %rd4936, %rd4939;
	cvt.u64.u32 	%rd4941, %r1155;
	shl.b64 	%rd4942, %rd4941, 56;
	or.b64  	%rd4943, %rd4940, %rd4942;
	st.local.v2.u64 	[%rd8+16], {%rd4927, %rd4943};
	ld.local.v2.b32 	{%r1159, %r1160}, [%rd11+128];
	bfe.u32 	%r1161, %r1160, 24, 8;
	bfe.u32 	%r1162, %r1160, 16, 8;
	bfe.u32 	%r1163, %r1160, 8, 8;
	bfe.u32 	%r1164, %r1160, 0, 8;
	ld.local.u32 	%rd4944, [%rd11+128];
	cvt.u64.u32 	%rd4945, %r1164;
	shl.b64 	%rd4946, %rd4945, 32;
	and.b64  	%rd4947, %rd4946, 1095216660480;
	or.b64  	%rd4948, %rd4944, %rd4947;
	cvt.u64.u32 	%rd4949, %r1163;
	shl.b64 	%rd4950, %rd4949, 40;
	and.b64  	%rd4951, %rd4950, 280375465082880;
	or.b64  	%rd4952, %rd4948, %rd4951;
	cvt.u64.u32 	%rd4953, %r1162;
	shl.b64 	%rd4954, %rd4953, 48;
	and.b64  	%rd4955, %rd4954, 71776119061217280;
	or.b64  	%rd4956, %rd4952, %rd4955;
	cvt.u64.u32 	%rd4957, %r1161;
	shl.b64 	%rd4958, %rd4957, 56;
	or.b64  	%rd4959, %rd4956, %rd4958;
	ld.local.v2.b32 	{%r1165, %r1166}, [%rd11+136];
	bfe.u32 	%r1167, %r1166, 24, 8;
	bfe.u32 	%r1168, %r1166, 16, 8;
	bfe.u32 	%r1169, %r1166, 8, 8;
	bfe.u32 	%r1170, %r1166, 0, 8;
	ld.local.u32 	%rd4960, [%rd11+136];
	cvt.u64.u32 	%rd4961, %r1170;
	shl.b64 	%rd4962, %rd4961, 32;
	and.b64  	%rd4963, %rd4962, 1095216660480;
	or.b64  	%rd4964, %rd4960, %rd4963;
	cvt.u64.u32 	%rd4965, %r1169;
	shl.b64 	%rd4966, %rd4965, 40;
	and.b64  	%rd4967, %rd4966, 280375465082880;
	or.b64  	%rd4968, %rd4964, %rd4967;
	cvt.u64.u32 	%rd4969, %r1168;
	shl.b64 	%rd4970, %rd4969, 48;
	and.b64  	%rd4971, %rd4970, 71776119061217280;
	or.b64  	%rd4972, %rd4968, %rd4971;
	cvt.u64.u32 	%rd4973, %r1167;
	shl.b64 	%rd4974, %rd4973, 56;
	or.b64  	%rd4975, %rd4972, %rd4974;
	st.local.v2.u64 	[%rd8+32], {%rd4959, %rd4975};
	ld.local.v2.b32 	{%r1171, %r1172}, [%rd11+144];
	bfe.u32 	%r1173, %r1172, 24, 8;
	bfe.u32 	%r1174, %r1172, 16, 8;
	bfe.u32 	%r1175, %r1172, 8, 8;
	bfe.u32 	%r1176, %r1172, 0, 8;
	ld.local.u32 	%rd4976, [%rd11+144];
	cvt.u64.u32 	%rd4977, %r1176;
	shl.b64 	%rd4978, %rd4977, 32;
	and.b64  	%rd4979, %rd4978, 1095216660480;
	or.b64  	%rd4980, %rd4976, %rd4979;
	cvt.u64.u32 	%rd4981, %r1175;
	shl.b64 	%rd4982, %rd4981, 40;
	and.b64  	%rd4983, %rd4982, 280375465082880;
	or.b64  	%rd4984, %rd4980, %rd4983;
	cvt.u64.u32 	%rd4985, %r1174;
	shl.b64 	%rd4986, %rd4985, 48;
	and.b64  	%rd4987, %rd4986, 71776119061217280;
	or.b64  	%rd4988, %rd4984, %rd4987;
	cvt.u64.u32 	%rd4989, %r1173;
	shl.b64 	%rd4990, %rd4989, 56;
	or.b64  	%rd4991, %rd4988, %rd4990;
	ld.local.v2.b32 	{%r1177, %r1178}, [%rd11+152];
	bfe.u32 	%r1179, %r1178, 24, 8;
	bfe.u32 	%r1180, %r1178, 16, 8;
	bfe.u32 	%r1181, %r1178, 8, 8;
	bfe.u32 	%r1182, %r1178, 0, 8;
	ld.local.u32 	%rd4992, [%rd11+152];
	cvt.u64.u32 	%rd4993, %r1182;
	shl.b64 	%rd4994, %rd4993, 32;
	and.b64  	%rd4995, %rd4994, 1095216660480;
	or.b64  	%rd4996, %rd4992, %rd4995;
	cvt.u64.u32 	%rd4997, %r1181;
	shl.b64 	%rd4998, %rd4997, 40;
	and.b64  	%rd4999, %rd4998, 280375465082880;
	or.b64  	%rd5000, %rd4996, %rd4999;
	cvt.u64.u32 	%rd5001, %r1180;
	shl.b64 	%rd5002, %rd5001, 48;
	and.b64  	%rd5003, %rd5002, 71776119061217280;
	or.b64  	%rd5004, %rd5000, %rd5003;
	cvt.u64.u32 	%rd5005, %r1179;
	shl.b64 	%rd5006, %rd5005, 56;
	or.b64  	%rd5007, %rd5004, %rd5006;
	st.local.v2.u64 	[%rd8+48], {%rd4991, %rd5007};
	ld.local.v2.b32 	{%r1183, %r1184}, [%rd11+160];
	bfe.u32 	%r1185, %r1184, 24, 8;
	bfe.u32 	%r1186, %r1184, 16, 8;
	bfe.u32 	%r1187, %r1184, 8, 8;
	bfe.u32 	%r1188, %r1184, 0, 8;
	ld.local.u32 	%rd5008, [%rd11+160];
	cvt.u64.u32 	%rd5009, %r1188;
	shl.b64 	%rd5010, %rd5009, 32;
	and.b64  	%rd5011, %rd5010, 1095216660480;
	or.b64  	%rd5012, %rd5008, %rd5011;
	cvt.u64.u32 	%rd5013, %r1187;
	shl.b64 	%rd5014, %rd5013, 40;
	and.b64  	%rd5015, %rd5014, 280375465082880;
	or.b64  	%rd5016, %rd5012, %rd5015;
	cvt.u64.u32 	%rd5017, %r1186;
	shl.b64 	%rd5018, %rd5017, 48;
	and.b64  	%rd5019, %rd5018, 71776119061217280;
	or.b64  	%rd5020, %rd5016, %rd5019;
	cvt.u64.u32 	%rd5021, %r1185;
	shl.b64 	%rd5022, %rd5021, 56;
	or.b64  	%rd5023, %rd5020, %rd5022;
	ld.local.v2.b32 	{%r1189, %r1190}, [%rd11+168];
	bfe.u32 	%r1191, %r1190, 24, 8;
	bfe.u32 	%r1192, %r1190, 16, 8;
	bfe.u32 	%r1193, %r1190, 8, 8;
	bfe.u32 	%r1194, %r1190, 0, 8;
	ld.local.u32 	%rd5024, [%rd11+168];
	cvt.u64.u32 	%rd5025, %r1194;
	shl.b64 	%rd5026, %rd5025, 32;
	and.b64  	%rd5027, %rd5026, 1095216660480;
	or.b64  	%rd5028, %rd5024, %rd5027;
	cvt.u64.u32 	%rd5029, %r1193;
	shl.b64 	%rd5030, %rd5029, 40;
	and.b64  	%rd5031, %rd5030, 280375465082880;
	or.b64  	%rd5032, %rd5028, %rd5031;
	cvt.u64.u32 	%rd5033, %r1192;
	shl.b64 	%rd5034, %rd5033, 48;
	and.b64  	%rd5035, %rd5034, 71776119061217280;
	or.b64  	%rd5036, %rd5032, %rd5035;
	cvt.u64.u32 	%rd5037, %r1191;
	shl.b64 	%rd5038, %rd5037, 56;
	or.b64  	%rd5039, %rd5036, %rd5038;
	st.local.v2.u64 	[%rd8+64], {%rd5023, %rd5039};
	ld.local.v2.b32 	{%r1195, %r1196}, [%rd11+176];
	bfe.u32 	%r1197, %r1196, 24, 8;
	bfe.u32 	%r1198, %r1196, 16, 8;
	bfe.u32 	%r1199, %r1196, 8, 8;
	bfe.u32 	%r1200, %r1196, 0, 8;
	ld.local.u32 	%rd5040, [%rd11+176];
	cvt.u64.u32 	%rd5041, %r1200;
	shl.b64 	%rd5042, %rd5041, 32;
	and.b64  	%rd5043, %rd5042, 1095216660480;
	or.b64  	%rd5044, %rd5040, %rd5043;
	cvt.u64.u32 	%rd5045, %r1199;
	shl.b64 	%rd5046, %rd5045, 40;
	and.b64  	%rd5047, %rd5046, 280375465082880;
	or.b64  	%rd5048, %rd5044, %rd5047;
	cvt.u64.u32 	%rd5049, %r1198;
	shl.b64 	%rd5050, %rd5049, 48;
	and.b64  	%rd5051, %rd5050, 71776119061217280;
	or.b64  	%rd5052, %rd5048, %rd5051;
	cvt.u64.u32 	%rd5053, %r1197;
	shl.b64 	%rd5054, %rd5053, 56;
	or.b64  	%rd5055, %rd5052, %rd5054;
	ld.local.v2.b32 	{%r1201, %r1202}, [%rd11+184];
	bfe.u32 	%r1203, %r1202, 24, 8;
	bfe.u32 	%r1204, %r1202, 16, 8;
	bfe.u32 	%r1205, %r1202, 8, 8;
	bfe.u32 	%r1206, %r1202, 0, 8;
	ld.local.u32 	%rd5056, [%rd11+184];
	cvt.u64.u32 	%rd5057, %r1206;
	shl.b64 	%rd5058, %rd5057, 32;
	and.b64  	%rd5059, %rd5058, 1095216660480;
	or.b64  	%rd5060, %rd5056, %rd5059;
	cvt.u64.u32 	%rd5061, %r1205;
	shl.b64 	%rd5062, %rd5061, 40;
	and.b64  	%rd5063, %rd5062, 280375465082880;
	or.b64  	%rd5064, %rd5060, %rd5063;
	cvt.u64.u32 	%rd5065, %r1204;
	shl.b64 	%rd5066, %rd5065, 48;
	and.b64  	%rd5067, %rd5066, 71776119061217280;
	or.b64  	%rd5068, %rd5064, %rd5067;
	cvt.u64.u32 	%rd5069, %r1203;
	shl.b64 	%rd5070, %rd5069, 56;
	or.b64  	%rd5071, %rd5068, %rd5070;
	st.local.v2.u64 	[%rd8+80], {%rd5055, %rd5071};
	ld.local.v2.b32 	{%r1207, %r1208}, [%rd11+192];
	bfe.u32 	%r1209, %r1208, 24, 8;
	bfe.u32 	%r1210, %r1208, 16, 8;
	bfe.u32 	%r1211, %r1208, 8, 8;
	bfe.u32 	%r1212, %r1208, 0, 8;
	ld.local.u32 	%rd5072, [%rd11+192];
	cvt.u64.u32 	%rd5073, %r1212;
	shl.b64 	%rd5074, %rd5073, 32;
	and.b64  	%rd5075, %rd5074, 1095216660480;
	or.b64  	%rd5076, %rd5072, %rd5075;
	cvt.u64.u32 	%rd5077, %r1211;
	shl.b64 	%rd5078, %rd5077, 40;
	and.b64  	%rd5079, %rd5078, 280375465082880;
	or.b64  	%rd5080, %rd5076, %rd5079;
	cvt.u64.u32 	%rd5081, %r1210;
	shl.b64 	%rd5082, %rd5081, 48;
	and.b64  	%rd5083, %rd5082, 71776119061217280;
	or.b64  	%rd5084, %rd5080, %rd5083;
	cvt.u64.u32 	%rd5085, %r1209;
	shl.b64 	%rd5086, %rd5085, 56;
	or.b64  	%rd5087, %rd5084, %rd5086;
	ld.local.v2.b32 	{%r1213, %r1214}, [%rd11+200];
	bfe.u32 	%r1215, %r1214, 24, 8;
	bfe.u32 	%r1216, %r1214, 16, 8;
	bfe.u32 	%r1217, %r1214, 8, 8;
	bfe.u32 	%r1218, %r1214, 0, 8;
	ld.local.u32 	%rd5088, [%rd11+200];
	cvt.u64.u32 	%rd5089, %r1218;
	shl.b64 	%rd5090, %rd5089, 32;
	and.b64  	%rd5091, %rd5090, 1095216660480;
	or.b64  	%rd5092, %rd5088, %rd5091;
	cvt.u64.u32 	%rd5093, %r1217;
	shl.b64 	%rd5094, %rd5093, 40;
	and.b64  	%rd5095, %rd5094, 280375465082880;
	or.b64  	%rd5096, %rd5092, %rd5095;
	cvt.u64.u32 	%rd5097, %r1216;
	shl.b64 	%rd5098, %rd5097, 48;
	and.b64  	%rd5099, %rd5098, 71776119061217280;
	or.b64  	%rd5100, %rd5096, %rd5099;
	cvt.u64.u32 	%rd5101, %r1215;
	shl.b64 	%rd5102, %rd5101, 56;
	or.b64  	%rd5103, %rd5100, %rd5102;
	st.local.v2.u64 	[%rd8+96], {%rd5087, %rd5103};
	ld.local.v2.b32 	{%r1219, %r1220}, [%rd11+208];
	bfe.u32 	%r1221, %r1220, 24, 8;
	bfe.u32 	%r1222, %r1220, 16, 8;
	bfe.u32 	%r1223, %r1220, 8, 8;
	bfe.u32 	%r1224, %r1220, 0, 8;
	ld.local.u32 	%rd5104, [%rd11+208];
	cvt.u64.u32 	%rd5105, %r1224;
	shl.b64 	%rd5106, %rd5105, 32;
	and.b64  	%rd5107, %rd5106, 1095216660480;
	or.b64  	%rd5108, %rd5104, %rd5107;
	cvt.u64.u32 	%rd5109, %r1223;
	shl.b64 	%rd5110, %rd5109, 40;
	and.b64  	%rd5111, %rd5110, 280375465082880;
	or.b64  	%rd5112, %rd5108, %rd5111;
	cvt.u64.u32 	%rd5113, %r1222;
	shl.b64 	%rd5114, %rd5113, 48;
	and.b64  	%rd5115, %rd5114, 71776119061217280;
	or.b64  	%rd5116, %rd5112, %rd5115;
	cvt.u64.u32 	%rd5117, %r1221;
	shl.b64 	%rd5118, %rd5117, 56;
	or.b64  	%rd5119, %rd5116, %rd5118;
	ld.local.v2.b32 	{%r1225, %r1226}, [%rd11+216];
	bfe.u32 	%r1227, %r1226, 24, 8;
	bfe.u32 	%r1228, %r1226, 16, 8;
	bfe.u32 	%r1229, %r1226, 8, 8;
	bfe.u32 	%r1230, %r1226, 0, 8;
	ld.local.u32 	%rd5120, [%rd11+216];
	cvt.u64.u32 	%rd5121, %r1230;
	shl.b64 	%rd5122, %rd5121, 32;
	and.b64  	%rd5123, %rd5122, 1095216660480;
	or.b64  	%rd5124, %rd5120, %rd5123;
	cvt.u64.u32 	%rd5125, %r1229;
	shl.b64 	%rd5126, %rd5125, 40;
	and.b64  	%rd5127, %rd5126, 280375465082880;
	or.b64  	%rd5128, %rd5124, %rd5127;
	cvt.u64.u32 	%rd5129, %r1228;
	shl.b64 	%rd5130, %rd5129, 48;
	and.b64  	%rd5131, %rd5130, 71776119061217280;
	or.b64  	%rd5132, %rd5128, %rd5131;
	cvt.u64.u32 	%rd5133, %r1227;
	shl.b64 	%rd5134, %rd5133, 56;
	or.b64  	%rd5135, %rd5132, %rd5134;
	st.local.v2.u64 	[%rd8+112], {%rd5119, %rd5135};
	ld.local.u64 	%rd364, [%rd11];
	ld.local.u64 	%rd365, [%rd11+8];
	ld.local.u64 	%rd366, [%rd11+16];
	ld.local.u64 	%rd367, [%rd11+24];
	ld.local.u64 	%rd368, [%rd11+32];
	ld.local.u64 	%rd369, [%rd11+40];
	ld.local.u64 	%rd370, [%rd11+48];
	ld.local.u64 	%rd371, [%rd11+56];
	xor.b64  	%rd22917, %rd17, %rd22929;
	xor.b64  	%rd22913, %rd18, %rd22928;
	ld.local.u64 	%rd5136, [%rd11+80];
	xor.b64  	%rd374, %rd19, %rd5136;
	ld.local.u64 	%rd5137, [%rd11+88];
	xor.b64  	%rd375, %rd20, %rd5137;
	mov.b32 	%r9988, 0;
	mov.u64 	%rd22904, %rd16;
	mov.u64 	%rd22905, %rd375;
	mov.u64 	%rd22906, %rd371;
	mov.u64 	%rd22907, %rd367;
	mov.u64 	%rd22908, %rd15;
	mov.u64 	%rd22909, %rd374;
	mov.u64 	%rd22910, %rd370;
	mov.u64 	%rd22911, %rd366;
	mov.u64 	%rd22912, %rd14;
	mov.u64 	%rd22914, %rd369;
	mov.u64 	%rd22915, %rd365;
	mov.u64 	%rd22916, %rd13;
	mov.u64 	%rd22918, %rd368;
	mov.u64 	%rd22919, %rd364;
$L__BB0_57:
	mul.wide.u32 	%rd5138, %r9988, 16;
	mov.u64 	%rd5139, blake2b_sigma;
	add.s64 	%rd5140, %rd5139, %rd5138;
	ld.const.u8 	%r1231, [%rd5140];
	mul.wide.u32 	%rd5141, %r1231, 8;
	add.s64 	%rd5142, %rd8, %rd5141;
	ld.local.u64 	%rd5143, [%rd5142];
	ld.const.u8 	%r1232, [%rd5140+1];
	mul.wide.u32 	%rd5144, %r1232, 8;
	add.s64 	%rd5145, %rd8, %rd5144;
	ld.local.u64 	%rd5146, [%rd5145];
	add.s64 	%rd5147, %rd22919, %rd5143;
	add.s64 	%rd5148, %rd5147, %rd22918;
	xor.b64  	%rd5149, %rd22917, %rd5148;
	mov.b64 	{%r1233, %r1234}, %rd5149;
	mov.b64 	%rd5150, {%r1234, %r1233};
	add.s64 	%rd5151, %rd22916, %rd5150;
	xor.b64  	%rd5152, %rd22918, %rd5151;
	mov.b64 	{%r1235, %r1236}, %rd5152;
	shf.l.wrap.b32 	%r1237, %r1236, %r1235, 8;
	shf.l.wrap.b32 	%r1238, %r1235, %r1236, 8;
	mov.b64 	%rd5153, {%r1238, %r1237};
	add.s64 	%rd5154, %rd5153, %rd5146;
	add.s64 	%rd5155, %rd5154, %rd5148;
	xor.b64  	%rd5156, %rd5150, %rd5155;
	mov.b64 	{%r1239, %r1240}, %rd5156;
	shf.l.wrap.b32 	%r1241, %r1240, %r1239, 16;
	shf.l.wrap.b32 	%r1242, %r1239, %r1240, 16;
	mov.b64 	%rd5157, {%r1242, %r1241};
	add.s64 	%rd5158, %rd5151, %rd5157;
	xor.b64  	%rd5159, %rd5153, %rd5158;
	mov.b64 	{%r1243, %r1244}, %rd5159;
	shf.l.wrap.b32 	%r1245, %r1243, %r1244, 1;
	shf.l.wrap.b32 	%r1246, %r1244, %r1243, 1;
	mov.b64 	%rd5160, {%r1246, %r1245};
	ld.const.u8 	%r1247, [%rd5140+2];
	mul.wide.u32 	%rd5161, %r1247, 8;
	add.s64 	%rd5162, %rd8, %rd5161;
	ld.local.u64 	%rd5163, [%rd5162];
	ld.const.u8 	%r1248, [%rd5140+3];
	mul.wide.u32 	%rd5164, %r1248, 8;
	add.s64 	%rd5165, %rd8, %rd5164;
	ld.local.u64 	%rd5166, [%rd5165];
	add.s64 	%rd5167, %rd22915, %rd5163;
	add.s64 	%rd5168, %rd5167, %rd22914;
	xor.b64  	%rd5169, %rd22913, %rd5168;
	mov.b64 	{%r1249, %r1250}, %rd5169;
	mov.b64 	%rd5170, {%r1250, %r1249};
	add.s64 	%rd5171, %rd22912, %rd5170;
	xor.b64  	%rd5172, %rd22914, %rd5171;
	mov.b64 	{%r1251, %r1252}, %rd5172;
	shf.l.wrap.b32 	%r1253, %r1252, %r1251, 8;
	shf.l.wrap.b32 	%r1254, %r1251, %r1252, 8;
	mov.b64 	%rd5173, {%r1254, %r1253};
	add.s64 	%rd5174, %rd5173, %rd5166;
	add.s64 	%rd5175, %rd5174, %rd5168;
	xor.b64  	%rd5176, %rd5170, %rd5175;
	mov.b64 	{%r1255, %r1256}, %rd5176;
	shf.l.wrap.b32 	%r1257, %r1256, %r1255, 16;
	shf.l.wrap.b32 	%r1258, %r1255, %r1256, 16;
	mov.b64 	%rd5177, {%r1258, %r1257};
	add.s64 	%rd5178, %rd5171, %rd5177;
	xor.b64  	%rd5179, %rd5173, %rd5178;
	mov.b64 	{%r1259, %r1260}, %rd5179;
	shf.l.wrap.b32 	%r1261, %r1259, %r1260, 1;
	shf.l.wrap.b32 	%r1262, %r1260, %r1259, 1;
	mov.b64 	%rd5180, {%r1262, %r1261};
	ld.const.u8 	%r1263, [%rd5140+4];
	mul.wide.u32 	%rd5181, %r1263, 8;
	add.s64 	%rd5182, %rd8, %rd5181;
	ld.local.u64 	%rd5183, [%rd5182];
	ld.const.u8 	%r1264, [%rd5140+5];
	mul.wide.u32 	%rd5184, %r1264, 8;
	add.s64 	%rd5185, %rd8, %rd5184;
	ld.local.u64 	%rd5186, [%rd5185];
	add.s64 	%rd5187, %rd22911, %rd5183;
	add.s64 	%rd5188, %rd5187, %rd22910;
	xor.b64  	%rd5189, %rd22909, %rd5188;
	mov.b64 	{%r1265, %r1266}, %rd5189;
	mov.b64 	%rd5190, {%r1266, %r1265};
	add.s64 	%rd5191, %rd22908, %rd5190;
	xor.b64  	%rd5192, %rd22910, %rd5191;
	mov.b64 	{%r1267, %r1268}, %rd5192;
	shf.l.wrap.b32 	%r1269, %r1268, %r1267, 8;
	shf.l.wrap.b32 	%r1270, %r1267, %r1268, 8;
	mov.b64 	%rd5193, {%r1270, %r1269};
	add.s64 	%rd5194, %rd5193, %rd5186;
	add.s64 	%rd5195, %rd5194, %rd5188;
	xor.b64  	%rd5196, %rd5190, %rd5195;
	mov.b64 	{%r1271, %r1272}, %rd5196;
	shf.l.wrap.b32 	%r1273, %r1272, %r1271, 16;
	shf.l.wrap.b32 	%r1274, %r1271, %r1272, 16;
	mov.b64 	%rd5197, {%r1274, %r1273};
	add.s64 	%rd5198, %rd5191, %rd5197;
	xor.b64  	%rd5199, %rd5193, %rd5198;
	mov.b64 	{%r1275, %r1276}, %rd5199;
	shf.l.wrap.b32 	%r1277, %r1275, %r1276, 1;
	shf.l.wrap.b32 	%r1278, %r1276, %r1275, 1;
	mov.b64 	%rd5200, {%r1278, %r1277};
	ld.const.u8 	%r1279, [%rd5140+6];
	mul.wide.u32 	%rd5201, %r1279, 8;
	add.s64 	%rd5202, %rd8, %rd5201;
	ld.local.u64 	%rd5203, [%rd5202];
	ld.const.u8 	%r1280, [%rd5140+7];
	mul.wide.u32 	%rd5204, %r1280, 8;
	add.s64 	%rd5205, %rd8, %rd5204;
	ld.local.u64 	%rd5206, [%rd5205];
	add.s64 	%rd5207, %rd22907, %rd5203;
	add.s64 	%rd5208, %rd5207, %rd22906;
	xor.b64  	%rd5209, %rd22905, %rd5208;
	mov.b64 	{%r1281, %r1282}, %rd5209;
	mov.b64 	%rd5210, {%r1282, %r1281};
	add.s64 	%rd5211, %rd22904, %rd5210;
	xor.b64  	%rd5212, %rd22906, %rd5211;
	mov.b64 	{%r1283, %r1284}, %rd5212;
	shf.l.wrap.b32 	%r1285, %r1284, %r1283, 8;
	shf.l.wrap.b32 	%r1286, %r1283, %r1284, 8;
	mov.b64 	%rd5213, {%r1286, %r1285};
	add.s64 	%rd5214, %rd5213, %rd5206;
	add.s64 	%rd5215, %rd5214, %rd5208;
	xor.b64  	%rd5216, %rd5210, %rd5215;
	mov.b64 	{%r1287, %r1288}, %rd5216;
	shf.l.wrap.b32 	%r1289, %r1288, %r1287, 16;
	shf.l.wrap.b32 	%r1290, %r1287, %r1288, 16;
	mov.b64 	%rd5217, {%r1290, %r1289};
	add.s64 	%rd5218, %rd5211, %rd5217;
	xor.b64  	%rd5219, %rd5213, %rd5218;
	mov.b64 	{%r1291, %r1292}, %rd5219;
	shf.l.wrap.b32 	%r1293, %r1291, %r1292, 1;
	shf.l.wrap.b32 	%r1294, %r1292, %r1291, 1;
	mov.b64 	%rd5220, {%r1294, %r1293};
	ld.const.u8 	%r1295, [%rd5140+8];
	mul.wide.u32 	%rd5221, %r1295, 8;
	add.s64 	%rd5222, %rd8, %rd5221;
	ld.local.u64 	%rd5223, [%rd5222];
	ld.const.u8 	%r1296, [%rd5140+9];
	mul.wide.u32 	%rd5224, %r1296, 8;
	add.s64 	%rd5225, %rd8, %rd5224;
	ld.local.u64 	%rd5226, [%rd5225];
	add.s64 	%rd5227, %rd5155, %rd5223;
	add.s64 	%rd5228, %rd5227, %rd5180;
	xor.b64  	%rd5229, %rd5217, %rd5228;
	mov.b64 	{%r1297, %r1298}, %rd5229;
	mov.b64 	%rd5230, {%r1298, %r1297};
	add.s64 	%rd5231, %rd5198, %rd5230;
	xor.b64  	%rd5232, %rd5180, %rd5231;
	mov.b64 	{%r1299, %r1300}, %rd5232;
	shf.l.wrap.b32 	%r1301, %r1300, %r1299, 8;
	shf.l.wrap.b32 	%r1302, %r1299, %r1300, 8;
	mov.b64 	%rd5233, {%r1302, %r1301};
	add.s64 	%rd5234, %rd5233, %rd5226;
	add.s64 	%rd22919, %rd5234, %rd5228;
	xor.b64  	%rd5235, %rd5230, %rd22919;
	mov.b64 	{%r1303, %r1304}, %rd5235;
	shf.l.wrap.b32 	%r1305, %r1304, %r1303, 16;
	shf.l.wrap.b32 	%r1306, %r1303, %r1304, 16;
	mov.b64 	%rd22905, {%r1306, %r1305};
	add.s64 	%rd22908, %rd5231, %rd22905;
	xor.b64  	%rd5236, %rd5233, %rd22908;
	mov.b64 	{%r1307, %r1308}, %rd5236;
	shf.l.wrap.b32 	%r1309, %r1307, %r1308, 1;
	shf.l.wrap.b32 	%r1310, %r1308, %r1307, 1;
	mov.b64 	%rd22914, {%r1310, %r1309};
	ld.const.u8 	%r1311, [%rd5140+10];
	mul.wide.u32 	%rd5237, %r1311, 8;
	add.s64 	%rd5238, %rd8, %rd5237;
	ld.local.u64 	%rd5239, [%rd5238];
	ld.const.u8 	%r1312, [%rd5140+11];
	mul.wide.u32 	%rd5240, %r1312, 8;
	add.s64 	%rd5241, %rd8, %rd5240;
	ld.local.u64 	%rd5242, [%rd5241];
	add.s64 	%rd5243, %rd5175, %rd5239;
	add.s64 	%rd5244, %rd5243, %rd5200;
	xor.b64  	%rd5245, %rd5157, %rd5244;
	mov.b64 	{%r1313, %r1314}, %rd5245;
	mov.b64 	%rd5246, {%r1314, %r1313};
	add.s64 	%rd5247, %rd5218, %rd5246;
	xor.b64  	%rd5248, %rd5200, %rd5247;
	mov.b64 	{%r1315, %r1316}, %rd5248;
	shf.l.wrap.b32 	%r1317, %r1316, %r1315, 8;
	shf.l.wrap.b32 	%r1318, %r1315, %r1316, 8;
	mov.b64 	%rd5249, {%r1318, %r1317};
	add.s64 	%rd5250, %rd5249, %rd5242;
	add.s64 	%rd22915, %rd5250, %rd5244;
	xor.b64  	%rd5251, %rd5246, %rd22915;
	mov.b64 	{%r1319, %r1320}, %rd5251;
	shf.l.wrap.b32 	%r1321, %r1320, %r1319, 16;
	shf.l.wrap.b32 	%r1322, %r1319, %r1320, 16;
	mov.b64 	%rd22917, {%r1322, %r1321};
	add.s64 	%rd22904, %rd5247, %rd22917;
	xor.b64  	%rd5252, %rd5249, %rd22904;
	mov.b64 	{%r1323, %r1324}, %rd5252;
	shf.l.wrap.b32 	%r1325, %r1323, %r1324, 1;
	shf.l.wrap.b32 	%r1326, %r1324, %r1323, 1;
	mov.b64 	%rd22910, {%r1326, %r1325};
	ld.const.u8 	%r1327, [%rd5140+12];
	mul.wide.u32 	%rd5253, %r1327, 8;
	add.s64 	%rd5254, %rd8, %rd5253;
	ld.local.u64 	%rd5255, [%rd5254];
	ld.const.u8 	%r1328, [%rd5140+13];
	mul.wide.u32 	%rd5256, %r1328, 8;
	add.s64 	%rd5257, %rd8, %rd5256;
	ld.local.u64 	%rd5258, [%rd5257];
	add.s64 	%rd5259, %rd5195, %rd5255;
	add.s64 	%rd5260, %rd5259, %rd5220;
	xor.b64  	%rd5261, %rd5177, %rd5260;
	mov.b64 	{%r1329, %r1330}, %rd5261;
	mov.b64 	%rd5262, {%r1330, %r1329};
	add.s64 	%rd5263, %rd5158, %rd5262;
	xor.b64  	%rd5264, %rd5220, %rd5263;
	mov.b64 	{%r1331, %r1332}, %rd5264;
	shf.l.wrap.b32 	%r1333, %r1332, %r1331, 8;
	shf.l.wrap.b32 	%r1334, %r1331, %r1332, 8;
	mov.b64 	%rd5265, {%r1334, %r1333};
	add.s64 	%rd5266, %rd5265, %rd5258;
	add.s64 	%rd22911, %rd5266, %rd5260;
	xor.b64  	%rd5267, %rd5262, %rd22911;
	mov.b64 	{%r1335, %r1336}, %rd5267;
	shf.l.wrap.b32 	%r1337, %r1336, %r1335, 16;
	shf.l.wrap.b32 	%r1338, %r1335, %r1336, 16;
	mov.b64 	%rd22913, {%r1338, %r1337};
	add.s64 	%rd22916, %rd5263, %rd22913;
	xor.b64  	%rd5268, %rd5265, %rd22916;
	mov.b64 	{%r1339, %r1340}, %rd5268;
	shf.l.wrap.b32 	%r1341, %r1339, %r1340, 1;
	shf.l.wrap.b32 	%r1342, %r1340, %r1339, 1;
	mov.b64 	%rd22906, {%r1342, %r1341};
	ld.const.u8 	%r1343, [%rd5140+14];
	mul.wide.u32 	%rd5269, %r1343, 8;
	add.s64 	%rd5270, %rd8, %rd5269;
	ld.local.u64 	%rd5271, [%rd5270];
	ld.const.u8 	%r1344, [%rd5140+15];
	mul.wide.u32 	%rd5272, %r1344, 8;
	add.s64 	%rd5273, %rd8, %rd5272;
	ld.local.u64 	%rd5274, [%rd5273];
	add.s64 	%rd5275, %rd5215, %rd5271;
	add.s64 	%rd5276, %rd5275, %rd5160;
	xor.b64  	%rd5277, %rd5197, %rd5276;
	mov.b64 	{%r1345, %r1346}, %rd5277;
	mov.b64 	%rd5278, {%r1346, %r1345};
	add.s64 	%rd5279, %rd5178, %rd5278;
	xor.b64  	%rd5280, %rd5160, %rd5279;
	mov.b64 	{%r1347, %r1348}, %rd5280;
	shf.l.wrap.b32 	%r1349, %r1348, %r1347, 8;
	shf.l.wrap.b32 	%r1350, %r1347, %r1348, 8;
	mov.b64 	%rd5281, {%r1350, %r1349};
	add.s64 	%rd5282, %rd5281, %rd5274;
	add.s64 	%rd22907, %rd5282, %rd5276;
	xor.b64  	%rd5283, %rd5278, %rd22907;
	mov.b64 	{%r1351, %r1352}, %rd5283;
	shf.l.wrap.b32 	%r1353, %r1352, %r1351, 16;
	shf.l.wrap.b32 	%r1354, %r1351, %r1352, 16;
	mov.b64 	%rd22909, {%r1354, %r1353};
	add.s64 	%rd22912, %rd5279, %rd22909;
	xor.b64  	%rd5284, %rd5281, %rd22912;
	mov.b64 	{%r1355, %r1356}, %rd5284;
	shf.l.wrap.b32 	%r1357, %r1355, %r1356, 1;
	shf.l.wrap.b32 	%r1358, %r1356, %r1355, 1;
	mov.b64 	%rd22918, {%r1358, %r1357};
	add.s32 	%r9988, %r9988, 1;
	setp.ne.s32 	%p46, %r9988, 12;
	@%p46 bra 	$L__BB0_57;
	xor.b64  	%rd5285, %rd22919, %rd364;
	xor.b64  	%rd22927, %rd5285, %rd22916;
	st.local.u64 	[%rd11], %rd22927;
	xor.b64  	%rd5286, %rd22915, %rd365;
	xor.b64  	%rd22926, %rd5286, %rd22912;
	st.local.u64 	[%rd11+8], %rd22926;
	xor.b64  	%rd5287, %rd22911, %rd366;
	xor.b64  	%rd22925, %rd5287, %rd22908;
	st.local.u64 	[%rd11+16], %rd22925;
	xor.b64  	%rd5288, %rd22907, %rd367;
	xor.b64  	%rd22924, %rd5288, %rd22904;
	st.local.u64 	[%rd11+24], %rd22924;
	xor.b64  	%rd5289, %rd22918, %rd368;
	xor.b64  	%rd22923, %rd5289, %rd22917;
	st.local.u64 	[%rd11+32], %rd22923;
	xor.b64  	%rd5290, %rd22914, %rd369;
	xor.b64  	%rd22922, %rd5290, %rd22913;
	st.local.u64 	[%rd11+40], %rd22922;
	xor.b64  	%rd5291, %rd22910, %rd370;
	xor.b64  	%rd22921, %rd5291, %rd22909;
	st.local.u64 	[%rd11+48], %rd22921;
	xor.b64  	%rd5292, %rd22906, %rd371;
	xor.b64  	%rd22920, %rd5292, %rd22905;
	st.local.u64 	[%rd11+56], %rd22920;
	mov.b32 	%r9991, 0;
	st.local.u32 	[%rd11+224], %r9991;
	add.s64 	%rd22949, %rd342, -124;
	sub.s64 	%rd5293, %rd10, %rd342;
	add.s64 	%rd22950, %rd5293, 128;
	setp.lt.u64 	%p47, %rd22949, 129;
	@%p47 bra 	$L__BB0_63;
$L__BB0_59:
	add.s64 	%rd430, %rd22929, 128;
	setp.gt.u64 	%p48, %rd22929, -129;
	selp.u64 	%rd5295, 1, 0, %p48;
	add.s64 	%rd22928, %rd22928, %rd5295;
	ld.local.u8 	%rd5296, [%rd22950];
	ld.local.u8 	%r1361, [%rd22950+1];
	mul.wide.u32 	%rd5297, %r1361, 256;
	or.b64  	%rd5298, %rd5297, %rd5296;
	ld.local.u8 	%r1362, [%rd22950+2];
	mul.wide.u32 	%rd5299, %r1362, 65536;
	or.b64  	%rd5300, %rd5298, %rd5299;
	ld.local.u8 	%r1363, [%rd22950+3];
	mul.wide.u32 	%rd5301, %r1363, 16777216;
	or.b64  	%rd5302, %rd5300, %rd5301;
	ld.local.u8 	%rd5303, [%rd22950+4];
	shl.b64 	%rd5304, %rd5303, 32;
	or.b64  	%rd5305, %rd5302, %rd5304;
	ld.local.u8 	%rd5306, [%rd22950+5];
	shl.b64 	%rd5307, %rd5306, 40;
	or.b64  	%rd5308, %rd5305, %rd5307;
	ld.local.u8 	%rd5309, [%rd22950+6];
	shl.b64 	%rd5310, %rd5309, 48;
	or.b64  	%rd5311, %rd5308, %rd5310;
	ld.local.u8 	%rd5312, [%rd22950+7];
	shl.b64 	%rd5313, %rd5312, 56;
	or.b64  	%rd5314, %rd5311, %rd5313;
	ld.local.u8 	%rd5315, [%rd22950+8];
	ld.local.u8 	%r1364, [%rd22950+9];
	mul.wide.u32 	%rd5316, %r1364, 256;
	or.b64  	%rd5317, %rd5316, %rd5315;
	ld.local.u8 	%r1365, [%rd22950+10];
	mul.wide.u32 	%rd5318, %r1365, 65536;
	or.b64  	%rd5319, %rd5317, %rd5318;
	ld.local.u8 	%r1366, [%rd22950+11];
	mul.wide.u32 	%rd5320, %r1366, 16777216;
	or.b64  	%rd5321, %rd5319, %rd5320;
	ld.local.u8 	%rd5322, [%rd22950+12];
	shl.b64 	%rd5323, %rd5322, 32;
	or.b64  	%rd5324, %rd5321, %rd5323;
	ld.local.u8 	%rd5325, [%rd22950+13];
	shl.b64 	%rd5326, %rd5325, 40;
	or.b64  	%rd5327, %rd5324, %rd5326;
	ld.local.u8 	%rd5328, [%rd22950+14];
	shl.b64 	%rd5329, %rd5328, 48;
	or.b64  	%rd5330, %rd5327, %rd5329;
	ld.local.u8 	%rd5331, [%rd22950+15];
	shl.b64 	%rd5332, %rd5331, 56;
	or.b64  	%rd5333, %rd5330, %rd5332;
	st.local.v2.u64 	[%rd8], {%rd5314, %rd5333};
	ld.local.u8 	%rd5334, [%rd22950+16];
	ld.local.u8 	%r1367, [%rd22950+17];
	mul.wide.u32 	%rd5335, %r1367, 256;
	or.b64  	%rd5336, %rd5335, %rd5334;
	ld.local.u8 	%r1368, [%rd22950+18];
	mul.wide.u32 	%rd5337, %r1368, 65536;
	or.b64  	%rd5338, %rd5336, %rd5337;
	ld.local.u8 	%r1369, [%rd22950+19];
	mul.wide.u32 	%rd5339, %r1369, 16777216;
	or.b64  	%rd5340, %rd5338, %rd5339;
	ld.local.u8 	%rd5341, [%rd22950+20];
	shl.b64 	%rd5342, %rd5341, 32;
	or.b64  	%rd5343, %rd5340, %rd5342;
	ld.local.u8 	%rd5344, [%rd22950+21];
	shl.b64 	%rd5345, %rd5344, 40;
	or.b64  	%rd5346, %rd5343, %rd5345;
	ld.local.u8 	%rd5347, [%rd22950+22];
	shl.b64 	%rd5348, %rd5347, 48;
	or.b64  	%rd5349, %rd5346, %rd5348;
	ld.local.u8 	%rd5350, [%rd22950+23];
	shl.b64 	%rd5351, %rd5350, 56;
	or.b64  	%rd5352, %rd5349, %rd5351;
	ld.local.u8 	%rd5353, [%rd22950+24];
	ld.local.u8 	%r1370, [%rd22950+25];
	mul.wide.u32 	%rd5354, %r1370, 256;
	or.b64  	%rd5355, %rd5354, %rd5353;
	ld.local.u8 	%r1371, [%rd22950+26];
	mul.wide.u32 	%rd5356, %r1371, 65536;
	or.b64  	%rd5357, %rd5355, %rd5356;
	ld.local.u8 	%r1372, [%rd22950+27];
	mul.wide.u32 	%rd5358, %r1372, 16777216;
	or.b64  	%rd5359, %rd5357, %rd5358;
	ld.local.u8 	%rd5360, [%rd22950+28];
	shl.b64 	%rd5361, %rd5360, 32;
	or.b64  	%rd5362, %rd5359, %rd5361;
	ld.local.u8 	%rd5363, [%rd22950+29];
	shl.b64 	%rd5364, %rd5363, 40;
	or.b64  	%rd5365, %rd5362, %rd5364;
	ld.local.u8 	%rd5366, [%rd22950+30];
	shl.b64 	%rd5367, %rd5366, 48;
	or.b64  	%rd5368, %rd5365, %rd5367;
	ld.local.u8 	%rd5369, [%rd22950+31];
	shl.b64 	%rd5370, %rd5369, 56;
	or.b64  	%rd5371, %rd5368, %rd5370;
	st.local.v2.u64 	[%rd8+16], {%rd5352, %rd5371};
	ld.local.u8 	%rd5372, [%rd22950+32];
	ld.local.u8 	%r1373, [%rd22950+33];
	mul.wide.u32 	%rd5373, %r1373, 256;
	or.b64  	%rd5374, %rd5373, %rd5372;
	ld.local.u8 	%r1374, [%rd22950+34];
	mul.wide.u32 	%rd5375, %r1374, 65536;
	or.b64  	%rd5376, %rd5374, %rd5375;
	ld.local.u8 	%r1375, [%rd22950+35];
	mul.wide.u32 	%rd5377, %r1375, 16777216;
	or.b64  	%rd5378, %rd5376, %rd5377;
	ld.local.u8 	%rd5379, [%rd22950+36];
	shl.b64 	%rd5380, %rd5379, 32;
	or.b64  	%rd5381, %rd5378, %rd5380;
	ld.local.u8 	%rd5382, [%rd22950+37];
	shl.b64 	%rd5383, %rd5382, 40;
	or.b64  	%rd5384, %rd5381, %rd5383;
	ld.local.u8 	%rd5385, [%rd22950+38];
	shl.b64 	%rd5386, %rd5385, 48;
	or.b64  	%rd5387, %rd5384, %rd5386;
	ld.local.u8 	%rd5388, [%rd22950+39];
	shl.b64 	%rd5389, %rd5388, 56;
	or.b64  	%rd5390, %rd5387, %rd5389;
	ld.local.u8 	%rd5391, [%rd22950+40];
	ld.local.u8 	%r1376, [%rd22950+41];
	mul.wide.u32 	%rd5392, %r1376, 256;
	or.b64  	%rd5393, %rd5392, %rd5391;
	ld.local.u8 	%r1377, [%rd22950+42];
	mul.wide.u32 	%rd5394, %r1377, 65536;
	or.b64  	%rd5395, %rd5393, %rd5394;
	ld.local.u8 	%r1378, [%rd22950+43];
	mul.wide.u32 	%rd5396, %r1378, 16777216;
	or.b64  	%rd5397, %rd5395, %rd5396;
	ld.local.u8 	%rd5398, [%rd22950+44];
	shl.b64 	%rd5399, %rd5398, 32;
	or.b64  	%rd5400, %rd5397, %rd5399;
	ld.local.u8 	%rd5401, [%rd22950+45];
	shl.b64 	%rd5402, %rd5401, 40;
	or.b64  	%rd5403, %rd5400, %rd5402;
	ld.local.u8 	%rd5404, [%rd22950+46];
	shl.b64 	%rd5405, %rd5404, 48;
	or.b64  	%rd5406, %rd5403, %rd5405;
	ld.local.u8 	%rd5407, [%rd22950+47];
	shl.b64 	%rd5408, %rd5407, 56;
	or.b64  	%rd5409, %rd5406, %rd5408;
	st.local.v2.u64 	[%rd8+32], {%rd5390, %rd5409};
	ld.local.u8 	%rd5410, [%rd22950+48];
	ld.local.u8 	%r1379, [%rd22950+49];
	mul.wide.u32 	%rd5411, %r1379, 256;
	or.b64  	%rd5412, %rd5411, %rd5410;
	ld.local.u8 	%r1380, [%rd22950+50];
	mul.wide.u32 	%rd5413, %r1380, 65536;
	or.b64  	%rd5414, %rd5412, %rd5413;
	ld.local.u8 	%r1381, [%rd22950+51];
	mul.wide.u32 	%rd5415, %r1381, 16777216;
	or.b64  	%rd5416, %rd5414, %rd5415;
	ld.local.u8 	%rd5417, [%rd22950+52];
	shl.b64 	%rd5418, %rd5417, 32;
	or.b64  	%rd5419, %rd5416, %rd5418;
	ld.local.u8 	%rd5420, [%rd22950+53];
	shl.b64 	%rd5421, %rd5420, 40;
	or.b64  	%rd5422, %rd5419, %rd5421;
	ld.local.u8 	%rd5423, [%rd22950+54];
	shl.b64 	%rd5424, %rd5423, 48;
	or.b64  	%rd5425, %rd5422, %rd5424;
	ld.local.u8 	%rd5426, [%rd22950+55];
	shl.b64 	%rd5427, %rd5426, 56;
	or.b64  	%rd5428, %rd5425, %rd5427;
	ld.local.u8 	%rd5429, [%rd22950+56];
	ld.local.u8 	%r1382, [%rd22950+57];
	mul.wide.u32 	%rd5430, %r1382, 256;
	or.b64  	%rd5431, %rd5430, %rd5429;
	ld.local.u8 	%r1383, [%rd22950+58];
	mul.wide.u32 	%rd5432, %r1383, 65536;
	or.b64  	%rd5433, %rd5431, %rd5432;
	ld.local.u8 	%r1384, [%rd22950+59];
	mul.wide.u32 	%rd5434, %r1384, 16777216;
	or.b64  	%rd5435, %rd5433, %rd5434;
	ld.local.u8 	%rd5436, [%rd22950+60];
	shl.b64 	%rd5437, %rd5436, 32;
	or.b64  	%rd5438, %rd5435, %rd5437;
	ld.local.u8 	%rd5439, [%rd22950+61];
	shl.b64 	%rd5440, %rd5439, 40;
	or.b64  	%rd5441, %rd5438, %rd5440;
	ld.local.u8 	%rd5442, [%rd22950+62];
	shl.b64 	%rd5443, %rd5442, 48;
	or.b64  	%rd5444, %rd5441, %rd5443;
	ld.local.u8 	%rd5445, [%rd22950+63];
	shl.b64 	%rd5446, %rd5445, 56;
	or.b64  	%rd5447, %rd5444, %rd5446;
	st.local.v2.u64 	[%rd8+48], {%rd5428, %rd5447};
	ld.local.u8 	%rd5448, [%rd22950+64];
	ld.local.u8 	%r1385, [%rd22950+65];
	mul.wide.u32 	%rd5449, %r1385, 256;
	or.b64  	%rd5450, %rd5449, %rd5448;
	ld.local.u8 	%r1386, [%rd22950+66];
	mul.wide.u32 	%rd5451, %r1386, 65536;
	or.b64  	%rd5452, %rd5450, %rd5451;
	ld.local.u8 	%r1387, [%rd22950+67];
	mul.wide.u32 	%rd5453, %r1387, 16777216;
	or.b64  	%rd5454, %rd5452, %rd5453;
	ld.local.u8 	%rd5455, [%rd22950+68];
	shl.b64 	%rd5456, %rd5455, 32;
	or.b64  	%rd5457, %rd5454, %rd5456;
	ld.local.u8 	%rd5458, [%rd22950+69];
	shl.b64 	%rd5459, %rd5458, 40;
	or.b64  	%rd5460, %rd5457, %rd5459;
	ld.local.u8 	%rd5461, [%rd22950+70];
	shl.b64 	%rd5462, %rd5461, 48;
	or.b64  	%rd5463, %rd5460, %rd5462;
	ld.local.u8 	%rd5464, [%rd22950+71];
	shl.b64 	%rd5465, %rd5464, 56;
	or.b64  	%rd5466, %rd5463, %rd5465;
	ld.local.u8 	%rd5467, [%rd22950+72];
	ld.local.u8 	%r1388, [%rd22950+73];
	mul.wide.u32 	%rd5468, %r1388, 256;
	or.b64  	%rd5469, %rd5468, %rd5467;
	ld.local.u8 	%r1389, [%rd22950+74];
	mul.wide.u32 	%rd5470, %r1389, 65536;
	or.b64  	%rd5471, %rd5469, %rd5470;
	ld.local.u8 	%r1390, [%rd22950+75];
	mul.wide.u32 	%rd5472, %r1390, 16777216;
	or.b64  	%rd5473, %rd5471, %rd5472;
	ld.local.u8 	%rd5474, [%rd22950+76];
	shl.b64 	%rd5475, %rd5474, 32;
	or.b64  	%rd5476, %rd5473, %rd5475;
	ld.local.u8 	%rd5477, [%rd22950+77];
	shl.b64 	%rd5478, %rd5477, 40;
	or.b64  	%rd5479, %rd5476, %rd5478;
	ld.local.u8 	%rd5480, [%rd22950+78];
	shl.b64 	%rd5481, %rd5480, 48;
	or.b64  	%rd5482, %rd5479, %rd5481;
	ld.local.u8 	%rd5483, [%rd22950+79];
	shl.b64 	%rd5484, %rd5483, 56;
	or.b64  	%rd5485, %rd5482, %rd5484;
	st.local.v2.u64 	[%rd8+64], {%rd5466, %rd5485};
	ld.local.u8 	%rd5486, [%rd22950+80];
	ld.local.u8 	%r1391, [%rd22950+81];
	mul.wide.u32 	%rd5487, %r1391, 256;
	or.b64  	%rd5488, %rd5487, %rd5486;
	ld.local.u8 	%r1392, [%rd22950+82];
	mul.wide.u32 	%rd5489, %r1392, 65536;
	or.b64  	%rd5490, %rd5488, %rd5489;
	ld.local.u8 	%r1393, [%rd22950+83];
	mul.wide.u32 	%rd5491, %r1393, 16777216;
	or.b64  	%rd5492, %rd5490, %rd5491;
	ld.local.u8 	%rd5493, [%rd22950+84];
	shl.b64 	%rd5494, %rd5493, 32;
	or.b64  	%rd5495, %rd5492, %rd5494;
	ld.local.u8 	%rd5496, [%rd22950+85];
	shl.b64 	%rd5497, %rd5496, 40;
	or.b64  	%rd5498, %rd5495, %rd5497;
	ld.local.u8 	%rd5499, [%rd22950+86];
	shl.b64 	%rd5500, %rd5499, 48;
	or.b64  	%rd5501, %rd5498, %rd5500;
	ld.local.u8 	%rd5502, [%rd22950+87];
	shl.b64 	%rd5503, %rd5502, 56;
	or.b64  	%rd5504, %rd5501, %rd5503;
	ld.local.u8 	%rd5505, [%rd22950+88];
	ld.local.u8 	%r1394, [%rd22950+89];
	mul.wide.u32 	%rd5506, %r1394, 256;
	or.b64  	%rd5507, %rd5506, %rd5505;
	ld.local.u8 	%r1395, [%rd22950+90];
	mul.wide.u32 	%rd5508, %r1395, 65536;
	or.b64  	%rd5509, %rd5507, %rd5508;
	ld.local.u8 	%r1396, [%rd22950+91];
	mul.wide.u32 	%rd5510, %r1396, 16777216;
	or.b64  	%rd5511, %rd5509, %rd5510;
	ld.local.u8 	%rd5512, [%rd22950+92];
	shl.b64 	%rd5513, %rd5512, 32;
	or.b64  	%rd5514, %rd5511, %rd5513;
	ld.local.u8 	%rd5515, [%rd22950+93];
	shl.b64 	%rd5516, %rd5515, 40;
	or.b64  	%rd5517, %rd5514, %rd5516;
	ld.local.u8 	%rd5518, [%rd22950+94];
	shl.b64 	%rd5519, %rd5518, 48;
	or.b64  	%rd5520, %rd5517, %rd5519;
	ld.local.u8 	%rd5521, [%rd22950+95];
	shl.b64 	%rd5522, %rd5521, 56;
	or.b64  	%rd5523, %rd5520, %rd5522;
	st.local.v2.u64 	[%rd8+80], {%rd5504, %rd5523};
	ld.local.u8 	%rd5524, [%rd22950+96];
	ld.local.u8 	%r1397, [%rd22950+97];
	mul.wide.u32 	%rd5525, %r1397, 256;
	or.b64  	%rd5526, %rd5525, %rd5524;
	ld.local.u8 	%r1398, [%rd22950+98];
	mul.wide.u32 	%rd5527, %r1398, 65536;
	or.b64  	%rd5528, %rd5526, %rd5527;
	ld.local.u8 	%r1399, [%rd22950+99];
	mul.wide.u32 	%rd5529, %r1399, 16777216;
	or.b64  	%rd5530, %rd5528, %rd5529;
	ld.local.u8 	%rd5531, [%rd22950+100];
	shl.b64 	%rd5532, %rd5531, 32;
	or.b64  	%rd5533, %rd5530, %rd5532;
	ld.local.u8 	%rd5534, [%rd22950+101];
	shl.b64 	%rd5535, %rd5534, 40;
	or.b64  	%rd5536, %rd5533, %rd5535;
	ld.local.u8 	%rd5537, [%rd22950+102];
	shl.b64 	%rd5538, %rd5537, 48;
	or.b64  	%rd5539, %rd5536, %rd5538;
	ld.local.u8 	%rd5540, [%rd22950+103];
	shl.b64 	%rd5541, %rd5540, 56;
	or.b64  	%rd5542, %rd5539, %rd5541;
	ld.local.u8 	%rd5543, [%rd22950+104];
	ld.local.u8 	%r1400, [%rd22950+105];
	mul.wide.u32 	%rd5544, %r1400, 256;
	or.b64  	%rd5545, %rd5544, %rd5543;
	ld.local.u8 	%r1401, [%rd22950+106];
	mul.wide.u32 	%rd5546, %r1401, 65536;
	or.b64  	%rd5547, %rd5545, %rd5546;
	ld.local.u8 	%r1402, [%rd22950+107];
	mul.wide.u32 	%rd5548, %r1402, 16777216;
	or.b64  	%rd5549, %rd5547, %rd5548;
	ld.local.u8 	%rd5550, [%rd22950+108];
	shl.b64 	%rd5551, %rd5550, 32;
	or.b64  	%rd5552, %rd5549, %rd5551;
	ld.local.u8 	%rd5553, [%rd22950+109];
	shl.b64 	%rd5554, %rd5553, 40;
	or.b64  	%rd5555, %rd5552, %rd5554;
	ld.local.u8 	%rd5556, [%rd22950+110];
	shl.b64 	%rd5557, %rd5556, 48;
	or.b64  	%rd5558, %rd5555, %rd5557;
	ld.local.u8 	%rd5559, [%rd22950+111];
	shl.b64 	%rd5560, %rd5559, 56;
	or.b64  	%rd5561, %rd5558, %rd5560;
	st.local.v2.u64 	[%rd8+96], {%rd5542, %rd5561};
	ld.local.u8 	%rd5562, [%rd22950+112];
	ld.local.u8 	%r1403, [%rd22950+113];
	mul.wide.u32 	%rd5563, %r1403, 256;
	or.b64  	%rd5564, %rd5563, %rd5562;
	ld.local.u8 	%r1404, [%rd22950+114];
	mul.wide.u32 	%rd5565, %r1404, 65536;
	or.b64  	%rd5566, %rd5564, %rd5565;
	ld.local.u8 	%r1405, [%rd22950+115];
	mul.wide.u32 	%rd5567, %r1405, 16777216;
	or.b64  	%rd5568, %rd5566, %rd5567;
	ld.local.u8 	%rd5569, [%rd22950+116];
	shl.b64 	%rd5570, %rd5569, 32;
	or.b64  	%rd5571, %rd5568, %rd5570;
	ld.local.u8 	%rd5572, [%rd22950+117];
	shl.b64 	%rd5573, %rd5572, 40;
	or.b64  	%rd5574, %rd5571, %rd5573;
	ld.local.u8 	%rd5575, [%rd22950+118];
	shl.b64 	%rd5576, %rd5575, 48;
	or.b64  	%rd5577, %rd5574, %rd5576;
	ld.local.u8 	%rd5578, [%rd22950+119];
	shl.b64 	%rd5579, %rd5578, 56;
	or.b64  	%rd5580, %rd5577, %rd5579;
	ld.local.u8 	%rd5581, [%rd22950+120];
	ld.local.u8 	%r1406, [%rd22950+121];
	mul.wide.u32 	%rd5582, %r1406, 256;
	or.b64  	%rd5583, %rd5582, %rd5581;
	ld.local.u8 	%r1407, [%rd22950+122];
	mul.wide.u32 	%rd5584, %r1407, 65536;
	or.b64  	%rd5585, %rd5583, %rd5584;
	ld.local.u8 	%r1408, [%rd22950+123];
	mul.wide.u32 	%rd5586, %r1408, 16777216;
	or.b64  	%rd5587, %rd5585, %rd5586;
	ld.local.u8 	%rd5588, [%rd22950+124];
	shl.b64 	%rd5589, %rd5588, 32;
	or.b64  	%rd5590, %rd5587, %rd5589;
	ld.local.u8 	%rd5591, [%rd22950+125];
	shl.b64 	%rd5592, %rd5591, 40;
	or.b64  	%rd5593, %rd5590, %rd5592;
	ld.local.u8 	%rd5594, [%rd22950+126];
	shl.b64 	%rd5595, %rd5594, 48;
	or.b64  	%rd5596, %rd5593, %rd5595;
	ld.local.u8 	%rd5597, [%rd22950+127];
	shl.b64 	%rd5598, %rd5597, 56;
	or.b64  	%rd5599, %rd5596, %rd5598;
	st.local.v2.u64 	[%rd8+112], {%rd5580, %rd5599};
	xor.b64  	%rd22946, %rd17, %rd430;
	xor.b64  	%rd22942, %rd18, %rd22928;
	add.s64 	%rd22932, %rd5139, 7;
	mov.b32 	%r9989, 0;
	mov.u64 	%rd22933, %rd16;
	mov.u64 	%rd22934, %rd375;
	mov.u64 	%rd22935, %rd22920;
	mov.u64 	%rd22936, %rd22924;
	mov.u64 	%rd22937, %rd15;
	mov.u64 	%rd22938, %rd374;
	mov.u64 	%rd22939, %rd22921;
	mov.u64 	%rd22940, %rd22925;
	mov.u64 	%rd22941, %rd14;
	mov.u64 	%rd22943, %rd22922;
	mov.u64 	%rd22944, %rd22926;
	mov.u64 	%rd22945, %rd13;
	mov.u64 	%rd22947, %rd22923;
	mov.u64 	%rd22948, %rd22927;
$L__BB0_60:
	ld.const.u8 	%r1409, [%rd22932+-7];
	mul.wide.u32 	%rd5601, %r1409, 8;
	add.s64 	%rd5602, %rd8, %rd5601;
	ld.local.u64 	%rd5603, [%rd5602];
	ld.const.u8 	%r1410, [%rd22932+-6];
	mul.wide.u32 	%rd5604, %r1410, 8;
	add.s64 	%rd5605, %rd8, %rd5604;
	ld.local.u64 	%rd5606, [%rd5605];
	add.s64 	%rd5607, %rd22948, %rd5603;
	add.s64 	%rd5608, %rd5607, %rd22947;
	xor.b64  	%rd5609, %rd22946, %rd5608;
	mov.b64 	{%r1411, %r1412}, %rd5609;
	mov.b64 	%rd5610, {%r1412, %r1411};
	add.s64 	%rd5611, %rd22945, %rd5610;
	xor.b64  	%rd5612, %rd22947, %rd5611;
	mov.b64 	{%r1413, %r1414}, %rd5612;
	shf.l.wrap.b32 	%r1415, %r1414, %r1413, 8;
	shf.l.wrap.b32 	%r1416, %r1413, %r1414, 8;
	mov.b64 	%rd5613, {%r1416, %r1415};
	add.s64 	%rd5614, %rd5613, %rd5606;
	add.s64 	%rd5615, %rd5614, %rd5608;
	xor.b64  	%rd5616, %rd5610, %rd5615;
	mov.b64 	{%r1417, %r1418}, %rd5616;
	shf.l.wrap.b32 	%r1419, %r1418, %r1417, 16;
	shf.l.wrap.b32 	%r1420, %r1417, %r1418, 16;
	mov.b64 	%rd5617, {%r1420, %r1419};
	add.s64 	%rd5618, %rd5611, %rd5617;
	xor.b64  	%rd5619, %rd5613, %rd5618;
	mov.b64 	{%r1421, %r1422}, %rd5619;
	shf.l.wrap.b32 	%r1423, %r1421, %r1422, 1;
	shf.l.wrap.b32 	%r1424, %r1422, %r1421, 1;
	mov.b64 	%rd5620, {%r1424, %r1423};
	ld.const.u8 	%r1425, [%rd22932+-5];
	mul.wide.u32 	%rd5621, %r1425, 8;
	add.s64 	%rd5622, %rd8, %rd5621;
	ld.local.u64 	%rd5623, [%rd5622];
	ld.const.u8 	%r1426, [%rd22932+-4];
	mul.wide.u32 	%rd5624, %r1426, 8;
	add.s64 	%rd5625, %rd8, %rd5624;
	ld.local.u64 	%rd5626, [%rd5625];
	add.s64 	%rd5627, %rd22944, %rd5623;
	add.s64 	%rd5628, %rd5627, %rd22943;
	xor.b64  	%rd5629, %rd22942, %rd5628;
	mov.b64 	{%r1427, %r1428}, %rd5629;
	mov.b64 	%rd5630, {%r1428, %r1427};
	add.s64 	%rd5631, %rd22941, %rd5630;
	xor.b64  	%rd5632, %rd22943, %rd5631;
	mov.b64 	{%r1429, %r1430}, %rd5632;
	shf.l.wrap.b32 	%r1431, %r1430, %r1429, 8;
	shf.l.wrap.b32 	%r1432, %r1429, %r1430, 8;
	mov.b64 	%rd5633, {%r1432, %r1431};
	add.s64 	%rd5634, %rd5633, %rd5626;
	add.s64 	%rd5635, %rd5634, %rd5628;
	xor.b64  	%rd5636, %rd5630, %rd5635;
	mov.b64 	{%r1433, %r1434}, %rd5636;
	shf.l.wrap.b32 	%r1435, %r1434, %r1433, 16;
	shf.l.wrap.b32 	%r1436, %r1433, %r1434, 16;
	mov.b64 	%rd5637, {%r1436, %r1435};
	add.s64 	%rd5638, %rd5631, %rd5637;
	xor.b64  	%rd5639, %rd5633, %rd5638;
	mov.b64 	{%r1437, %r1438}, %rd5639;
	shf.l.wrap.b32 	%r1439, %r1437, %r1438, 1;
	shf.l.wrap.b32 	%r1440, %r1438, %r1437, 1;
	mov.b64 	%rd5640, {%r1440, %r1439};
	ld.const.u8 	%r1441, [%rd22932+-3];
	mul.wide.u32 	%rd5641, %r1441, 8;
	add.s64 	%rd5642, %rd8, %rd5641;
	ld.local.u64 	%rd5643, [%rd5642];
	ld.const.u8 	%r1442, [%rd22932+-2];
	mul.wide.u32 	%rd5644, %r1442, 8;
	add.s64 	%rd5645, %rd8, %rd5644;
	ld.local.u64 	%rd5646, [%rd5645];
	add.s64 	%rd5647, %rd22940, %rd5643;
	add.s64 	%rd5648, %rd5647, %rd22939;
	xor.b64  	%rd5649, %rd22938, %rd5648;
	mov.b64 	{%r1443, %r1444}, %rd5649;
	mov.b64 	%rd5650, {%r1444, %r1443};
	add.s64 	%rd5651, %rd22937, %rd5650;
	xor.b64  	%rd5652, %rd22939, %rd5651;
	mov.b64 	{%r1445, %r1446}, %rd5652;
	shf.l.wrap.b32 	%r1447, %r1446, %r1445, 8;
	shf.l.wrap.b32 	%r1448, %r1445, %r1446, 8;
	mov.b64 	%rd5653, {%r1448, %r1447};
	add.s64 	%rd5654, %rd5653, %rd5646;
	add.s64 	%rd5655, %rd5654, %rd5648;
	xor.b64  	%rd5656, %rd5650, %rd5655;
	mov.b64 	{%r1449, %r1450}, %rd5656;
	shf.l.wrap.b32 	%r1451, %r1450, %r1449, 16;
	shf.l.wrap.b32 	%r1452, %r1449, %r1450, 16;
	mov.b64 	%rd5657, {%r1452, %r1451};
	add.s64 	%rd5658, %rd5651, %rd5657;
	xor.b64  	%rd5659, %rd5653, %rd5658;
	mov.b64 	{%r1453, %r1454}, %rd5659;
	shf.l.wrap.b32 	%r1455, %r1453, %r1454, 1;
	shf.l.wrap.b32 	%r1456, %r1454, %r1453, 1;
	mov.b64 	%rd5660, {%r1456, %r1455};
	ld.const.u8 	%r1457, [%rd22932+-1];
	mul.wide.u32 	%rd5661, %r1457, 8;
	add.s64 	%rd5662, %rd8, %rd5661;
	ld.local.u64 	%rd5663, [%rd5662];
	ld.const.u8 	%r1458, [%rd22932];
	mul.wide.u32 	%rd5664, %r1458, 8;
	add.s64 	%rd5665, %rd8, %rd5664;
	ld.local.u64 	%rd5666, [%rd5665];
	add.s64 	%rd5667, %rd22936, %rd5663;
	add.s64 	%rd5668, %rd5667, %rd22935;
	xor.b64  	%rd5669, %rd22934, %rd5668;
	mov.b64 	{%r1459, %r1460}, %rd5669;
	mov.b64 	%rd5670, {%r1460, %r1459};
	add.s64 	%rd5671, %rd22933, %rd5670;
	xor.b64  	%rd5672, %rd22935, %rd5671;
	mov.b64 	{%r1461, %r1462}, %rd5672;
	shf.l.wrap.b32 	%r1463, %r1462, %r1461, 8;
	shf.l.wrap.b32 	%r1464, %r1461, %r1462, 8;
	mov.b64 	%rd5673, {%r1464, %r1463};
	add.s64 	%rd5674, %rd5673, %rd5666;
	add.s64 	%rd5675, %rd5674, %rd5668;
	xor.b64  	%rd5676, %rd5670, %rd5675;
	mov.b64 	{%r1465, %r1466}, %rd5676;
	shf.l.wrap.b32 	%r1467, %r1466, %r1465, 16;
	shf.l.wrap.b32 	%r1468, %r1465, %r1466, 16;
	mov.b64 	%rd5677, {%r1468, %r1467};
	add.s64 	%rd5678, %rd5671, %rd5677;
	xor.b64  	%rd5679, %rd5673, %rd5678;
	mov.b64 	{%r1469, %r1470}, %rd5679;
	shf.l.wrap.b32 	%r1471, %r1469, %r1470, 1;
	shf.l.wrap.b32 	%r1472, %r1470, %r1469, 1;
	mov.b64 	%rd5680, {%r1472, %r1471};
	ld.const.u8 	%r1473, [%rd22932+1];
	mul.wide.u32 	%rd5681, %r1473, 8;
	add.s64 	%rd5682, %rd8, %rd5681;
	ld.local.u64 	%rd5683, [%rd5682];
	ld.const.u8 	%r1474, [%rd22932+2];
	mul.wide.u32 	%rd5684, %r1474, 8;
	add.s64 	%rd5685, %rd8, %rd5684;
	ld.local.u64 	%rd5686, [%rd5685];
	add.s64 	%rd5687, %rd5615, %rd5683;
	add.s64 	%rd5688, %rd5687, %rd5640;
	xor.b64  	%rd5689, %rd5677, %rd5688;
	mov.b64 	{%r1475, %r1476}, %rd5689;
	mov.b64 	%rd5690, {%r1476, %r1475};
	add.s64 	%rd5691, %rd5658, %rd5690;
	xor.b64  	%rd5692, %rd5640, %rd5691;
	mov.b64 	{%r1477, %r1478}, %rd5692;
	shf.l.wrap.b32 	%r1479, %r1478, %r1477, 8;
	shf.l.wrap.b32 	%r1480, %r1477, %r1478, 8;
	mov.b64 	%rd5693, {%r1480, %r1479};
	add.s64 	%rd5694, %rd5693, %rd5686;
	add.s64 	%rd22948, %rd5694, %rd5688;
	xor.b64  	%rd5695, %rd5690, %rd22948;
	mov.b64 	{%r1481, %r1482}, %rd5695;
	shf.l.wrap.b32 	%r1483, %r1482, %r1481, 16;
	shf.l.wrap.b32 	%r1484, %r1481, %r1482, 16;
	mov.b64 	%rd22934, {%r1484, %r1483};
	add.s64 	%rd22937, %rd5691, %rd22934;
	xor.b64  	%rd5696, %rd5693, %rd22937;
	mov.b64 	{%r1485, %r1486}, %rd5696;
	shf.l.wrap.b32 	%r1487, %r1485, %r1486, 1;
	shf.l.wrap.b32 	%r1488, %r1486, %r1485, 1;
	mov.b64 	%rd22943, {%r1488, %r1487};
	ld.const.u8 	%r1489, [%rd22932+3];
	mul.wide.u32 	%rd5697, %r1489, 8;
	add.s64 	%rd5698, %rd8, %rd5697;
	ld.local.u64 	%rd5699, [%rd5698];
	ld.const.u8 	%r1490, [%rd22932+4];
	mul.wide.u32 	%rd5700, %r1490, 8;
	add.s64 	%rd5701, %rd8, %rd5700;
	ld.local.u64 	%rd5702, [%rd5701];
	add.s64 	%rd5703, %rd5635, %rd5699;
	add.s64 	%rd5704, %rd5703, %rd5660;
	xor.b64  	%rd5705, %rd5617, %rd5704;
	mov.b64 	{%r1491, %r1492}, %rd5705;
	mov.b64 	%rd5706, {%r1492, %r1491};
	add.s64 	%rd5707, %rd5678, %rd5706;
	xor.b64  	%rd5708, %rd5660, %rd5707;
	mov.b64 	{%r1493, %r1494}, %rd5708;
	shf.l.wrap.b32 	%r1495, %r1494, %r1493, 8;
	shf.l.wrap.b32 	%r1496, %r1493, %r1494, 8;
	mov.b64 	%rd5709, {%r1496, %r1495};
	add.s64 	%rd5710, %rd5709, %rd5702;
	add.s64 	%rd22944, %rd5710, %rd5704;
	xor.b64  	%rd5711, %rd5706, %rd22944;
	mov.b64 	{%r1497, %r1498}, %rd5711;
	shf.l.wrap.b32 	%r1499, %r1498, %r1497, 16;
	shf.l.wrap.b32 	%r1500, %r1497, %r1498, 16;
	mov.b64 	%rd22946, {%r1500, %r1499};
	add.s64 	%rd22933, %rd5707, %rd22946;
	xor.b64  	%rd5712, %rd5709, %rd22933;
	mov.b64 	{%r1501, %r1502}, %rd5712;
	shf.l.wrap.b32 	%r1503, %r1501, %r1502, 1;
	shf.l.wrap.b32 	%r1504, %r1502, %r1501, 1;
	mov.b64 	%rd22939, {%r1504, %r1503};
	ld.const.u8 	%r1505, [%rd22932+5];
	mul.wide.u32 	%rd5713, %r1505, 8;
	add.s64 	%rd5714, %rd8, %rd5713;
	ld.local.u64 	%rd5715, [%rd5714];
	ld.const.u8 	%r1506, [%rd22932+6];
	mul.wide.u32 	%rd5716, %r1506, 8;
	add.s64 	%rd5717, %rd8, %rd5716;
	ld.local.u64 	%rd5718, [%rd5717];
	add.s64 	%rd5719, %rd5655, %rd5715;
	add.s64 	%rd5720, %rd5719, %rd5680;
	xor.b64  	%rd5721, %rd5637, %rd5720;
	mov.b64 	{%r1507, %r1508}, %rd5721;
	mov.b64 	%rd5722, {%r1508, %r1507};
	add.s64 	%rd5723, %rd5618, %rd5722;
	xor.b64  	%rd5724, %rd5680, %rd5723;
	mov.b64 	{%r1509, %r1510}, %rd5724;
	shf.l.wrap.b32 	%r1511, %r1510, %r1509, 8;
	shf.l.wrap.b32 	%r1512, %r1509, %r1510, 8;
	mov.b64 	%rd5725, {%r1512, %r1511};
	add.s64 	%rd5726, %rd5725, %rd5718;
	add.s64 	%rd22940, %rd5726, %rd5720;
	xor.b64  	%rd5727, %rd5722, %rd22940;
	mov.b64 	{%r1513, %r1514}, %rd5727;
	shf.l.wrap.b32 	%r1515, %r1514, %r1513, 16;
	shf.l.wrap.b32 	%r1516, %r1513, %r1514, 16;
	mov.b64 	%rd22942, {%r1516, %r1515};
	add.s64 	%rd22945, %rd5723, %rd22942;
	xor.b64  	%rd5728, %rd5725, %rd22945;
	mov.b64 	{%r1517, %r1518}, %rd5728;
	shf.l.wrap.b32 	%r1519, %r1517, %r1518, 1;
	shf.l.wrap.b32 	%r1520, %r1518, %r1517, 1;
	mov.b64 	%rd22935, {%r1520, %r1519};
	ld.const.u8 	%r1521, [%rd22932+7];
	mul.wide.u32 	%rd5729, %r1521, 8;
	add.s64 	%rd5730, %rd8, %rd5729;
	ld.local.u64 	%rd5731, [%rd5730];
	ld.const.u8 	%r1522, [%rd22932+8];
	mul.wide.u32 	%rd5732, %r1522, 8;
	add.s64 	%rd5733, %rd8, %rd5732;
	ld.local.u64 	%rd5734, [%rd5733];
	add.s64 	%rd5735, %rd5675, %rd5731;
	add.s64 	%rd5736, %rd5735, %rd5620;
	xor.b64  	%rd5737, %rd5657, %rd5736;
	mov.b64 	{%r1523, %r1524}, %rd5737;
	mov.b64 	%rd5738, {%r1524, %r1523};
	add.s64 	%rd5739, %rd5638, %rd5738;
	xor.b64  	%rd5740, %rd5620, %rd5739;
	mov.b64 	{%r1525, %r1526}, %rd5740;
	shf.l.wrap.b32 	%r1527, %r1526, %r1525, 8;
	shf.l.wrap.b32 	%r1528, %r1525, %r1526, 8;
	mov.b64 	%rd5741, {%r1528, %r1527};
	add.s64 	%rd5742, %rd5741, %rd5734;
	add.s64 	%rd22936, %rd5742, %rd5736;
	xor.b64  	%rd5743, %rd5738, %rd22936;
	mov.b64 	{%r1529, %r1530}, %rd5743;
	shf.l.wrap.b32 	%r1531, %r1530, %r1529, 16;
	shf.l.wrap.b32 	%r1532, %r1529, %r1530, 16;
	mov.b64 	%rd22938, {%r1532, %r1531};
	add.s64 	%rd22941, %rd5739, %rd22938;
	xor.b64  	%rd5744, %rd5741, %rd22941;
	mov.b64 	{%r1533, %r1534}, %rd5744;
	shf.l.wrap.b32 	%r1535, %r1533, %r1534, 1;
	shf.l.wrap.b32 	%r1536, %r1534, %r1533, 1;
	mov.b64 	%rd22947, {%r1536, %r1535};
	add.s32 	%r9989, %r9989, 1;
	add.s64 	%rd22932, %rd22932, 16;
	setp.ne.s32 	%p49, %r9989, 12;
	@%p49 bra 	$L__BB0_60;
	xor.b64  	%rd5745, %rd22948, %rd22927;
	xor.b64  	%rd22927, %rd5745, %rd22945;
	xor.b64  	%rd5746, %rd22944, %rd22926;
	xor.b64  	%rd22926, %rd5746, %rd22941;
	xor.b64  	%rd5747, %rd22940, %rd22925;
	xor.b64  	%rd22925, %rd5747, %rd22937;
	xor.b64  	%rd5748, %rd22936, %rd22924;
	xor.b64  	%rd22924, %rd5748, %rd22933;
	xor.b64  	%rd5749, %rd22947, %rd22923;
	xor.b64  	%rd22923, %rd5749, %rd22946;
	xor.b64  	%rd5750, %rd22943, %rd22922;
	xor.b64  	%rd22922, %rd5750, %rd22942;
	xor.b64  	%rd5751, %rd22939, %rd22921;
	xor.b64  	%rd22921, %rd5751, %rd22938;
	xor.b64  	%rd5752, %rd22935, %rd22920;
	xor.b64  	%rd22920, %rd5752, %rd22934;
	add.s64 	%rd22949, %rd22949, -128;
	add.s64 	%rd22950, %rd22950, 128;
	setp.gt.u64 	%p50, %rd22949, 128;
	mov.u64 	%rd22929, %rd430;
	@%p50 bra 	$L__BB0_59;
	st.local.u64 	[%rd11+64], %rd430;
	st.local.u64 	[%rd11+72], %rd22928;
	st.local.u64 	[%rd11], %rd22927;
	st.local.u64 	[%rd11+8], %rd22926;
	st.local.u64 	[%rd11+16], %rd22925;
	st.local.u64 	[%rd11+24], %rd22924;
	st.local.u64 	[%rd11+32], %rd22923;
	st.local.u64 	[%rd11+40], %rd22922;
	st.local.u64 	[%rd11+48], %rd22921;
	st.local.u64 	[%rd11+56], %rd22920;
	mov.b32 	%r9991, 0;
$L__BB0_63:
	and.b64  	%rd22955, %rd22949, 3;
	setp.lt.u64 	%p51, %rd22949, 4;
	mov.b64 	%rd22954, 0;
	@%p51 bra 	$L__BB0_66;
	and.b64  	%rd22954, %rd22949, 252;
	add.s64 	%rd22953, %rd22950, 1;
	cvt.u64.u32 	%rd5754, %r9991;
	add.s64 	%rd5755, %rd5754, %rd11;
	add.s64 	%rd22951, %rd5755, 99;
	mov.u64 	%rd22952, %rd22954;
$L__BB0_65:
	ld.local.u8 	%rs210, [%rd22953+-1];
	st.local.u8 	[%rd22951+-3], %rs210;
	ld.local.u8 	%rs211, [%rd22953];
	st.local.u8 	[%rd22951+-2], %rs211;
	ld.local.u8 	%rs212, [%rd22953+1];
	st.local.u8 	[%rd22951+-1], %rs212;
	ld.local.u8 	%rs213, [%rd22953+2];
	st.local.u8 	[%rd22951], %rs213;
	add.s64 	%rd22953, %rd22953, 4;
	add.s64 	%rd22952, %rd22952, -4;
	add.s64 	%rd22951, %rd22951, 4;
	setp.ne.s64 	%p52, %rd22952, 0;
	@%p52 bra 	$L__BB0_65;
$L__BB0_66:
	setp.eq.s64 	%p53, %rd22955, 0;
	@%p53 bra 	$L__BB0_69;
	cvt.u64.u32 	%rd5756, %r9991;
	add.s64 	%rd5757, %rd22954, %rd5756;
	add.s64 	%rd5758, %rd5757, %rd11;
	add.s64 	%rd22957, %rd5758, 96;
	add.s64 	%rd22956, %rd22950, %rd22954;
$L__BB0_68:
	.pragma "nounroll";
	ld.local.u8 	%rs214, [%rd22956];
	st.local.u8 	[%rd22957], %rs214;
	add.s64 	%rd22957, %rd22957, 1;
	add.s64 	%rd22956, %rd22956, 1;
	add.s64 	%rd22955, %rd22955, -1;
	setp.ne.s64 	%p54, %rd22955, 0;
	@%p54 bra 	$L__BB0_68;
$L__BB0_69:
	cvt.u32.u64 	%r1538, %rd22949;
	ld.local.u32 	%r1539, [%rd11+224];
	add.s32 	%r9991, %r1539, %r1538;
	st.local.u32 	[%rd11+224], %r9991;
	ld.local.u64 	%rd22958, [%rd11+80];
$L__BB0_70:
	mov.b32 	%r1540, 19;
	st.local.u32 	[%rd10], %r1540;
	setp.ne.s64 	%p55, %rd22958, 0;
	@%p55 bra 	$L__BB0_93;
	setp.lt.u32 	%p56, %r9991, 125;
	mov.b64 	%rd23011, 4;
	mov.u64 	%rd23012, %rd10;
	@%p56 bra 	$L__BB0_86;
	cvt.u64.u32 	%rd501, %r9991;
	sub.s64 	%rd502, 128, %rd501;
	setp.eq.s32 	%p57, %r9991, 128;
	@%p57 bra 	$L__BB0_79;
	and.b64  	%rd22963, %rd502, 3;
	add.s32 	%r1541, %r9991, -125;
	setp.lt.u32 	%p58, %r1541, 3;
	mov.b64 	%rd22962, 0;
	@%p58 bra 	$L__BB0_76;
	and.b64  	%rd22962, %rd502, -4;
	add.s64 	%rd5761, %rd501, %rd11;
	add.s64 	%rd22959, %rd5761, 99;
	mov.u64 	%rd22960, %rd10;
	mov.u64 	%rd22961, %rd22962;
$L__BB0_75:
	ld.local.u32 	%r1542, [%rd22960];
	bfe.u32 	%r1543, %r1542, 0, 8;
	bfe.u32 	%r1544, %r1542, 8, 8;
	bfe.u32 	%r1545, %r1542, 16, 8;
	bfe.u32 	%r1546, %r1542, 24, 8;
	st.local.u8 	[%rd22959+-3], %r1543;
	st.local.u8 	[%rd22959+-2], %r1544;
	st.local.u8 	[%rd22959+-1], %r1545;
	st.local.u8 	[%rd22959], %r1546;
	add.s64 	%rd22961, %rd22961, -4;
	add.s64 	%rd22960, %rd22960, 4;
	add.s64 	%rd22959, %rd22959, 4;
	setp.ne.s64 	%p59, %rd22961, 0;
	@%p59 bra 	$L__BB0_75;
$L__BB0_76:
	setp.eq.s64 	%p60, %rd22963, 0;
	@%p60 bra 	$L__BB0_79;
	add.s64 	%rd5762, %rd22962, %rd501;
	add.s64 	%rd5763, %rd5762, %rd11;
	add.s64 	%rd22965, %rd5763, 96;
	add.s64 	%rd22964, %rd10, %rd22962;
$L__BB0_78:
	.pragma "nounroll";
	ld.local.u8 	%rs215, [%rd22964];
	st.local.u8 	[%rd22965], %rs215;
	add.s64 	%rd22965, %rd22965, 1;
	add.s64 	%rd22964, %rd22964, 1;
	add.s64 	%rd22963, %rd22963, -1;
	setp.ne.s64 	%p61, %rd22963, 0;
	@%p61 bra 	$L__BB0_78;
$L__BB0_79:
	ld.local.u64 	%rd5764, [%rd11+64];
	add.s64 	%rd22991, %rd5764, 128;
	st.local.u64 	[%rd11+64], %rd22991;
	setp.gt.u64 	%p62, %rd5764, -129;
	selp.u64 	%rd5765, 1, 0, %p62;
	ld.local.u64 	%rd5766, [%rd11+72];
	add.s64 	%rd22990, %rd5766, %rd5765;
	st.local.u64 	[%rd11+72], %rd22990;
	ld.local.v2.b32 	{%r1548, %r1549}, [%rd11+96];
	bfe.u32 	%r1550, %r1549, 24, 8;
	bfe.u32 	%r1551, %r1549, 16, 8;
	bfe.u32 	%r1552, %r1549, 8, 8;
	bfe.u32 	%r1553, %r1549, 0, 8;
	ld.local.u32 	%rd5767, [%rd11+96];
	cvt.u64.u32 	%rd5768, %r1553;
	shl.b64 	%rd5769, %rd5768, 32;
	and.b64  	%rd5770, %rd5769, 1095216660480;
	or.b64  	%rd5771, %rd5767, %rd5770;
	cvt.u64.u32 	%rd5772, %r1552;
	shl.b64 	%rd5773, %rd5772, 40;
	and.b64  	%rd5774, %rd5773, 280375465082880;
	or.b64  	%rd5775, %rd5771, %rd5774;
	cvt.u64.u32 	%rd5776, %r1551;
	shl.b64 	%rd5777, %rd5776, 48;
	and.b64  	%rd5778, %rd5777, 71776119061217280;
	or.b64  	%rd5779, %rd5775, %rd5778;
	cvt.u64.u32 	%rd5780, %r1550;
	shl.b64 	%rd5781, %rd5780, 56;
	or.b64  	%rd5782, %rd5779, %rd5781;
	ld.local.v2.b32 	{%r1554, %r1555}, [%rd11+104];
	bfe.u32 	%r1556, %r1555, 24, 8;
	bfe.u32 	%r1557, %r1555, 16, 8;
	bfe.u32 	%r1558, %r1555, 8, 8;
	bfe.u32 	%r1559, %r1555, 0, 8;
	ld.local.u32 	%rd5783, [%rd11+104];
	cvt.u64.u32 	%rd5784, %r1559;
	shl.b64 	%rd5785, %rd5784, 32;
	and.b64  	%rd5786, %rd5785, 1095216660480;
	or.b64  	%rd5787, %rd5783, %rd5786;
	cvt.u64.u32 	%rd5788, %r1558;
	shl.b64 	%rd5789, %rd5788, 40;
	and.b64  	%rd5790, %rd5789, 280375465082880;
	or.b64  	%rd5791, %rd5787, %rd5790;
	cvt.u64.u32 	%rd5792, %r1557;
	shl.b64 	%rd5793, %rd5792, 48;
	and.b64  	%rd5794, %rd5793, 71776119061217280;
	or.b64  	%rd5795, %rd5791, %rd5794;
	cvt.u64.u32 	%rd5796, %r1556;
	shl.b64 	%rd5797, %rd5796, 56;
	or.b64  	%rd5798, %rd5795, %rd5797;
	st.local.v2.u64 	[%rd8], {%rd5782, %rd5798};
	ld.local.v2.b32 	{%r1560, %r1561}, [%rd11+112];
	bfe.u32 	%r1562, %r1561, 24, 8;
	bfe.u32 	%r1563, %r1561, 16, 8;
	bfe.u32 	%r1564, %r1561, 8, 8;
	bfe.u32 	%r1565, %r1561, 0, 8;
	ld.local.u32 	%rd5799, [%rd11+112];
	cvt.u64.u32 	%rd5800, %r1565;
	shl.b64 	%rd5801, %rd5800, 32;
	and.b64  	%rd5802, %rd5801, 1095216660480;
	or.b64  	%rd5803, %rd5799, %rd5802;
	cvt.u64.u32 	%rd5804, %r1564;
	shl.b64 	%rd5805, %rd5804, 40;
	and.b64  	%rd5806, %rd5805, 280375465082880;
	or.b64  	%rd5807, %rd5803, %rd5806;
	cvt.u64.u32 	%rd5808, %r1563;
	shl.b64 	%rd5809, %rd5808, 48;
	and.b64  	%rd5810, %rd5809, 71776119061217280;
	or.b64  	%rd5811, %rd5807, %rd5810;
	cvt.u64.u32 	%rd5812, %r1562;
	shl.b64 	%rd5813, %rd5812, 56;
	or.b64  	%rd5814, %rd5811, %rd5813;
	ld.local.v2.b32 	{%r1566, %r1567}, [%rd11+120];
	bfe.u32 	%r1568, %r1567, 24, 8;
	bfe.u32 	%r1569, %r1567, 16, 8;
	bfe.u32 	%r1570, %r1567, 8, 8;
	bfe.u32 	%r1571, %r1567, 0, 8;
	ld.local.u32 	%rd5815, [%rd11+120];
	cvt.u64.u32 	%rd5816, %r1571;
	shl.b64 	%rd5817, %rd5816, 32;
	and.b64  	%rd5818, %rd5817, 1095216660480;
	or.b64  	%rd5819, %rd5815, %rd5818;
	cvt.u64.u32 	%rd5820, %r1570;
	shl.b64 	%rd5821, %rd5820, 40;
	and.b64  	%rd5822, %rd5821, 280375465082880;
	or.b64  	%rd5823, %rd5819, %rd5822;
	cvt.u64.u32 	%rd5824, %r1569;
	shl.b64 	%rd5825, %rd5824, 48;
	and.b64  	%rd5826, %rd5825, 71776119061217280;
	or.b64  	%rd5827, %rd5823, %rd5826;
	cvt.u64.u32 	%rd5828, %r1568;
	shl.b64 	%rd5829, %rd5828, 56;
	or.b64  	%rd5830, %rd5827, %rd5829;
	st.local.v2.u64 	[%rd8+16], {%rd5814, %rd5830};
	ld.local.v2.b32 	{%r1572, %r1573}, [%rd11+128];
	bfe.u32 	%r1574, %r1573, 24, 8;
	bfe.u32 	%r1575, %r1573, 16, 8;
	bfe.u32 	%r1576, %r1573, 8, 8;
	bfe.u32 	%r1577, %r1573, 0, 8;
	ld.local.u32 	%rd5831, [%rd11+128];
	cvt.u64.u32 	%rd5832, %r1577;
	shl.b64 	%rd5833, %rd5832, 32;
	and.b64  	%rd5834, %rd5833, 1095216660480;
	or.b64  	%rd5835, %rd5831, %rd5834;
	cvt.u64.u32 	%rd5836, %r1576;
	shl.b64 	%rd5837, %rd5836, 40;
	and.b64  	%rd5838, %rd5837, 280375465082880;
	or.b64  	%rd5839, %rd5835, %rd5838;
	cvt.u64.u32 	%rd5840, %r1575;
	shl.b64 	%rd5841, %rd5840, 48;
	and.b64  	%rd5842, %rd5841, 71776119061217280;
	or.b64  	%rd5843, %rd5839, %rd5842;
	cvt.u64.u32 	%rd5844, %r1574;
	shl.b64 	%rd5845, %rd5844, 56;
	or.b64  	%rd5846, %rd5843, %rd5845;
	ld.local.v2.b32 	{%r1578, %r1579}, [%rd11+136];
	bfe.u32 	%r1580, %r1579, 24, 8;
	bfe.u32 	%r1581, %r1579, 16, 8;
	bfe.u32 	%r1582, %r1579, 8, 8;
	bfe.u32 	%r1583, %r1579, 0, 8;
	ld.local.u32 	%rd5847, [%rd11+136];
	cvt.u64.u32 	%rd5848, %r1583;
	shl.b64 	%rd5849, %rd5848, 32;
	and.b64  	%rd5850, %rd5849, 1095216660480;
	or.b64  	%rd5851, %rd5847, %rd5850;
	cvt.u64.u32 	%rd5852, %r1582;
	shl.b64 	%rd5853, %rd5852, 40;
	and.b64  	%rd5854, %rd5853, 280375465082880;
	or.b64  	%rd5855, %rd5851, %rd5854;
	cvt.u64.u32 	%rd5856, %r1581;
	shl.b64 	%rd5857, %rd5856, 48;
	and.b64  	%rd5858, %rd5857, 71776119061217280;
	or.b64  	%rd5859, %rd5855, %rd5858;
	cvt.u64.u32 	%rd5860, %r1580;
	shl.b64 	%rd5861, %rd5860, 56;
	or.b64  	%rd5862, %rd5859, %rd5861;
	st.local.v2.u64 	[%rd8+32], {%rd5846, %rd5862};
	ld.local.v2.b32 	{%r1584, %r1585}, [%rd11+144];
	bfe.u32 	%r1586, %r1585, 24, 8;
	bfe.u32 	%r1587, %r1585, 16, 8;
	bfe.u32 	%r1588, %r1585, 8, 8;
	bfe.u32 	%r1589, %r1585, 0, 8;
	ld.local.u32 	%rd5863, [%rd11+144];
	cvt.u64.u32 	%rd5864, %r1589;
	shl.b64 	%rd5865, %rd5864, 32;
	and.b64  	%rd5866, %rd5865, 1095216660480;
	or.b64  	%rd5867, %rd5863, %rd5866;
	cvt.u64.u32 	%rd5868, %r1588;
	shl.b64 	%rd5869, %rd5868, 40;
	and.b64  	%rd5870, %rd5869, 280375465082880;
	or.b64  	%rd5871, %rd5867, %rd5870;
	cvt.u64.u32 	%rd5872, %r1587;
	shl.b64 	%rd5873, %rd5872, 48;
	and.b64  	%rd5874, %rd5873, 71776119061217280;
	or.b64  	%rd5875, %rd5871, %rd5874;
	cvt.u64.u32 	%rd5876, %r1586;
	shl.b64 	%rd5877, %rd5876, 56;
	or.b64  	%rd5878, %rd5875, %rd5877;
	ld.local.v2.b32 	{%r1590, %r1591}, [%rd11+152];
	bfe.u32 	%r1592, %r1591, 24, 8;
	bfe.u32 	%r1593, %r1591, 16, 8;
	bfe.u32 	%r1594, %r1591, 8, 8;
	bfe.u32 	%r1595, %r1591, 0, 8;
	ld.local.u32 	%rd5879, [%rd11+152];
	cvt.u64.u32 	%rd5880, %r1595;
	shl.b64 	%rd5881, %rd5880, 32;
	and.b64  	%rd5882, %rd5881, 1095216660480;
	or.b64  	%rd5883, %rd5879, %rd5882;
	cvt.u64.u32 	%rd5884, %r1594;
	shl.b64 	%rd5885, %rd5884, 40;
	and.b64  	%rd5886, %rd5885, 280375465082880;
	or.b64  	%rd5887, %rd5883, %rd5886;
	cvt.u64.u32 	%rd5888, %r1593;
	shl.b64 	%rd5889, %rd5888, 48;
	and.b64  	%rd5890, %rd5889, 71776119061217280;
	or.b64  	%rd5891, %rd5887, %rd5890;
	cvt.u64.u32 	%rd5892, %r1592;
	shl.b64 	%rd5893, %rd5892, 56;
	or.b64  	%rd5894, %rd5891, %rd5893;
	st.local.v2.u64 	[%rd8+48], {%rd5878, %rd5894};
	ld.local.v2.b32 	{%r1596, %r1597}, [%rd11+160];
	bfe.u32 	%r1598, %r1597, 24, 8;
	bfe.u32 	%r1599, %r1597, 16, 8;
	bfe.u32 	%r1600, %r1597, 8, 8;
	bfe.u32 	%r1601, %r1597, 0, 8;
	ld.local.u32 	%rd5895, [%rd11+160];
	cvt.u64.u32 	%rd5896, %r1601;
	shl.b64 	%rd5897, %rd5896, 32;
	and.b64  	%rd5898, %rd5897, 1095216660480;
	or.b64  	%rd5899, %rd5895, %rd5898;
	cvt.u64.u32 	%rd5900, %r1600;
	shl.b64 	%rd5901, %rd5900, 40;
	and.b64  	%rd5902, %rd5901, 280375465082880;
	or.b64  	%rd5903, %rd5899, %rd5902;
	cvt.u64.u32 	%rd5904, %r1599;
	shl.b64 	%rd5905, %rd5904, 48;
	and.b64  	%rd5906, %rd5905, 71776119061217280;
	or.b64  	%rd5907, %rd5903, %rd5906;
	cvt.u64.u32 	%rd5908, %r1598;
	shl.b64 	%rd5909, %rd5908, 56;
	or.b64  	%rd5910, %rd5907, %rd5909;
	ld.local.v2.b32 	{%r1602, %r1603}, [%rd11+168];
	bfe.u32 	%r1604, %r1603, 24, 8;
	bfe.u32 	%r1605, %r1603, 16, 8;
	bfe.u32 	%r1606, %r1603, 8, 8;
	bfe.u32 	%r1607, %r1603, 0, 8;
	ld.local.u32 	%rd5911, [%rd11+168];
	cvt.u64.u32 	%rd5912, %r1607;
	shl.b64 	%rd5913, %rd5912, 32;
	and.b64  	%rd5914, %rd5913, 1095216660480;
	or.b64  	%rd5915, %rd5911, %rd5914;
	cvt.u64.u32 	%rd5916, %r1606;
	shl.b64 	%rd5917, %rd5916, 40;
	and.b64  	%rd5918, %rd5917, 280375465082880;
	or.b64  	%rd5919, %rd5915, %rd5918;
	cvt.u64.u32 	%rd5920, %r1605;
	shl.b64 	%rd5921, %rd5920, 48;
	and.b64  	%rd5922, %rd5921, 71776119061217280;
	or.b64  	%rd5923, %rd5919, %rd5922;
	cvt.u64.u32 	%rd5924, %r1604;
	shl.b64 	%rd5925, %rd5924, 56;
	or.b64  	%rd5926, %rd5923, %rd5925;
	st.local.v2.u64 	[%rd8+64], {%rd5910, %rd5926};
	ld.local.v2.b32 	{%r1608, %r1609}, [%rd11+176];
	bfe.u32 	%r1610, %r1609, 24, 8;
	bfe.u32 	%r1611, %r1609, 16, 8;
	bfe.u32 	%r1612, %r1609, 8, 8;
	bfe.u32 	%r1613, %r1609, 0, 8;
	ld.local.u32 	%rd5927, [%rd11+176];
	cvt.u64.u32 	%rd5928, %r1613;
	shl.b64 	%rd5929, %rd5928, 32;
	and.b64  	%rd5930, %rd5929, 1095216660480;
	or.b64  	%rd5931, %rd5927, %rd5930;
	cvt.u64.u32 	%rd5932, %r1612;
	shl.b64 	%rd5933, %rd5932, 40;
	and.b64  	%rd5934, %rd5933, 280375465082880;
	or.b64  	%rd5935, %rd5931, %rd5934;
	cvt.u64.u32 	%rd5936, %r1611;
	shl.b64 	%rd5937, %rd5936, 48;
	and.b64  	%rd5938, %rd5937, 71776119061217280;
	or.b64  	%rd5939, %rd5935, %rd5938;
	cvt.u64.u32 	%rd5940, %r1610;
	shl.b64 	%rd5941, %rd5940, 56;
	or.b64  	%rd5942, %rd5939, %rd5941;
	ld.local.v2.b32 	{%r1614, %r1615}, [%rd11+184];
	bfe.u32 	%r1616, %r1615, 24, 8;
	bfe.u32 	%r1617, %r1615, 16, 8;
	bfe.u32 	%r1618, %r1615, 8, 8;
	bfe.u32 	%r1619, %r1615, 0, 8;
	ld.local.u32 	%rd5943, [%rd11+184];
	cvt.u64.u32 	%rd5944, %r1619;
	shl.b64 	%rd5945, %rd5944, 32;
	and.b64  	%rd5946, %rd5945, 1095216660480;
	or.b64  	%rd5947, %rd5943, %rd5946;
	cvt.u64.u32 	%rd5948, %r1618;
	shl.b64 	%rd5949, %rd5948, 40;
	and.b64  	%rd5950, %rd5949, 280375465082880;
	or.b64  	%rd5951, %rd5947, %rd5950;
	cvt.u64.u32 	%rd5952, %r1617;
	shl.b64 	%rd5953, %rd5952, 48;
	and.b64  	%rd5954, %rd5953, 71776119061217280;
	or.b64  	%rd5955, %rd5951, %rd5954;
	cvt.u64.u32 	%rd5956, %r1616;
	shl.b64 	%rd5957, %rd5956, 56;
	or.b64  	%rd5958, %rd5955, %rd5957;
	st.local.v2.u64 	[%rd8+80], {%rd5942, %rd5958};
	ld.local.v2.b32 	{%r1620, %r1621}, [%rd11+192];
	bfe.u32 	%r1622, %r1621, 24, 8;
	bfe.u32 	%r1623, %r1621, 16, 8;
	bfe.u32 	%r1624, %r1621, 8, 8;
	bfe.u32 	%r1625, %r1621, 0, 8;
	ld.local.u32 	%rd5959, [%rd11+192];
	cvt.u64.u32 	%rd5960, %r1625;
	shl.b64 	%rd5961, %rd5960, 32;
	and.b64  	%rd5962, %rd5961, 1095216660480;
	or.b64  	%rd5963, %rd5959, %rd5962;
	cvt.u64.u32 	%rd5964, %r1624;
	shl.b64 	%rd5965, %rd5964, 40;
	and.b64  	%rd5966, %rd5965, 280375465082880;
	or.b64  	%rd5967, %rd5963, %rd5966;
	cvt.u64.u32 	%rd5968, %r1623;
	shl.b64 	%rd5969, %rd5968, 48;
	and.b64  	%rd5970, %rd5969, 71776119061217280;
	or.b64  	%rd5971, %rd5967, %rd5970;
	cvt.u64.u32 	%rd5972, %r1622;
	shl.b64 	%rd5973, %rd5972, 56;
	or.b64  	%rd5974, %rd5971, %rd5973;
	ld.local.v2.b32 	{%r1626, %r1627}, [%rd11+200];
	bfe.u32 	%r1628, %r1627, 24, 8;
	bfe.u32 	%r1629, %r1627, 16, 8;
	bfe.u32 	%r1630, %r1627, 8, 8;
	bfe.u32 	%r1631, %r1627, 0, 8;
	ld.local.u32 	%rd5975, [%rd11+200];
	cvt.u64.u32 	%rd5976, %r1631;
	shl.b64 	%rd5977, %rd5976, 32;
	and.b64  	%rd5978, %rd5977, 1095216660480;
	or.b64  	%rd5979, %rd5975, %rd5978;
	cvt.u64.u32 	%rd5980, %r1630;
	shl.b64 	%rd5981, %rd5980, 40;
	and.b64  	%rd5982, %rd5981, 280375465082880;
	or.b64  	%rd5983, %rd5979, %rd5982;
	cvt.u64.u32 	%rd5984, %r1629;
	shl.b64 	%rd5985, %rd5984, 48;
	and.b64  	%rd5986, %rd5985, 71776119061217280;
	or.b64  	%rd5987, %rd5983, %rd5986;
	cvt.u64.u32 	%rd5988, %r1628;
	shl.b64 	%rd5989, %rd5988, 56;
	or.b64  	%rd5990, %rd5987, %rd5989;
	st.local.v2.u64 	[%rd8+96], {%rd5974, %rd5990};
	ld.local.v2.b32 	{%r1632, %r1633}, [%rd11+208];
	bfe.u32 	%r1634, %r1633, 24, 8;
	bfe.u32 	%r1635, %r1633, 16, 8;
	bfe.u32 	%r1636, %r1633, 8, 8;
	bfe.u32 	%r1637, %r1633, 0, 8;
	ld.local.u32 	%rd5991, [%rd11+208];
	cvt.u64.u32 	%rd5992, %r1637;
	shl.b64 	%rd5993, %rd5992, 32;
	and.b64  	%rd5994, %rd5993, 1095216660480;
	or.b64  	%rd5995, %rd5991, %rd5994;
	cvt.u64.u32 	%rd5996, %r1636;
	shl.b64 	%rd5997, %rd5996, 40;
	and.b64  	%rd5998, %rd5997, 280375465082880;
	or.b64  	%rd5999, %rd5995, %rd5998;
	cvt.u64.u32 	%rd6000, %r1635;
	shl.b64 	%rd6001, %rd6000, 48;
	and.b64  	%rd6002, %rd6001, 71776119061217280;
	or.b64  	%rd6003, %rd5999, %rd6002;
	cvt.u64.u32 	%rd6004, %r1634;
	shl.b64 	%rd6005, %rd6004, 56;
	or.b64  	%rd6006, %rd6003, %rd6005;
	ld.local.v2.b32 	{%r1638, %r1639}, [%rd11+216];
	bfe.u32 	%r1640, %r1639, 24, 8;
	bfe.u32 	%r1641, %r1639, 16, 8;
	bfe.u32 	%r1642, %r1639, 8, 8;
	bfe.u32 	%r1643, %r1639, 0, 8;
	ld.local.u32 	%rd6007, [%rd11+216];
	cvt.u64.u32 	%rd6008, %r1643;
	shl.b64 	%rd6009, %rd6008, 32;
	and.b64  	%rd6010, %rd6009, 1095216660480;
	or.b64  	%rd6011, %rd6007, %rd6010;
	cvt.u64.u32 	%rd6012, %r1642;
	shl.b64 	%rd6013, %rd6012, 40;
	and.b64  	%rd6014, %rd6013, 280375465082880;
	or.b64  	%rd6015, %rd6011, %rd6014;
	cvt.u64.u32 	%rd6016, %r1641;
	shl.b64 	%rd6017, %rd6016, 48;
	and.b64  	%rd6018, %rd6017, 71776119061217280;
	or.b64  	%rd6019, %rd6015, %rd6018;
	cvt.u64.u32 	%rd6020, %r1640;
	shl.b64 	%rd6021, %rd6020, 56;
	or.b64  	%rd6022, %rd6019, %rd6021;
	st.local.v2.u64 	[%rd8+112], {%rd6006, %rd6022};
	ld.local.u64 	%rd523, [%rd11];
	ld.local.u64 	%rd524, [%rd11+8];
	ld.local.u64 	%rd525, [%rd11+16];
	ld.local.u64 	%rd526, [%rd11+24];
	ld.local.u64 	%rd527, [%rd11+32];
	ld.local.u64 	%rd528, [%rd11+40];
	ld.local.u64 	%rd529, [%rd11+48];
	ld.local.u64 	%rd530, [%rd11+56];
	xor.b64  	%rd22979, %rd17, %rd22991;
	xor.b64  	%rd22975, %rd18, %rd22990;
	ld.local.u64 	%rd6023, [%rd11+80];
	xor.b64  	%rd533, %rd19, %rd6023;
	ld.local.u64 	%rd6024, [%rd11+88];
	xor.b64  	%rd534, %rd20, %rd6024;
	mov.b32 	%r9992, 0;
	mov.u64 	%rd22966, %rd16;
	mov.u64 	%rd22967, %rd534;
	mov.u64 	%rd22968, %rd530;
	mov.u64 	%rd22969, %rd526;
	mov.u64 	%rd22970, %rd15;
	mov.u64 	%rd22971, %rd533;
	mov.u64 	%rd22972, %rd529;
	mov.u64 	%rd22973, %rd525;
	mov.u64 	%rd22974, %rd14;
	mov.u64 	%rd22976, %rd528;
	mov.u64 	%rd22977, %rd524;
	mov.u64 	%rd22978, %rd13;
	mov.u64 	%rd22980, %rd527;
	mov.u64 	%rd22981, %rd523;
$L__BB0_80:
	mul.wide.u32 	%rd6025, %r9992, 16;
	mov.u64 	%rd6026, blake2b_sigma;
	add.s64 	%rd6027, %rd6026, %rd6025;
	ld.const.u8 	%r1644, [%rd6027];
	mul.wide.u32 	%rd6028, %r1644, 8;
	add.s64 	%rd6029, %rd8, %rd6028;
	ld.local.u64 	%rd6030, [%rd6029];
	ld.const.u8 	%r1645, [%rd6027+1];
	mul.wide.u32 	%rd6031, %r1645, 8;
	add.s64 	%rd6032, %rd8, %rd6031;
	ld.local.u64 	%rd6033, [%rd6032];
	add.s64 	%rd6034, %rd22981, %rd6030;
	add.s64 	%rd6035, %rd6034, %rd22980;
	xor.b64  	%rd6036, %rd22979, %rd6035;
	mov.b64 	{%r1646, %r1647}, %rd6036;
	mov.b64 	%rd6037, {%r1647, %r1646};
	add.s64 	%rd6038, %rd22978, %rd6037;
	xor.b64  	%rd6039, %rd22980, %rd6038;
	mov.b64 	{%r1648, %r1649}, %rd6039;
	shf.l.wrap.b32 	%r1650, %r1649, %r1648, 8;
	shf.l.wrap.b32 	%r1651, %r1648, %r1649, 8;
	mov.b64 	%rd6040, {%r1651, %r1650};
	add.s64 	%rd6041, %rd6040, %rd6033;
	add.s64 	%rd6042, %rd6041, %rd6035;
	xor.b64  	%rd6043, %rd6037, %rd6042;
	mov.b64 	{%r1652, %r1653}, %rd6043;
	shf.l.wrap.b32 	%r1654, %r1653, %r1652, 16;
	shf.l.wrap.b32 	%r1655, %r1652, %r1653, 16;
	mov.b64 	%rd6044, {%r1655, %r1654};
	add.s64 	%rd6045, %rd6038, %rd6044;
	xor.b64  	%rd6046, %rd6040, %rd6045;
	mov.b64 	{%r1656, %r1657}, %rd6046;
	shf.l.wrap.b32 	%r1658, %r1656, %r1657, 1;
	shf.l.wrap.b32 	%r1659, %r1657, %r1656, 1;
	mov.b64 	%rd6047, {%r1659, %r1658};
	ld.const.u8 	%r1660, [%rd6027+2];
	mul.wide.u32 	%rd6048, %r1660, 8;
	add.s64 	%rd6049, %rd8, %rd6048;
	ld.local.u64 	%rd6050, [%rd6049];
	ld.const.u8 	%r1661, [%rd6027+3];
	mul.wide.u32 	%rd6051, %r1661, 8;
	add.s64 	%rd6052, %rd8, %rd6051;
	ld.local.u64 	%rd6053, [%rd6052];
	add.s64 	%rd6054, %rd22977, %rd6050;
	add.s64 	%rd6055, %rd6054, %rd22976;
	xor.b64  	%rd6056, %rd22975, %rd6055;
	mov.b64 	{%r1662, %r1663}, %rd6056;
	mov.b64 	%rd6057, {%r1663, %r1662};
	add.s64 	%rd6058, %rd22974, %rd6057;
	xor.b64  	%rd6059, %rd22976, %rd6058;
	mov.b64 	{%r1664, %r1665}, %rd6059;
	shf.l.wrap.b32 	%r1666, %r1665, %r1664, 8;
	shf.l.wrap.b32 	%r1667, %r1664, %r1665, 8;
	mov.b64 	%rd6060, {%r1667, %r1666};
	add.s64 	%rd6061, %rd6060, %rd6053;
	add.s64 	%rd6062, %rd6061, %rd6055;
	xor.b64  	%rd6063, %rd6057, %rd6062;
	mov.b64 	{%r1668, %r1669}, %rd6063;
	shf.l.wrap.b32 	%r1670, %r1669, %r1668, 16;
	shf.l.wrap.b32 	%r1671, %r1668, %r1669, 16;
	mov.b64 	%rd6064, {%r1671, %r1670};
	add.s64 	%rd6065, %rd6058, %rd6064;
	xor.b64  	%rd6066, %rd6060, %rd6065;
	mov.b64 	{%r1672, %r1673}, %rd6066;
	shf.l.wrap.b32 	%r1674, %r1672, %r1673, 1;
	shf.l.wrap.b32 	%r1675, %r1673, %r1672, 1;
	mov.b64 	%rd6067, {%r1675, %r1674};
	ld.const.u8 	%r1676, [%rd6027+4];
	mul.wide.u32 	%rd6068, %r1676, 8;
	add.s64 	%rd6069, %rd8, %rd6068;
	ld.local.u64 	%rd6070, [%rd6069];
	ld.const.u8 	%r1677, [%rd6027+5];
	mul.wide.u32 	%rd6071, %r1677, 8;
	add.s64 	%rd6072, %rd8, %rd6071;
	ld.local.u64 	%rd6073, [%rd6072];
	add.s64 	%rd6074, %rd22973, %rd6070;
	add.s64 	%rd6075, %rd6074, %rd22972;
	xor.b64  	%rd6076, %rd22971, %rd6075;
	mov.b64 	{%r1678, %r1679}, %rd6076;
	mov.b64 	%rd6077, {%r1679, %r1678};
	add.s64 	%rd6078, %rd22970, %rd6077;
	xor.b64  	%rd6079, %rd22972, %rd6078;
	mov.b64 	{%r1680, %r1681}, %rd6079;
	shf.l.wrap.b32 	%r1682, %r1681, %r1680, 8;
	shf.l.wrap.b32 	%r1683, %r1680, %r1681, 8;
	mov.b64 	%rd6080, {%r1683, %r1682};
	add.s64 	%rd6081, %rd6080, %rd6073;
	add.s64 	%rd6082, %rd6081, %rd6075;
	xor.b64  	%rd6083, %rd6077, %rd6082;
	mov.b64 	{%r1684, %r1685}, %rd6083;
	shf.l.wrap.b32 	%r1686, %r1685, %r1684, 16;
	shf.l.wrap.b32 	%r1687, %r1684, %r1685, 16;
	mov.b64 	%rd6084, {%r1687, %r1686};
	add.s64 	%rd6085, %rd6078, %rd6084;
	xor.b64  	%rd6086, %rd6080, %rd6085;
	mov.b64 	{%r1688, %r1689}, %rd6086;
	shf.l.wrap.b32 	%r1690, %r1688, %r1689, 1;
	shf.l.wrap.b32 	%r1691, %r1689, %r1688, 1;
	mov.b64 	%rd6087, {%r1691, %r1690};
	ld.const.u8 	%r1692, [%rd6027+6];
	mul.wide.u32 	%rd6088, %r1692, 8;
	add.s64 	%rd6089, %rd8, %rd6088;
	ld.local.u64 	%rd6090, [%rd6089];
	ld.const.u8 	%r1693, [%rd6027+7];
	mul.wide.u32 	%rd6091, %r1693, 8;
	add.s64 	%rd6092, %rd8, %rd6091;
	ld.local.u64 	%rd6093, [%rd6092];
	add.s64 	%rd6094, %rd22969, %rd6090;
	add.s64 	%rd6095, %rd6094, %rd22968;
	xor.b64  	%rd6096, %rd22967, %rd6095;
	mov.b64 	{%r1694, %r1695}, %rd6096;
	mov.b64 	%rd6097, {%r1695, %r1694};
	add.s64 	%rd6098, %rd22966, %rd6097;
	xor.b64  	%rd6099, %rd22968, %rd6098;
	mov.b64 	{%r1696, %r1697}, %rd6099;
	shf.l.wrap.b32 	%r1698, %r1697, %r1696, 8;
	shf.l.wrap.b32 	%r1699, %r1696, %r1697, 8;
	mov.b64 	%rd6100, {%r1699, %r1698};
	add.s64 	%rd6101, %rd6100, %rd6093;
	add.s64 	%rd6102, %rd6101, %rd6095;
	xor.b64  	%rd6103, %rd6097, %rd6102;
	mov.b64 	{%r1700, %r1701}, %rd6103;
	shf.l.wrap.b32 	%r1702, %r1701, %r1700, 16;
	shf.l.wrap.b32 	%r1703, %r1700, %r1701, 16;
	mov.b64 	%rd6104, {%r1703, %r1702};
	add.s64 	%rd6105, %rd6098, %rd6104;
	xor.b64  	%rd6106, %rd6100, %rd6105;
	mov.b64 	{%r1704, %r1705}, %rd6106;
	shf.l.wrap.b32 	%r1706, %r1704, %r1705, 1;
	shf.l.wrap.b32 	%r1707, %r1705, %r1704, 1;
	mov.b64 	%rd6107, {%r1707, %r1706};
	ld.const.u8 	%r1708, [%rd6027+8];
	mul.wide.u32 	%rd6108, %r1708, 8;
	add.s64 	%rd6109, %rd8, %rd6108;
	ld.local.u64 	%rd6110, [%rd6109];
	ld.const.u8 	%r1709, [%rd6027+9];
	mul.wide.u32 	%rd6111, %r1709, 8;
	add.s64 	%rd6112, %rd8, %rd6111;
	ld.local.u64 	%rd6113, [%rd6112];
	add.s64 	%rd6114, %rd6042, %rd6110;
	add.s64 	%rd6115, %rd6114, %rd6067;
	xor.b64  	%rd6116, %rd6104, %rd6115;
	mov.b64 	{%r1710, %r1711}, %rd6116;
	mov.b64 	%rd6117, {%r1711, %r1710};
	add.s64 	%rd6118, %rd6085, %rd6117;
	xor.b64  	%rd6119, %rd6067, %rd6118;
	mov.b64 	{%r1712, %r1713}, %rd6119;
	shf.l.wrap.b32 	%r1714, %r1713, %r1712, 8;
	shf.l.wrap.b32 	%r1715, %r1712, %r1713, 8;
	mov.b64 	%rd6120, {%r1715, %r1714};
	add.s64 	%rd6121, %rd6120, %rd6113;
	add.s64 	%rd22981, %rd6121, %rd6115;
	xor.b64  	%rd6122, %rd6117, %rd22981;
	mov.b64 	{%r1716, %r1717}, %rd6122;
	shf.l.wrap.b32 	%r1718, %r1717, %r1716, 16;
	shf.l.wrap.b32 	%r1719, %r1716, %r1717, 16;
	mov.b64 	%rd22967, {%r1719, %r1718};
	add.s64 	%rd22970, %rd6118, %rd22967;
	xor.b64  	%rd6123, %rd6120, %rd22970;
	mov.b64 	{%r1720, %r1721}, %rd6123;
	shf.l.wrap.b32 	%r1722, %r1720, %r1721, 1;
	shf.l.wrap.b32 	%r1723, %r1721, %r1720, 1;
	mov.b64 	%rd22976, {%r1723, %r1722};
	ld.const.u8 	%r1724, [%rd6027+10];
	mul.wide.u32 	%rd6124, %r1724, 8;
	add.s64 	%rd6125, %rd8, %rd6124;
	ld.local.u64 	%rd6126, [%rd6125];
	ld.const.u8 	%r1725, [%rd6027+11];
	mul.wide.u32 	%rd6127, %r1725, 8;
	add.s64 	%rd6128, %rd8, %rd6127;
	ld.local.u64 	%rd6129, [%rd6128];
	add.s64 	%rd6130, %rd6062, %rd6126;
	add.s64 	%rd6131, %rd6130, %rd6087;
	xor.b64  	%rd6132, %rd6044, %rd6131;
	mov.b64 	{%r1726, %r1727}, %rd6132;
	mov.b64 	%rd6133, {%r1727, %r1726};
	add.s64 	%rd6134, %rd6105, %rd6133;
	xor.b64  	%rd6135, %rd6087, %rd6134;
	mov.b64 	{%r1728, %r1729}, %rd6135;
	shf.l.wrap.b32 	%r1730, %r1729, %r1728, 8;
	shf.l.wrap.b32 	%r1731, %r1728, %r1729, 8;
	mov.b64 	%rd6136, {%r1731, %r1730};
	add.s64 	%rd6137, %rd6136, %rd6129;
	add.s64 	%rd22977, %rd6137, %rd6131;
	xor.b64  	%rd6138, %rd6133, %rd22977;
	mov.b64 	{%r1732, %r1733}, %rd6138;
	shf.l.wrap.b32 	%r1734, %r1733, %r1732, 16;
	shf.l.wrap.b32 	%r1735, %r1732, %r1733, 16;
	mov.b64 	%rd22979, {%r1735, %r1734};
	add.s64 	%rd22966, %rd6134, %rd22979;
	xor.b64  	%rd6139, %rd6136, %rd22966;
	mov.b64 	{%r1736, %r1737}, %rd6139;
	shf.l.wrap.b32 	%r1738, %r1736, %r1737, 1;
	shf.l.wrap.b32 	%r1739, %r1737, %r1736, 1;
	mov.b64 	%rd22972, {%r1739, %r1738};
	ld.const.u8 	%r1740, [%rd6027+12];
	mul.wide.u32 	%rd6140, %r1740, 8;
	add.s64 	%rd6141, %rd8, %rd6140;
	ld.local.u64 	%rd6142, [%rd6141];
	ld.const.u8 	%r1741, [%rd6027+13];
	mul.wide.u32 	%rd6143, %r1741, 8;
	add.s64 	%rd6144, %rd8, %rd6143;
	ld.local.u64 	%rd6145, [%rd6144];
	add.s64 	%rd6146, %rd6082, %rd6142;
	add.s64 	%rd6147, %rd6146, %rd6107;
	xor.b64  	%rd6148, %rd6064, %rd6147;
	mov.b64 	{%r1742, %r1743}, %rd6148;
	mov.b64 	%rd6149, {%r1743, %r1742};
	add.s64 	%rd6150, %rd6045, %rd6149;
	xor.b64  	%rd6151, %rd6107, %rd6150;
	mov.b64 	{%r1744, %r1745}, %rd6151;
	shf.l.wrap.b32 	%r1746, %r1745, %r1744, 8;
	shf.l.wrap.b32 	%r1747, %r1744, %r1745, 8;
	mov.b64 	%rd6152, {%r1747, %r1746};
	add.s64 	%rd6153, %rd6152, %rd6145;
	add.s64 	%rd22973, %rd6153, %rd6147;
	xor.b64  	%rd6154, %rd6149, %rd22973;
	mov.b64 	{%r1748, %r1749}, %rd6154;
	shf.l.wrap.b32 	%r1750, %r1749, %r1748, 16;
	shf.l.wrap.b32 	%r1751, %r1748, %r1749, 16;
	mov.b64 	%rd22975, {%r1751, %r1750};
	add.s64 	%rd22978, %rd6150, %rd22975;
	xor.b64  	%rd6155, %rd6152, %rd22978;
	mov.b64 	{%r1752, %r1753}, %rd6155;
	shf.l.wrap.b32 	%r1754, %r1752, %r1753, 1;
	shf.l.wrap.b32 	%r1755, %r1753, %r1752, 1;
	mov.b64 	%rd22968, {%r1755, %r1754};
	ld.const.u8 	%r1756, [%rd6027+14];
	mul.wide.u32 	%rd6156, %r1756, 8;
	add.s64 	%rd6157, %rd8, %rd6156;
	ld.local.u64 	%rd6158, [%rd6157];
	ld.const.u8 	%r1757, [%rd6027+15];
	mul.wide.u32 	%rd6159, %r1757, 8;
	add.s64 	%rd6160, %rd8, %rd6159;
	ld.local.u64 	%rd6161, [%rd6160];
	add.s64 	%rd6162, %rd6102, %rd6158;
	add.s64 	%rd6163, %rd6162, %rd6047;
	xor.b64  	%rd6164, %rd6084, %rd6163;
	mov.b64 	{%r1758, %r1759}, %rd6164;
	mov.b64 	%rd6165, {%r1759, %r1758};
	add.s64 	%rd6166, %rd6065, %rd6165;
	xor.b64  	%rd6167, %rd6047, %rd6166;
	mov.b64 	{%r1760, %r1761}, %rd6167;
	shf.l.wrap.b32 	%r1762, %r1761, %r1760, 8;
	shf.l.wrap.b32 	%r1763, %r1760, %r1761, 8;
	mov.b64 	%rd6168, {%r1763, %r1762};
	add.s64 	%rd6169, %rd6168, %rd6161;
	add.s64 	%rd22969, %rd6169, %rd6163;
	xor.b64  	%rd6170, %rd6165, %rd22969;
	mov.b64 	{%r1764, %r1765}, %rd6170;
	shf.l.wrap.b32 	%r1766, %r1765, %r1764, 16;
	shf.l.wrap.b32 	%r1767, %r1764, %r1765, 16;
	mov.b64 	%rd22971, {%r1767, %r1766};
	add.s64 	%rd22974, %rd6166, %rd22971;
	xor.b64  	%rd6171, %rd6168, %rd22974;
	mov.b64 	{%r1768, %r1769}, %rd6171;
	shf.l.wrap.b32 	%r1770, %r1768, %r1769, 1;
	shf.l.wrap.b32 	%r1771, %r1769, %r1768, 1;
	mov.b64 	%rd22980, {%r1771, %r1770};
	add.s32 	%r9992, %r9992, 1;
	setp.ne.s32 	%p63, %r9992, 12;
	@%p63 bra 	$L__BB0_80;
	xor.b64  	%rd6172, %rd22981, %rd523;
	xor.b64  	%rd22989, %rd6172, %rd22978;
	st.local.u64 	[%rd11], %rd22989;
	xor.b64  	%rd6173, %rd22977, %rd524;
	xor.b64  	%rd22988, %rd6173, %rd22974;
	st.local.u64 	[%rd11+8], %rd22988;
	xor.b64  	%rd6174, %rd22973, %rd525;
	xor.b64  	%rd22987, %rd6174, %rd22970;
	st.local.u64 	[%rd11+16], %rd22987;
	xor.b64  	%rd6175, %rd22969, %rd526;
	xor.b64  	%rd22986, %rd6175, %rd22966;
	st.local.u64 	[%rd11+24], %rd22986;
	xor.b64  	%rd6176, %rd22980, %rd527;
	xor.b64  	%rd22985, %rd6176, %rd22979;
	st.local.u64 	[%rd11+32], %rd22985;
	xor.b64  	%rd6177, %rd22976, %rd528;
	xor.b64  	%rd22984, %rd6177, %rd22975;
	st.local.u64 	[%rd11+40], %rd22984;
	xor.b64  	%rd6178, %rd22972, %rd529;
	xor.b64  	%rd22983, %rd6178, %rd22971;
	st.local.u64 	[%rd11+48], %rd22983;
	xor.b64  	%rd6179, %rd22968, %rd530;
	xor.b64  	%rd22982, %rd6179, %rd22967;
	st.local.u64 	[%rd11+56], %rd22982;
	mov.b32 	%r9991, 0;
	st.local.u32 	[%rd11+224], %r9991;
	add.s64 	%rd23011, %rd501, -124;
	sub.s64 	%rd6180, %rd10, %rd501;
	add.s64 	%rd23012, %rd6180, 128;
	setp.lt.u64 	%p64, %rd23011, 129;
	@%p64 bra 	$L__BB0_86;
$L__BB0_82:
	add.s64 	%rd589, %rd22991, 128;
	setp.gt.u64 	%p65, %rd22991, -129;
	selp.u64 	%rd6182, 1, 0, %p65;
	add.s64 	%rd22990, %rd22990, %rd6182;
	ld.local.u8 	%rd6183, [%rd23012];
	ld.local.u8 	%r1774, [%rd23012+1];
	mul.wide.u32 	%rd6184, %r1774, 256;
	or.b64  	%rd6185, %rd6184, %rd6183;
	ld.local.u8 	%r1775, [%rd23012+2];
	mul.wide.u32 	%rd6186, %r1775, 65536;
	or.b64  	%rd6187, %rd6185, %rd6186;
	ld.local.u8 	%r1776, [%rd23012+3];
	mul.wide.u32 	%rd6188, %r1776, 16777216;
	or.b64  	%rd6189, %rd6187, %rd6188;
	ld.local.u8 	%rd6190, [%rd23012+4];
	shl.b64 	%rd6191, %rd6190, 32;
	or.b64  	%rd6192, %rd6189, %rd6191;
	ld.local.u8 	%rd6193, [%rd23012+5];
	shl.b64 	%rd6194, %rd6193, 40;
	or.b64  	%rd6195, %rd6192, %rd6194;
	ld.local.u8 	%rd6196, [%rd23012+6];
	shl.b64 	%rd6197, %rd6196, 48;
	or.b64  	%rd6198, %rd6195, %rd6197;
	ld.local.u8 	%rd6199, [%rd23012+7];
	shl.b64 	%rd6200, %rd6199, 56;
	or.b64  	%rd6201, %rd6198, %rd6200;
	ld.local.u8 	%rd6202, [%rd23012+8];
	ld.local.u8 	%r1777, [%rd23012+9];
	mul.wide.u32 	%rd6203, %r1777, 256;
	or.b64  	%rd6204, %rd6203, %rd6202;
	ld.local.u8 	%r1778, [%rd23012+10];
	mul.wide.u32 	%rd6205, %r1778, 65536;
	or.b64  	%rd6206, %rd6204, %rd6205;
	ld.local.u8 	%r1779, [%rd23012+11];
	mul.wide.u32 	%rd6207, %r1779, 16777216;
	or.b64  	%rd6208, %rd6206, %rd6207;
	ld.local.u8 	%rd6209, [%rd23012+12];
	shl.b64 	%rd6210, %rd6209, 32;
	or.b64  	%rd6211, %rd6208, %rd6210;
	ld.local.u8 	%rd6212, [%rd23012+13];
	shl.b64 	%rd6213, %rd6212, 40;
	or.b64  	%rd6214, %rd6211, %rd6213;
	ld.local.u8 	%rd6215, [%rd23012+14];
	shl.b64 	%rd6216, %rd6215, 48;
	or.b64  	%rd6217, %rd6214, %rd6216;
	ld.local.u8 	%rd6218, [%rd23012+15];
	shl.b64 	%rd6219, %rd6218, 56;
	or.b64  	%rd6220, %rd6217, %rd6219;
	st.local.v2.u64 	[%rd8], {%rd6201, %rd6220};
	ld.local.u8 	%rd6221, [%rd23012+16];
	ld.local.u8 	%r1780, [%rd23012+17];
	mul.wide.u32 	%rd6222, %r1780, 256;
	or.b64  	%rd6223, %rd6222, %rd6221;
	ld.local.u8 	%r1781, [%rd23012+18];
	mul.wide.u32 	%rd6224, %r1781, 65536;
	or.b64  	%rd6225, %rd6223, %rd6224;
	ld.local.u8 	%r1782, [%rd23012+19];
	mul.wide.u32 	%rd6226, %r1782, 16777216;
	or.b64  	%rd6227, %rd6225, %rd6226;
	ld.local.u8 	%rd6228, [%rd23012+20];
	shl.b64 	%rd6229, %rd6228, 32;
	or.b64  	%rd6230, %rd6227, %rd6229;
	ld.local.u8 	%rd6231, [%rd23012+21];
	shl.b64 	%rd6232, %rd6231, 40;
	or.b64  	%rd6233, %rd6230, %rd6232;
	ld.local.u8 	%rd6234, [%rd23012+22];
	shl.b64 	%rd6235, %rd6234, 48;
	or.b64  	%rd6236, %rd6233, %rd6235;
	ld.local.u8 	%rd6237, [%rd23012+23];
	shl.b64 	%rd6238, %rd6237, 56;
	or.b64  	%rd6239, %rd6236, %rd6238;
	ld.local.u8 	%rd6240, [%rd23012+24];
	ld.local.u8 	%r1783, [%rd23012+25];
	mul.wide.u32 	%rd6241, %r1783, 256;
	or.b64  	%rd6242, %rd6241, %rd6240;
	ld.local.u8 	%r1784, [%rd23012+26];
	mul.wide.u32 	%rd6243, %r1784, 65536;
	or.b64  	%rd6244, %rd6242, %rd6243;
	ld.local.u8 	%r1785, [%rd23012+27];
	mul.wide.u32 	%rd6245, %r1785, 16777216;
	or.b64  	%rd6246, %rd6244, %rd6245;
	ld.local.u8 	%rd6247, [%rd23012+28];
	shl.b64 	%rd6248, %rd6247, 32;
	or.b64  	%rd6249, %rd6246, %rd6248;
	ld.local.u8 	%rd6250, [%rd23012+29];
	shl.b64 	%rd6251, %rd6250, 40;
	or.b64  	%rd6252, %rd6249, %rd6251;
	ld.local.u8 	%rd6253, [%rd23012+30];
	shl.b64 	%rd6254, %rd6253, 48;
	or.b64  	%rd6255, %rd6252, %rd6254;
	ld.local.u8 	%rd6256, [%rd23012+31];
	shl.b64 	%rd6257, %rd6256, 56;
	or.b64  	%rd6258, %rd6255, %rd6257;
	st.local.v2.u64 	[%rd8+16], {%rd6239, %rd6258};
	ld.local.u8 	%rd6259, [%rd23012+32];
	ld.local.u8 	%r1786, [%rd23012+33];
	mul.wide.u32 	%rd6260, %r1786, 256;
	or.b64  	%rd6261, %rd6260, %rd6259;
	ld.local.u8 	%r1787, [%rd23012+34];
	mul.wide.u32 	%rd6262, %r1787, 65536;
	or.b64  	%rd6263, %rd6261, %rd6262;
	ld.local.u8 	%r1788, [%rd23012+35];
	mul.wide.u32 	%rd6264, %r1788, 16777216;
	or.b64  	%rd6265, %rd6263, %rd6264;
	ld.local.u8 	%rd6266, [%rd23012+36];
	shl.b64 	%rd6267, %rd6266, 32;
	or.b64  	%rd6268, %rd6265, %rd6267;
	ld.local.u8 	%rd6269, [%rd23012+37];
	shl.b64 	%rd6270, %rd6269, 40;
	or.b64  	%rd6271, %rd6268, %rd6270;
	ld.local.u8 	%rd6272, [%rd23012+38];
	shl.b64 	%rd6273, %rd6272, 48;
	or.b64  	%rd6274, %rd6271, %rd6273;
	ld.local.u8 	%rd6275, [%rd23012+39];
	shl.b64 	%rd6276, %rd6275, 56;
	or.b64  	%rd6277, %rd6274, %rd6276;
	ld.local.u8 	%rd6278, [%rd23012+40];
	ld.local.u8 	%r1789, [%rd23012+41];
	mul.wide.u32 	%rd6279, %r1789, 256;
	or.b64  	%rd6280, %rd6279, %rd6278;
	ld.local.u8 	%r1790, [%rd23012+42];
	mul.wide.u32 	%rd6281, %r1790, 65536;
	or.b64  	%rd6282, %rd6280, %rd6281;
	ld.local.u8 	%r1791, [%rd23012+43];
	mul.wide.u32 	%rd6283, %r1791, 16777216;
	or.b64  	%rd6284, %rd6282, %rd6283;
	ld.local.u8 	%rd6285, [%rd23012+44];
	shl.b64 	%rd6286, %rd6285, 32;
	or.b64  	%rd6287, %rd6284, %rd6286;
	ld.local.u8 	%rd6288, [%rd23012+45];
	shl.b64 	%rd6289, %rd6288, 40;
	or.b64  	%rd6290, %rd6287, %rd6289;
	ld.local.u8 	%rd6291, [%rd23012+46];
	shl.b64 	%rd6292, %rd6291, 48;
	or.b64  	%rd6293, %rd6290, %rd6292;
	ld.local.u8 	%rd6294, [%rd23012+47];
	shl.b64 	%rd6295, %rd6294, 56;
	or.b64  	%rd6296, %rd6293, %rd6295;
	st.local.v2.u64 	[%rd8+32], {%rd6277, %rd6296};
	ld.local.u8 	%rd6297, [%rd23012+48];
	ld.local.u8 	%r1792, [%rd23012+49];
	mul.wide.u32 	%rd6298, %r1792, 256;
	or.b64  	%rd6299, %rd6298, %rd6297;
	ld.local.u8 	%r1793, [%rd23012+50];
	mul.wide.u32 	%rd6300, %r1793, 65536;
	or.b64  	%rd6301, %rd6299, %rd6300;
	ld.local.u8 	%r1794, [%rd23012+51];
	mul.wide.u32 	%rd6302, %r1794, 16777216;
	or.b64  	%rd6303, %rd6301, %rd6302;
	ld.local.u8 	%rd6304, [%rd23012+52];
	shl.b64 	%rd6305, %rd6304, 32;
	or.b64  	%rd6306, %rd6303, %rd6305;
	ld.local.u8 	%rd6307, [%rd23012+53];
	shl.b64 	%rd6308, %rd6307, 40;
	or.b64  	%rd6309, %rd6306, %rd6308;
	ld.local.u8 	%rd6310, [%rd23012+54];
	shl.b64 	%rd6311, %rd6310, 48;
	or.b64  	%rd6312, %rd6309, %rd6311;
	ld.local.u8 	%rd6313, [%rd23012+55];
	shl.b64 	%rd6314, %rd6313, 56;
	or.b64  	%rd6315, %rd6312, %rd6314;
	ld.local.u8 	%rd6316, [%rd23012+56];
	ld.local.u8 	%r1795, [%rd23012+57];
	mul.wide.u32 	%rd6317, %r1795, 256;
	or.b64  	%rd6318, %rd6317, %rd6316;
	ld.local.u8 	%r1796, [%rd23012+58];
	mul.wide.u32 	%rd6319, %r1796, 65536;
	or.b64  	%rd6320, %rd6318, %rd6319;
	ld.local.u8 	%r1797, [%rd23012+59];
	mul.wide.u32 	%rd6321, %r1797, 16777216;
	or.b64  	%rd6322, %rd6320, %rd6321;
	ld.local.u8 	%rd6323, [%rd23012+60];
	shl.b64 	%rd6324, %rd6323, 32;
	or.b64  	%rd6325, %rd6322, %rd6324;
	ld.local.u8 	%rd6326, [%rd23012+61];
	shl.b64 	%rd6327, %rd6326, 40;
	or.b64  	%rd6328, %rd6325, %rd6327;
	ld.local.u8 	%rd6329, [%rd23012+62];
	shl.b64 	%rd6330, %rd6329, 48;
	or.b64  	%rd6331, %rd6328, %rd6330;
	ld.local.u8 	%rd6332, [%rd23012+63];
	shl.b64 	%rd6333, %rd6332, 56;
	or.b64  	%rd6334, %rd6331, %rd6333;
	st.local.v2.u64 	[%rd8+48], {%rd6315, %rd6334};
	ld.local.u8 	%rd6335, [%rd23012+64];
	ld.local.u8 	%r1798, [%rd23012+65];
	mul.wide.u32 	%rd6336, %r1798, 256;
	or.b64  	%rd6337, %rd6336, %rd6335;
	ld.local.u8 	%r1799, [%rd23012+66];
	mul.wide.u32 	%rd6338, %r1799, 65536;
	or.b64  	%rd6339, %rd6337, %rd6338;
	ld.local.u8 	%r1800, [%rd23012+67];
	mul.wide.u32 	%rd6340, %r1800, 16777216;
	or.b64  	%rd6341, %rd6339, %rd6340;
	ld.local.u8 	%rd6342, [%rd23012+68];
	shl.b64 	%rd6343, %rd6342, 32;
	or.b64  	%rd6344, %rd6341, %rd6343;
	ld.local.u8 	%rd6345, [%rd23012+69];
	shl.b64 	%rd6346, %rd6345, 40;
	or.b64  	%rd6347, %rd6344, %rd6346;
	ld.local.u8 	%rd6348, [%rd23012+70];
	shl.b64 	%rd6349, %rd6348, 48;
	or.b64  	%rd6350, %rd6347, %rd6349;
	ld.local.u8 	%rd6351, [%rd23012+71];
	shl.b64 	%rd6352, %rd6351, 56;
	or.b64  	%rd6353, %rd6350, %rd6352;
	ld.local.u8 	%rd6354, [%rd23012+72];
	ld.local.u8 	%r1801, [%rd23012+73];
	mul.wide.u32 	%rd6355, %r1801, 256;
	or.b64  	%rd6356, %rd6355, %rd6354;
	ld.local.u8 	%r1802, [%rd23012+74];
	mul.wide.u32 	%rd6357, %r1802, 65536;
	or.b64  	%rd6358, %rd6356, %rd6357;
	ld.local.u8 	%r1803, [%rd23012+75];
	mul.wide.u32 	%rd6359, %r1803, 16777216;
	or.b64  	%rd6360, %rd6358, %rd6359;
	ld.local.u8 	%rd6361, [%rd23012+76];
	shl.b64 	%rd6362, %rd6361, 32;
	or.b64  	%rd6363, %rd6360, %rd6362;
	ld.local.u8 	%rd6364, [%rd23012+77];
	shl.b64 	%rd6365, %rd6364, 40;
	or.b64  	%rd6366, %rd6363, %rd6365;
	ld.local.u8 	%rd6367, [%rd23012+78];
	shl.b64 	%rd6368, %rd6367, 48;
	or.b64  	%rd6369, %rd6366, %rd6368;
	ld.local.u8 	%rd6370, [%rd23012+79];
	shl.b64 	%rd6371, %rd6370, 56;
	or.b64  	%rd6372, %rd6369, %rd6371;
	st.local.v2.u64 	[%rd8+64], {%rd6353, %rd6372};
	ld.local.u8 	%rd6373, [%rd23012+80];
	ld.local.u8 	%r1804, [%rd23012+81];
	mul.wide.u32 	%rd6374, %r1804, 256;
	or.b64  	%rd6375, %rd6374, %rd6373;
	ld.local.u8 	%r1805, [%rd23012+82];
	mul.wide.u32 	%rd6376, %r1805, 65536;
	or.b64  	%rd6377, %rd6375, %rd6376;
	ld.local.u8 	%r1806, [%rd23012+83];
	mul.wide.u32 	%rd6378, %r1806, 16777216;
	or.b64  	%rd6379, %rd6377, %rd6378;
	ld.local.u8 	%rd6380, [%rd23012+84];
	shl.b64 	%rd6381, %rd6380, 32;
	or.b64  	%rd6382, %rd6379, %rd6381;
	ld.local.u8 	%rd6383, [%rd23012+85];
	shl.b64 	%rd6384, %rd6383, 40;
	or.b64  	%rd6385, %rd6382, %rd6384;
	ld.local.u8 	%rd6386, [%rd23012+86];
	shl.b64 	%rd6387, %rd6386, 48;
	or.b64  	%rd6388, %rd6385, %rd6387;
	ld.local.u8 	%rd6389, [%rd23012+87];
	shl.b64 	%rd6390, %rd6389, 56;
	or.b64  	%rd6391, %rd6388, %rd6390;
	ld.local.u8 	%rd6392, [%rd23012+88];
	ld.local.u8 	%r1807, [%rd23012+89];
	mul.wide.u32 	%rd6393, %r1807, 256;
	or.b64  	%rd6394, %rd6393, %rd6392;
	ld.local.u8 	%r1808, [%rd23012+90];
	mul.wide.u32 	%rd6395, %r1808, 65536;
	or.b64  	%rd6396, %rd6394, %rd6395;
	ld.local.u8 	%r1809, [%rd23012+91];
	mul.wide.u32 	%rd6397, %r1809, 16777216;
	or.b64  	%rd6398, %rd6396, %rd6397;
	ld.local.u8 	%rd6399, [%rd23012+92];
	shl.b64 	%rd6400, %rd6399, 32;
	or.b64  	%rd6401, %rd6398, %rd6400;
	ld.local.u8 	%rd6402, [%rd23012+93];
	shl.b64 	%rd6403, %rd6402, 40;
	or.b64  	%rd6404, %rd6401, %rd6403;
	ld.local.u8 	%rd6405, [%rd23012+94];
	shl.b64 	%rd6406, %rd6405, 48;
	or.b64  	%rd6407, %rd6404, %rd6406;
	ld.local.u8 	%rd6408, [%rd23012+95];
	shl.b64 	%rd6409, %rd6408, 56;
	or.b64  	%rd6410, %rd6407, %rd6409;
	st.local.v2.u64 	[%rd8+80], {%rd6391, %rd6410};
	ld.local.u8 	%rd6411, [%rd23012+96];
	ld.local.u8 	%r1810, [%rd23012+97];
	mul.wide.u32 	%rd6412, %r1810, 256;
	or.b64  	%rd6413, %rd6412, %rd6411;
	ld.local.u8 	%r1811, [%rd23012+98];
	mul.wide.u32 	%rd6414, %r1811, 65536;
	or.b64  	%rd6415, %rd6413, %rd6414;
	ld.local.u8 	%r1812, [%rd23012+99];
	mul.wide.u32 	%rd6416, %r1812, 16777216;
	or.b64  	%rd6417, %rd6415, %rd6416;
	ld.local.u8 	%rd6418, [%rd23012+100];
	shl.b64 	%rd6419, %rd6418, 32;
	or.b64  	%rd6420, %rd6417, %rd6419;
	ld.local.u8 	%rd6421, [%rd23012+101];
	shl.b64 	%rd6422, %rd6421, 40;
	or.b64  	%rd6423, %rd6420, %rd6422;
	ld.local.u8 	%rd6424, [%rd23012+102];
	shl.b64 	%rd6425, %rd6424, 48;
	or.b64  	%rd6426, %rd6423, %rd6425;
	ld.local.u8 	%rd6427, [%rd23012+103];
	shl.b64 	%rd6428, %rd6427, 56;
	or.b64  	%rd6429, %rd6426, %rd6428;
	ld.local.u8 	%rd6430, [%rd23012+104];
	ld.local.u8 	%r1813, [%rd23012+105];
	mul.wide.u32 	%rd6431, %r1813, 256;
	or.b64  	%rd6432, %rd6431, %rd6430;
	ld.local.u8 	%r1814, [%rd23012+106];
	mul.wide.u32 	%rd6433, %r1814, 65536;
	or.b64  	%rd6434, %rd6432, %rd6433;
	ld.local.u8 	%r1815, [%rd23012+107];
	mul.wide.u32 	%rd6435, %r1815, 16777216;
	or.b64  	%rd6436, %rd6434, %rd6435;
	ld.local.u8 	%rd6437, [%rd23012+108];
	shl.b64 	%rd6438, %rd6437, 32;
	or.b64  	%rd6439, %rd6436, %rd6438;
	ld.local.u8 	%rd6440, [%rd23012+109];
	shl.b64 	%rd6441, %rd6440, 40;
	or.b64  	%rd6442, %rd6439, %rd6441;
	ld.local.u8 	%rd6443, [%rd23012+110];
	shl.b64 	%rd6444, %rd6443, 48;
	or.b64  	%rd6445, %rd6442, %rd6444;
	ld.local.u8 	%rd6446, [%rd23012+111];
	shl.b64 	%rd6447, %rd6446, 56;
	or.b64  	%rd6448, %rd6445, %rd6447;
	st.local.v2.u64 	[%rd8+96], {%rd6429, %rd6448};
	ld.local.u8 	%rd6449, [%rd23012+112];
	ld.local.u8 	%r1816, [%rd23012+113];
	mul.wide.u32 	%rd6450, %r1816, 256;
	or.b64  	%rd6451, %rd6450, %rd6449;
	ld.local.u8 	%r1817, [%rd23012+114];
	mul.wide.u32 	%rd6452, %r1817, 65536;
	or.b64  	%rd6453, %rd6451, %rd6452;
	ld.local.u8 	%r1818, [%rd23012+115];
	mul.wide.u32 	%rd6454, %r1818, 16777216;
	or.b64  	%rd6455, %rd6453, %rd6454;
	ld.local.u8 	%rd6456, [%rd23012+116];
	shl.b64 	%rd6457, %rd6456, 32;
	or.b64  	%rd6458, %rd6455, %rd6457;
	ld.local.u8 	%rd6459, [%rd23012+117];
	shl.b64 	%rd6460, %rd6459, 40;
	or.b64  	%rd6461, %rd6458, %rd6460;
	ld.local.u8 	%rd6462, [%rd23012+118];
	shl.b64 	%rd6463, %rd6462, 48;
	or.b64  	%rd6464, %rd6461, %rd6463;
	ld.local.u8 	%rd6465, [%rd23012+119];
	shl.b64 	%rd6466, %rd6465, 56;
	or.b64  	%rd6467, %rd6464, %rd6466;
	ld.local.u8 	%rd6468, [%rd23012+120];
	ld.local.u8 	%r1819, [%rd23012+121];
	mul.wide.u32 	%rd6469, %r1819, 256;
	or.b64  	%rd6470, %rd6469, %rd6468;
	ld.local.u8 	%r1820, [%rd23012+122];
	mul.wide.u32 	%rd6471, %r1820, 65536;
	or.b64  	%rd6472, %rd6470, %rd6471;
	ld.local.u8 	%r1821, [%rd23012+123];
	mul.wide.u32 	%rd6473, %r1821, 16777216;
	or.b64  	%rd6474, %rd6472, %rd6473;
	ld.local.u8 	%rd6475, [%rd23012+124];
	shl.b64 	%rd6476, %rd6475, 32;
	or.b64  	%rd6477, %rd6474, %rd6476;
	ld.local.u8 	%rd6478, [%rd23012+125];
	shl.b64 	%rd6479, %rd6478, 40;
	or.b64  	%rd6480, %rd6477, %rd6479;
	ld.local.u8 	%rd6481, [%rd23012+126];
	shl.b64 	%rd6482, %rd6481, 48;
	or.b64  	%rd6483, %rd6480, %rd6482;
	ld.local.u8 	%rd6484, [%rd23012+127];
	shl.b64 	%rd6485, %rd6484, 56;
	or.b64  	%rd6486, %rd6483, %rd6485;
	st.local.v2.u64 	[%rd8+112], {%rd6467, %rd6486};
	xor.b64  	%rd23008, %rd17, %rd589;
	xor.b64  	%rd23004, %rd18, %rd22990;
	add.s64 	%rd22994, %rd6026, 7;
	mov.b32 	%r9993, 0;
	mov.u64 	%rd22995, %rd16;
	mov.u64 	%rd22996, %rd534;
	mov.u64 	%rd22997, %rd22982;
	mov.u64 	%rd22998, %rd22986;
	mov.u64 	%rd22999, %rd15;
	mov.u64 	%rd23000, %rd533;
	mov.u64 	%rd23001, %rd22983;
	mov.u64 	%rd23002, %rd22987;
	mov.u64 	%rd23003, %rd14;
	mov.u64 	%rd23005, %rd22984;
	mov.u64 	%rd23006, %rd22988;
	mov.u64 	%rd23007, %rd13;
	mov.u64 	%rd23009, %rd22985;
	mov.u64 	%rd23010, %rd22989;
$L__BB0_83:
	ld.const.u8 	%r1822, [%rd22994+-7];
	mul.wide.u32 	%rd6488, %r1822, 8;
	add.s64 	%rd6489, %rd8, %rd6488;
	ld.local.u64 	%rd6490, [%rd6489];
	ld.const.u8 	%r1823, [%rd22994+-6];
	mul.wide.u32 	%rd6491, %r1823, 8;
	add.s64 	%rd6492, %rd8, %rd6491;
	ld.local.u64 	%rd6493, [%rd6492];
	add.s64 	%rd6494, %rd23010, %rd6490;
	add.s64 	%rd6495, %rd6494, %rd23009;
	xor.b64  	%rd6496, %rd23008, %rd6495;
	mov.b64 	{%r1824, %r1825}, %rd6496;
	mov.b64 	%rd6497, {%r1825, %r1824};
	add.s64 	%rd6498, %rd23007, %rd6497;
	xor.b64  	%rd6499, %rd23009, %rd6498;
	mov.b64 	{%r1826, %r1827}, %rd6499;
	shf.l.wrap.b32 	%r1828, %r1827, %r1826, 8;
	shf.l.wrap.b32 	%r1829, %r1826, %r1827, 8;
	mov.b64 	%rd6500, {%r1829, %r1828};
	add.s64 	%rd6501, %rd6500, %rd6493;
	add.s64 	%rd6502, %rd6501, %rd6495;
	xor.b64  	%rd6503, %rd6497, %rd6502;
	mov.b64 	{%r1830, %r1831}, %rd6503;
	shf.l.wrap.b32 	%r1832, %r1831, %r1830, 16;
	shf.l.wrap.b32 	%r1833, %r1830, %r1831, 16;
	mov.b64 	%rd6504, {%r1833, %r1832};
	add.s64 	%rd6505, %rd6498, %rd6504;
	xor.b64  	%rd6506, %rd6500, %rd6505;
	mov.b64 	{%r1834, %r1835}, %rd6506;
	shf.l.wrap.b32 	%r1836, %r1834, %r1835, 1;
	shf.l.wrap.b32 	%r1837, %r1835, %r1834, 1;
	mov.b64 	%rd6507, {%r1837, %r1836};
	ld.const.u8 	%r1838, [%rd22994+-5];
	mul.wide.u32 	%rd6508, %r1838, 8;
	add.s64 	%rd6509, %rd8, %rd6508;
	ld.local.u64 	%rd6510, [%rd6509];
	ld.const.u8 	%r1839, [%rd22994+-4];
	mul.wide.u32 	%rd6511, %r1839, 8;
	add.s64 	%rd6512, %rd8, %rd6511;
	ld.local.u64 	%rd6513, [%rd6512];
	add.s64 	%rd6514, %rd23006, %rd6510;
	add.s64 	%rd6515, %rd6514, %rd23005;
	xor.b64  	%rd6516, %rd23004, %rd6515;
	mov.b64 	{%r1840, %r1841}, %rd6516;
	mov.b64 	%rd6517, {%r1841, %r1840};
	add.s64 	%rd6518, %rd23003, %rd6517;
	xor.b64  	%rd6519, %rd23005, %rd6518;
	mov.b64 	{%r1842, %r1843}, %rd6519;
	shf.l.wrap.b32 	%r1844, %r1843, %r1842, 8;
	shf.l.wrap.b32 	%r1845, %r1842, %r1843, 8;
	mov.b64 	%rd6520, {%r1845, %r1844};
	add.s64 	%rd6521, %rd6520, %rd6513;
	add.s64 	%rd6522, %rd6521, %rd6515;
	xor.b64  	%rd6523, %rd6517, %rd6522;
	mov.b64 	{%r1846, %r1847}, %rd6523;
	shf.l.wrap.b32 	%r1848, %r1847, %r1846, 16;
	shf.l.wrap.b32 	%r1849, %r1846, %r1847, 16;
	mov.b64 	%rd6524, {%r1849, %r1848};
	add.s64 	%rd6525, %rd6518, %rd6524;
	xor.b64  	%rd6526, %rd6520, %rd6525;
	mov.b64 	{%r1850, %r1851}, %rd6526;
	shf.l.wrap.b32 	%r1852, %r1850, %r1851, 1;
	shf.l.wrap.b32 	%r1853, %r1851, %r1850, 1;
	mov.b64 	%rd6527, {%r1853, %r1852};
	ld.const.u8 	%r1854, [%rd22994+-3];
	mul.wide.u32 	%rd6528, %r1854, 8;
	add.s64 	%rd6529, %rd8, %rd6528;
	ld.local.u64 	%rd6530, [%rd6529];
	ld.const.u8 	%r1855, [%rd22994+-2];
	mul.wide.u32 	%rd6531, %r1855, 8;
	add.s64 	%rd6532, %rd8, %rd6531;
	ld.local.u64 	%rd6533, [%rd6532];
	add.s64 	%rd6534, %rd23002, %rd6530;
	add.s64 	%rd6535, %rd6534, %rd23001;
	xor.b64  	%rd6536, %rd23000, %rd6535;
	mov.b64 	{%r1856, %r1857}, %rd6536;
	mov.b64 	%rd6537, {%r1857, %r1856};
	add.s64 	%rd6538, %rd22999, %rd6537;
	xor.b64  	%rd6539, %rd23001, %rd6538;
	mov.b64 	{%r1858, %r1859}, %rd6539;
	shf.l.wrap.b32 	%r1860, %r1859, %r1858, 8;
	shf.l.wrap.b32 	%r1861, %r1858, %r1859, 8;
	mov.b64 	%rd6540, {%r1861, %r1860};
	add.s64 	%rd6541, %rd6540, %rd6533;
	add.s64 	%rd6542, %rd6541, %rd6535;
	xor.b64  	%rd6543, %rd6537, %rd6542;
	mov.b64 	{%r1862, %r1863}, %rd6543;
	shf.l.wrap.b32 	%r1864, %r1863, %r1862, 16;
	shf.l.wrap.b32 	%r1865, %r1862, %r1863, 16;
	mov.b64 	%rd6544, {%r1865, %r1864};
	add.s64 	%rd6545, %rd6538, %rd6544;
	xor.b64  	%rd6546, %rd6540, %rd6545;
	mov.b64 	{%r1866, %r1867}, %rd6546;
	shf.l.wrap.b32 	%r1868, %r1866, %r1867, 1;
	shf.l.wrap.b32 	%r1869, %r1867, %r1866, 1;
	mov.b64 	%rd6547, {%r1869, %r1868};
	ld.const.u8 	%r1870, [%rd22994+-1];
	mul.wide.u32 	%rd6548, %r1870, 8;
	add.s64 	%rd6549, %rd8, %rd6548;
	ld.local.u64 	%rd6550, [%rd6549];
	ld.const.u8 	%r1871, [%rd22994];
	mul.wide.u32 	%rd6551, %r1871, 8;
	add.s64 	%rd6552, %rd8, %rd6551;
	ld.local.u64 	%rd6553, [%rd6552];
	add.s64 	%rd6554, %rd22998, %rd6550;
	add.s64 	%rd6555, %rd6554, %rd22997;
	xor.b64  	%rd6556, %rd22996, %rd6555;
	mov.b64 	{%r1872, %r1873}, %rd6556;
	mov.b64 	%rd6557, {%r1873, %r1872};
	add.s64 	%rd6558, %rd22995, %rd6557;
	xor.b64  	%rd6559, %rd22997, %rd6558;
	mov.b64 	{%r1874, %r1875}, %rd6559;
	shf.l.wrap.b32 	%r1876, %r1875, %r1874, 8;
	shf.l.wrap.b32 	%r1877, %r1874, %r1875, 8;
	mov.b64 	%rd6560, {%r1877, %r1876};
	add.s64 	%rd6561, %rd6560, %rd6553;
	add.s64 	%rd6562, %rd6561, %rd6555;
	xor.b64  	%rd6563, %rd6557, %rd6562;
	mov.b64 	{%r1878, %r1879}, %rd6563;
	shf.l.wrap.b32 	%r1880, %r1879, %r1878, 16;
	shf.l.wrap.b32 	%r1881, %r1878, %r1879, 16;
	mov.b64 	%rd6564, {%r1881, %r1880};
	add.s64 	%rd6565, %rd6558, %rd6564;
	xor.b64  	%rd6566, %rd6560, %rd6565;
	mov.b64 	{%r1882, %r1883}, %rd6566;
	shf.l.wrap.b32 	%r1884, %r1882, %r1883, 1;
	shf.l.wrap.b32 	%r1885, %r1883, %r1882, 1;
	mov.b64 	%rd6567, {%r1885, %r1884};
	ld.const.u8 	%r1886, [%rd22994+1];
	mul.wide.u32 	%rd6568, %r1886, 8;
	add.s64 	%rd6569, %rd8, %rd6568;
	ld.local.u64 	%rd6570, [%rd6569];
	ld.const.u8 	%r1887, [%rd22994+2];
	mul.wide.u32 	%rd6571, %r1887, 8;
	add.s64 	%rd6572, %rd8, %rd6571;
	ld.local.u64 	%rd6573, [%rd6572];
	add.s64 	%rd6574, %rd6502, %rd6570;
	add.s64 	%rd6575, %rd6574, %rd6527;
	xor.b64  	%rd6576, %rd6564, %rd6575;
	mov.b64 	{%r1888, %r1889}, %rd6576;
	mov.b64 	%rd6577, {%r1889, %r1888};
	add.s64 	%rd6578, %rd6545, %rd6577;
	xor.b64  	%rd6579, %rd6527, %rd6578;
	mov.b64 	{%r1890, %r1891}, %rd6579;
	shf.l.wrap.b32 	%r1892, %r1891, %r1890, 8;
	shf.l.wrap.b32 	%r1893, %r1890, %r1891, 8;
	mov.b64 	%rd6580, {%r1893, %r1892};
	add.s64 	%rd6581, %rd6580, %rd6573;
	add.s64 	%rd23010, %rd6581, %rd6575;
	xor.b64  	%rd6582, %rd6577, %rd23010;
	mov.b64 	{%r1894, %r1895}, %rd6582;
	shf.l.wrap.b32 	%r1896, %r1895, %r1894, 16;
	shf.l.wrap.b32 	%r1897, %r1894, %r1895, 16;
	mov.b64 	%rd22996, {%r1897, %r1896};
	add.s64 	%rd22999, %rd6578, %rd22996;
	xor.b64  	%rd6583, %rd6580, %rd22999;
	mov.b64 	{%r1898, %r1899}, %rd6583;
	shf.l.wrap.b32 	%r1900, %r1898, %r1899, 1;
	shf.l.wrap.b32 	%r1901, %r1899, %r1898, 1;
	mov.b64 	%rd23005, {%r1901, %r1900};
	ld.const.u8 	%r1902, [%rd22994+3];
	mul.wide.u32 	%rd6584, %r1902, 8;
	add.s64 	%rd6585, %rd8, %rd6584;
	ld.local.u64 	%rd6586, [%rd6585];
	ld.const.u8 	%r1903, [%rd22994+4];
	mul.wide.u32 	%rd6587, %r1903, 8;
	add.s64 	%rd6588, %rd8, %rd6587;
	ld.local.u64 	%rd6589, [%rd6588];
	add.s64 	%rd6590, %rd6522, %rd6586;
	add.s64 	%rd6591, %rd6590, %rd6547;
	xor.b64  	%rd6592, %rd6504, %rd6591;
	mov.b64 	{%r1904, %r1905}, %rd6592;
	mov.b64 	%rd6593, {%r1905, %r1904};
	add.s64 	%rd6594, %rd6565, %rd6593;
	xor.b64  	%rd6595, %rd6547, %rd6594;
	mov.b64 	{%r1906, %r1907}, %rd6595;
	shf.l.wrap.b32 	%r1908, %r1907, %r1906, 8;
	shf.l.wrap.b32 	%r1909, %r1906, %r1907, 8;
	mov.b64 	%rd6596, {%r1909, %r1908};
	add.s64 	%rd6597, %rd6596, %rd6589;
	add.s64 	%rd23006, %rd6597, %rd6591;
	xor.b64  	%rd6598, %rd6593, %rd23006;
	mov.b64 	{%r1910, %r1911}, %rd6598;
	shf.l.wrap.b32 	%r1912, %r1911, %r1910, 16;
	shf.l.wrap.b32 	%r1913, %r1910, %r1911, 16;
	mov.b64 	%rd23008, {%r1913, %r1912};
	add.s64 	%rd22995, %rd6594, %rd23008;
	xor.b64  	%rd6599, %rd6596, %rd22995;
	mov.b64 	{%r1914, %r1915}, %rd6599;
	shf.l.wrap.b32 	%r1916, %r1914, %r1915, 1;
	shf.l.wrap.b32 	%r1917, %r1915, %r1914, 1;
	mov.b64 	%rd23001, {%r1917, %r1916};
	ld.const.u8 	%r1918, [%rd22994+5];
	mul.wide.u32 	%rd6600, %r1918, 8;
	add.s64 	%rd6601, %rd8, %rd6600;
	ld.local.u64 	%rd6602, [%rd6601];
	ld.const.u8 	%r1919, [%rd22994+6];
	mul.wide.u32 	%rd6603, %r1919, 8;
	add.s64 	%rd6604, %rd8, %rd6603;
	ld.local.u64 	%rd6605, [%rd6604];
	add.s64 	%rd6606, %rd6542, %rd6602;
	add.s64 	%rd6607, %rd6606, %rd6567;
	xor.b64  	%rd6608, %rd6524, %rd6607;
	mov.b64 	{%r1920, %r1921}, %rd6608;
	mov.b64 	%rd6609, {%r1921, %r1920};
	add.s64 	%rd6610, %rd6505, %rd6609;
	xor.b64  	%rd6611, %rd6567, %rd6610;
	mov.b64 	{%r1922, %r1923}, %rd6611;
	shf.l.wrap.b32 	%r1924, %r1923, %r1922, 8;
	shf.l.wrap.b32 	%r1925, %r1922, %r1923, 8;
	mov.b64 	%rd6612, {%r1925, %r1924};
	add.s64 	%rd6613, %rd6612, %rd6605;
	add.s64 	%rd23002, %rd6613, %rd6607;
	xor.b64  	%rd6614, %rd6609, %rd23002;
	mov.b64 	{%r1926, %r1927}, %rd6614;
	shf.l.wrap.b32 	%r1928, %r1927, %r1926, 16;
	shf.l.wrap.b32 	%r1929, %r1926, %r1927, 16;
	mov.b64 	%rd23004, {%r1929, %r1928};
	add.s64 	%rd23007, %rd6610, %rd23004;
	xor.b64  	%rd6615, %rd6612, %rd23007;
	mov.b64 	{%r1930, %r1931}, %rd6615;
	shf.l.wrap.b32 	%r1932, %r1930, %r1931, 1;
	shf.l.wrap.b32 	%r1933, %r1931, %r1930, 1;
	mov.b64 	%rd22997, {%r1933, %r1932};
	ld.const.u8 	%r1934, [%rd22994+7];
	mul.wide.u32 	%rd6616, %r1934, 8;
	add.s64 	%rd6617, %rd8, %rd6616;
	ld.local.u64 	%rd6618, [%rd6617];
	ld.const.u8 	%r1935, [%rd22994+8];
	mul.wide.u32 	%rd6619, %r1935, 8;
	add.s64 	%rd6620, %rd8, %rd6619;
	ld.local.u64 	%rd6621, [%rd6620];
	add.s64 	%rd6622, %rd6562, %rd6618;
	add.s64 	%rd6623, %rd6622, %rd6507;
	xor.b64  	%rd6624, %rd6544, %rd6623;
	mov.b64 	{%r1936, %r1937}, %rd6624;
	mov.b64 	%rd6625, {%r1937, %r1936};
	add.s64 	%rd6626, %rd6525, %rd6625;
	xor.b64  	%rd6627, %rd6507, %rd6626;
	mov.b64 	{%r1938, %r1939}, %rd6627;
	shf.l.wrap.b32 	%r1940, %r1939, %r1938, 8;
	shf.l.wrap.b32 	%r1941, %r1938, %r1939, 8;
	mov.b64 	%rd6628, {%r1941, %r1940};
	add.s64 	%rd6629, %rd6628, %rd6621;
	add.s64 	%rd22998, %rd6629, %rd6623;
	xor.b64  	%rd6630, %rd6625, %rd22998;
	mov.b64 	{%r1942, %r1943}, %rd6630;
	shf.l.wrap.b32 	%r1944, %r1943, %r1942, 16;
	shf.l.wrap.b32 	%r1945, %r1942, %r1943, 16;
	mov.b64 	%rd23000, {%r1945, %r1944};
	add.s64 	%rd23003, %rd6626, %rd23000;
	xor.b64  	%rd6631, %rd6628, %rd23003;
	mov.b64 	{%r1946, %r1947}, %rd6631;
	shf.l.wrap.b32 	%r1948, %r1946, %r1947, 1;
	shf.l.wrap.b32 	%r1949, %r1947, %r1946, 1;
	mov.b64 	%rd23009, {%r1949, %r1948};
	add.s32 	%r9993, %r9993, 1;
	add.s64 	%rd22994, %rd22994, 16;
	setp.ne.s32 	%p66, %r9993, 12;
	@%p66 bra 	$L__BB0_83;
	xor.b64  	%rd6632, %rd23010, %rd22989;
	xor.b64  	%rd22989, %rd6632, %rd23007;
	xor.b64  	%rd6633, %rd23006, %rd22988;
	xor.b64  	%rd22988, %rd6633, %rd23003;
	xor.b64  	%rd6634, %rd23002, %rd22987;
	xor.b64  	%rd22987, %rd6634, %rd22999;
	xor.b64  	%rd6635, %rd22998, %rd22986;
	xor.b64  	%rd22986, %rd6635, %rd22995;
	xor.b64  	%rd6636, %rd23009, %rd22985;
	xor.b64  	%rd22985, %rd6636, %rd23008;
	xor.b64  	%rd6637, %rd23005, %rd22984;
	xor.b64  	%rd22984, %rd6637, %rd23004;
	xor.b64  	%rd6638, %rd23001, %rd22983;
	xor.b64  	%rd22983, %rd6638, %rd23000;
	xor.b64  	%rd6639, %rd22997, %rd22982;
	xor.b64  	%rd22982, %rd6639, %rd22996;
	add.s64 	%rd23011, %rd23011, -128;
	add.s64 	%rd23012, %rd23012, 128;
	setp.gt.u64 	%p67, %rd23011, 128;
	mov.u64 	%rd22991, %rd589;
	@%p67 bra 	$L__BB0_82;
	st.local.u64 	[%rd11+64], %rd589;
	st.local.u64 	[%rd11+72], %rd22990;
	st.local.u64 	[%rd11], %rd22989;
	st.local.u64 	[%rd11+8], %rd22988;
	st.local.u64 	[%rd11+16], %rd22987;
	st.local.u64 	[%rd11+24], %rd22986;
	st.local.u64 	[%rd11+32], %rd22985;
	st.local.u64 	[%rd11+40], %rd22984;
	st.local.u64 	[%rd11+48], %rd22983;
	st.local.u64 	[%rd11+56], %rd22982;
	mov.b32 	%r9991, 0;
$L__BB0_86:
	and.b64  	%rd23017, %rd23011, 3;
	setp.lt.u64 	%p68, %rd23011, 4;
	mov.b64 	%rd23016, 0;
	@%p68 bra 	$L__BB0_89;
	and.b64  	%rd23016, %rd23011, 252;
	add.s64 	%rd23015, %rd23012, 1;
	cvt.u64.u32 	%rd6641, %r9991;
	add.s64 	%rd6642, %rd6641, %rd11;
	add.s64 	%rd23013, %rd6642, 99;
	mov.u64 	%rd23014, %rd23016;
$L__BB0_88:
	ld.local.u8 	%rs216, [%rd23015+-1];
	st.local.u8 	[%rd23013+-3], %rs216;
	ld.local.u8 	%rs217, [%rd23015];
	st.local.u8 	[%rd23013+-2], %rs217;
	ld.local.u8 	%rs218, [%rd23015+1];
	st.local.u8 	[%rd23013+-1], %rs218;
	ld.local.u8 	%rs219, [%rd23015+2];
	st.local.u8 	[%rd23013], %rs219;
	add.s64 	%rd23015, %rd23015, 4;
	add.s64 	%rd23014, %rd23014, -4;
	add.s64 	%rd23013, %rd23013, 4;
	setp.ne.s64 	%p69, %rd23014, 0;
	@%p69 bra 	$L__BB0_88;
$L__BB0_89:
	setp.eq.s64 	%p70, %rd23017, 0;
	@%p70 bra 	$L__BB0_92;
	cvt.u64.u32 	%rd6643, %r9991;
	add.s64 	%rd6644, %rd23016, %rd6643;
	add.s64 	%rd6645, %rd6644, %rd11;
	add.s64 	%rd23019, %rd6645, 96;
	add.s64 	%rd23018, %rd23012, %rd23016;
$L__BB0_91:
	.pragma "nounroll";
	ld.local.u8 	%rs220, [%rd23018];
	st.local.u8 	[%rd23019], %rs220;
	add.s64 	%rd23019, %rd23019, 1;
	add.s64 	%rd23018, %rd23018, 1;
	add.s64 	%rd23017, %rd23017, -1;
	setp.ne.s64 	%p71, %rd23017, 0;
	@%p71 bra 	$L__BB0_91;
$L__BB0_92:
	cvt.u32.u64 	%r1951, %rd23011;
	ld.local.u32 	%r1952, [%rd11+224];
	add.s32 	%r9991, %r1952, %r1951;
	st.local.u32 	[%rd11+224], %r9991;
	ld.local.u64 	%rd22958, [%rd11+80];
$L__BB0_93:
	mov.b32 	%r1953, 0;
	st.local.u32 	[%rd10], %r1953;
	setp.ne.s64 	%p72, %rd22958, 0;
	@%p72 bra 	$L__BB0_116;
	setp.lt.u32 	%p73, %r9991, 125;
	mov.b64 	%rd23073, 4;
	mov.u64 	%rd23074, %rd10;
	@%p73 bra 	$L__BB0_109;
	cvt.u64.u32 	%rd660, %r9991;
	sub.s64 	%rd661, 128, %rd660;
	setp.eq.s32 	%p74, %r9991, 128;
	@%p74 bra 	$L__BB0_102;
	and.b64  	%rd23025, %rd661, 3;
	add.s32 	%r1954, %r9991, -125;
	setp.lt.u32 	%p75, %r1954, 3;
	mov.b64 	%rd23024, 0;
	@%p75 bra 	$L__BB0_99;
	and.b64  	%rd23024, %rd661, -4;
	add.s64 	%rd6648, %rd660, %rd11;
	add.s64 	%rd23021, %rd6648, 99;
	mov.u64 	%rd23022, %rd10;
	mov.u64 	%rd23023, %rd23024;
$L__BB0_98:
	ld.local.u32 	%r1955, [%rd23022];
	bfe.u32 	%r1956, %r1955, 0, 8;
	bfe.u32 	%r1957, %r1955, 8, 8;
	bfe.u32 	%r1958, %r1955, 16, 8;
	bfe.u32 	%r1959, %r1955, 24, 8;
	st.local.u8 	[%rd23021+-3], %r1956;
	st.local.u8 	[%rd23021+-2], %r1957;
	st.local.u8 	[%rd23021+-1], %r1958;
	st.local.u8 	[%rd23021], %r1959;
	add.s64 	%rd23023, %rd23023, -4;
	add.s64 	%rd23022, %rd23022, 4;
	add.s64 	%rd23021, %rd23021, 4;
	setp.ne.s64 	%p76, %rd23023, 0;
	@%p76 bra 	$L__BB0_98;
$L__BB0_99:
	setp.eq.s64 	%p77, %rd23025, 0;
	@%p77 bra 	$L__BB0_102;
	add.s64 	%rd6649, %rd23024, %rd660;
	add.s64 	%rd6650, %rd6649, %rd11;
	add.s64 	%rd23027, %rd6650, 96;
	add.s64 	%rd23026, %rd10, %rd23024;
$L__BB0_101:
	.pragma "nounroll";
	ld.local.u8 	%rs221, [%rd23026];
	st.local.u8 	[%rd23027], %rs221;
	add.s64 	%rd23027, %rd23027, 1;
	add.s64 	%rd23026, %rd23026, 1;
	add.s64 	%rd23025, %rd23025, -1;
	setp.ne.s64 	%p78, %rd23025, 0;
	@%p78 bra 	$L__BB0_101;
$L__BB0_102:
	ld.local.u64 	%rd6651, [%rd11+64];
	add.s64 	%rd23053, %rd6651, 128;
	st.local.u64 	[%rd11+64], %rd23053;
	setp.gt.u64 	%p79, %rd6651, -129;
	selp.u64 	%rd6652, 1, 0, %p79;
	ld.local.u64 	%rd6653, [%rd11+72];
	add.s64 	%rd23052, %rd6653, %rd6652;
	st.local.u64 	[%rd11+72], %rd23052;
	ld.local.v2.b32 	{%r1961, %r1962}, [%rd11+96];
	bfe.u32 	%r1963, %r1962, 24, 8;
	bfe.u32 	%r1964, %r1962, 16, 8;
	bfe.u32 	%r1965, %r1962, 8, 8;
	bfe.u32 	%r1966, %r1962, 0, 8;
	ld.local.u32 	%rd6654, [%rd11+96];
	cvt.u64.u32 	%rd6655, %r1966;
	shl.b64 	%rd6656, %rd6655, 32;
	and.b64  	%rd6657, %rd6656, 1095216660480;
	or.b64  	%rd6658, %rd6654, %rd6657;
	cvt.u64.u32 	%rd6659, %r1965;
	shl.b64 	%rd6660, %rd6659, 40;
	and.b64  	%rd6661, %rd6660, 280375465082880;
	or.b64  	%rd6662, %rd6658, %rd6661;
	cvt.u64.u32 	%rd6663, %r1964;
	shl.b64 	%rd6664, %rd6663, 48;
	and.b64  	%rd6665, %rd6664, 71776119061217280;
	or.b64  	%rd6666, %rd6662, %rd6665;
	cvt.u64.u32 	%rd6667, %r1963;
	shl.b64 	%rd6668, %rd6667, 56;
	or.b64  	%rd6669, %rd6666, %rd6668;
	ld.local.v2.b32 	{%r1967, %r1968}, [%rd11+104];
	bfe.u32 	%r1969, %r1968, 24, 8;
	bfe.u32 	%r1970, %r1968, 16, 8;
	bfe.u32 	%r1971, %r1968, 8, 8;
	bfe.u32 	%r1972, %r1968, 0, 8;
	ld.local.u32 	%rd6670, [%rd11+104];
	cvt.u64.u32 	%rd6671, %r1972;
	shl.b64 	%rd6672, %rd6671, 32;
	and.b64  	%rd6673, %rd6672, 1095216660480;
	or.b64  	%rd6674, %rd6670, %rd6673;
	cvt.u64.u32 	%rd6675, %r1971;
	shl.b64 	%rd6676, %rd6675, 40;
	and.b64  	%rd6677, %rd6676, 280375465082880;
	or.b64  	%rd6678, %rd6674, %rd6677;
	cvt.u64.u32 	%rd6679, %r1970;
	shl.b64 	%rd6680, %rd6679, 48;
	and.b64  	%rd6681, %rd6680, 71776119061217280;
	or.b64  	%rd6682, %rd6678, %rd6681;
	cvt.u64.u32 	%rd6683, %r1969;
	shl.b64 	%rd6684, %rd6683, 56;
	or.b64  	%rd6685, %rd6682, %rd6684;
	st.local.v2.u64 	[%rd8], {%rd6669, %rd6685};
	ld.local.v2.b32 	{%r1973, %r1974}, [%rd11+112];
	bfe.u32 	%r1975, %r1974, 24, 8;
	bfe.u32 	%r1976, %r1974, 16, 8;
	bfe.u32 	%r1977, %r1974, 8, 8;
	bfe.u32 	%r1978, %r1974, 0, 8;
	ld.local.u32 	%rd6686, [%rd11+112];
	cvt.u64.u32 	%rd6687, %r1978;
	shl.b64 	%rd6688, %rd6687, 32;
	and.b64  	%rd6689, %rd6688, 1095216660480;
	or.b64  	%rd6690, %rd6686, %rd6689;
	cvt.u64.u32 	%rd6691, %r1977;
	shl.b64 	%rd6692, %rd6691, 40;
	and.b64  	%rd6693, %rd6692, 280375465082880;
	or.b64  	%rd6694, %rd6690, %rd6693;
	cvt.u64.u32 	%rd6695, %r1976;
	shl.b64 	%rd6696, %rd6695, 48;
	and.b64  	%rd6697, %rd6696, 71776119061217280;
	or.b64  	%rd6698, %rd6694, %rd6697;
	cvt.u64.u32 	%rd6699, %r1975;
	shl.b64 	%rd6700, %rd6699, 56;
	or.b64  	%rd6701, %rd6698, %rd6700;
	ld.local.v2.b32 	{%r1979, %r1980}, [%rd11+120];
	bfe.u32 	%r1981, %r1980, 24, 8;
	bfe.u32 	%r1982, %r1980, 16, 8;
	bfe.u32 	%r1983, %r1980, 8, 8;
	bfe.u32 	%r1984, %r1980, 0, 8;
	ld.local.u32 	%rd6702, [%rd11+120];
	cvt.u64.u32 	%rd6703, %r1984;
	shl.b64 	%rd6704, %rd6703, 32;
	and.b64  	%rd6705, %rd6704, 1095216660480;
	or.b64  	%rd6706, %rd6702, %rd6705;
	cvt.u64.u32 	%rd6707, %r1983;
	shl.b64 	%rd6708, %rd6707, 40;
	and.b64  	%rd6709, %rd6708, 280375465082880;
	or.b64  	%rd6710, %rd6706, %rd6709;
	cvt.u64.u32 	%rd6711, %r1982;
	shl.b64 	%rd6712, %rd6711, 48;
	and.b64  	%rd6713, %rd6712, 71776119061217280;
	or.b64  	%rd6714, %rd6710, %rd6713;
	cvt.u64.u32 	%rd6715, %r1981;
	shl.b64 	%rd6716, %rd6715, 56;
	or.b64  	%rd6717, %rd6714, %rd6716;
	st.local.v2.u64 	[%rd8+16], {%rd6701, %rd6717};
	ld.local.v2.b32 	{%r1985, %r1986}, [%rd11+128];
	bfe.u32 	%r1987, %r1986, 24, 8;
	bfe.u32 	%r1988, %r1986, 16, 8;
	bfe.u32 	%r1989, %r1986, 8, 8;
	bfe.u32 	%r1990, %r1986, 0, 8;
	ld.local.u32 	%rd6718, [%rd11+128];
	cvt.u64.u32 	%rd6719, %r1990;
	shl.b64 	%rd6720, %rd6719, 32;
	and.b64  	%rd6721, %rd6720, 1095216660480;
	or.b64  	%rd6722, %rd6718, %rd6721;
	cvt.u64.u32 	%rd6723, %r1989;
	shl.b64 	%rd6724, %rd6723, 40;
	and.b64  	%rd6725, %rd6724, 280375465082880;
	or.b64  	%rd6726, %rd6722, %rd6725;
	cvt.u64.u32 	%rd6727, %r1988;
	shl.b64 	%rd6728, %rd6727, 48;
	and.b64  	%rd6729, %rd6728, 71776119061217280;
	or.b64  	%rd6730, %rd6726, %rd6729;
	cvt.u64.u32 	%rd6731, %r1987;
	shl.b64 	%rd6732, %rd6731, 56;
	or.b64  	%rd6733, %rd6730, %rd6732;
	ld.local.v2.b32 	{%r1991, %r1992}, [%rd11+136];
	bfe.u32 	%r1993, %r1992, 24, 8;
	bfe.u32 	%r1994, %r1992, 16, 8;
	bfe.u32 	%r1995, %r1992, 8, 8;
	bfe.u32 	%r1996, %r1992, 0, 8;
	ld.local.u32 	%rd6734, [%rd11+136];
	cvt.u64.u32 	%rd6735, %r1996;
	shl.b64 	%rd6736, %rd6735, 32;
	and.b64  	%rd6737, %rd6736, 1095216660480;
	or.b64  	%rd6738, %rd6734, %rd6737;
	cvt.u64.u32 	%rd6739, %r1995;
	shl.b64 	%rd6740, %rd6739, 40;
	and.b64  	%rd6741, %rd6740, 280375465082880;
	or.b64  	%rd6742, %rd6738, %rd6741;
	cvt.u64.u32 	%rd6743, %r1994;
	shl.b64 	%rd6744, %rd6743, 48;
	and.b64  	%rd6745, %rd6744, 71776119061217280;
	or.b64  	%rd6746, %rd6742, %rd6745;
	cvt.u64.u32 	%rd6747, %r1993;
	shl.b64 	%rd6748, %rd6747, 56;
	or.b64  	%rd6749, %rd6746, %rd6748;
	st.local.v2.u64 	[%rd8+32], {%rd6733, %rd6749};
	ld.local.v2.b32 	{%r1997, %r1998}, [%rd11+144];
	bfe.u32 	%r1999, %r1998, 24, 8;
	bfe.u32 	%r2000, %r1998, 16, 8;
	bfe.u32 	%r2001, %r1998, 8, 8;
	bfe.u32 	%r2002, %r1998, 0, 8;
	ld.local.u32 	%rd6750, [%rd11+144];
	cvt.u64.u32 	%rd6751, %r2002;
	shl.b64 	%rd6752, %rd6751, 32;
	and.b64  	%rd6753, %rd6752, 1095216660480;
	or.b64  	%rd6754, %rd6750, %rd6753;
	cvt.u64.u32 	%rd6755, %r2001;
	shl.b64 	%rd6756, %rd6755, 40;
	and.b64  	%rd6757, %rd6756, 280375465082880;
	or.b64  	%rd6758, %rd6754, %rd6757;
	cvt.u64.u32 	%rd6759, %r2000;
	shl.b64 	%rd6760, %rd6759, 48;
	and.b64  	%rd6761, %rd6760, 71776119061217280;
	or.b64  	%rd6762, %rd6758, %rd6761;
	cvt.u64.u32 	%rd6763, %r1999;
	shl.b64 	%rd6764, %rd6763, 56;
	or.b64  	%rd6765, %rd6762, %rd6764;
	ld.local.v2.b32 	{%r2003, %r2004}, [%rd11+152];
	bfe.u32 	%r2005, %r2004, 24, 8;
	bfe.u32 	%r2006, %r2004, 16, 8;
	bfe.u32 	%r2007, %r2004, 8, 8;
	bfe.u32 	%r2008, %r2004, 0, 8;
	ld.local.u32 	%rd6766, [%rd11+152];
	cvt.u64.u32 	%rd6767, %r2008;
	shl.b64 	%rd6768, %rd6767, 32;
	and.b64  	%rd6769, %rd6768, 1095216660480;
	or.b64  	%rd6770, %rd6766, %rd6769;
	cvt.u64.u32 	%rd6771, %r2007;
	shl.b64 	%rd6772, %rd6771, 40;
	and.b64  	%rd6773, %rd6772, 280375465082880;
	or.b64  	%rd6774, %rd6770, %rd6773;
	cvt.u64.u32 	%rd6775, %r2006;
	shl.b64 	%rd6776, %rd6775, 48;
	and.b64  	%rd6777, %rd6776, 71776119061217280;
	or.b64  	%rd6778, %rd6774, %rd6777;
	cvt.u64.u32 	%rd6779, %r2005;
	shl.b64 	%rd6780, %rd6779, 56;
	or.b64  	%rd6781, %rd6778, %rd6780;
	st.local.v2.u64 	[%rd8+48], {%rd6765, %rd6781};
	ld.local.v2.b32 	{%r2009, %r2010}, [%rd11+160];
	bfe.u32 	%r2011, %r2010, 24, 8;
	bfe.u32 	%r2012, %r2010, 16, 8;
	bfe.u32 	%r2013, %r2010, 8, 8;
	bfe.u32 	%r2014, %r2010, 0, 8;
	ld.local.u32 	%rd6782, [%rd11+160];
	cvt.u64.u32 	%rd6783, %r2014;
	shl.b64 	%rd6784, %rd6783, 32;
	and.b64  	%rd6785, %rd6784, 1095216660480;
	or.b64  	%rd6786, %rd6782, %rd6785;
	cvt.u64.u32 	%rd6787, %r2013;
	shl.b64 	%rd6788, %rd6787, 40;
	and.b64  	%rd6789, %rd6788, 280375465082880;
	or.b64  	%rd6790, %rd6786, %rd6789;
	cvt.u64.u32 	%rd6791, %r2012;
	shl.b64 	%rd6792, %rd6791, 48;
	and.b64  	%rd6793, %rd6792, 71776119061217280;
	or.b64  	%rd6794, %rd6790, %rd6793;
	cvt.u64.u32 	%rd6795, %r2011;
	shl.b64 	%rd6796, %rd6795, 56;
	or.b64  	%rd6797, %rd6794, %rd6796;
	ld.local.v2.b32 	{%r2015, %r2016}, [%rd11+168];
	bfe.u32 	%r2017, %r2016, 24, 8;
	bfe.u32 	%r2018, %r2016, 16, 8;
	bfe.u32 	%r2019, %r2016, 8, 8;
	bfe.u32 	%r2020, %r2016, 0, 8;
	ld.local.u32 	%rd6798, [%rd11+168];
	cvt.u64.u32 	%rd6799, %r2020;
	shl.b64 	%rd6800, %rd6799, 32;
	and.b64  	%rd6801, %rd6800, 1095216660480;
	or.b64  	%rd6802, %rd6798, %rd6801;
	cvt.u64.u32 	%rd6803, %r2019;
	shl.b64 	%rd6804, %rd6803, 40;
	and.b64  	%rd6805, %rd6804, 280375465082880;
	or.b64  	%rd6806, %rd6802, %rd6805;
	cvt.u64.u32 	%rd6807, %r2018;
	shl.b64 	%rd6808, %rd6807, 48;
	and.b64  	%rd6809, %rd6808, 71776119061217280;
	or.b64  	%rd6810, %rd6806, %rd6809;
	cvt.u64.u32 	%rd6811, %r2017;
	shl.b64 	%rd6812, %rd6811, 56;
	or.b64  	%rd6813, %rd6810, %rd6812;
	st.local.v2.u64 	[%rd8+64], {%rd6797, %rd6813};
	ld.local.v2.b32 	{%r2021, %r2022}, [%rd11+176];
	bfe.u32 	%r2023, %r2022, 24, 8;
	bfe.u32 	%r2024, %r2022, 16, 8;
	bfe.u32 	%r2025, %r2022, 8, 8;
	bfe.u32 	%r2026, %r2022, 0, 8;
	ld.local.u32 	%rd6814, [%rd11+176];
	cvt.u64.u32 	%rd6815, %r2026;
	shl.b64 	%rd6816, %rd6815, 32;
	and.b64  	%rd6817, %rd6816, 1095216660480;
	or.b64  	%rd6818, %rd6814, %rd6817;
	cvt.u64.u32 	%rd6819, %r2025;
	shl.b64 	%rd6820, %rd6819, 40;
	and.b64  	%rd6821, %rd6820, 280375465082880;
	or.b64  	%rd6822, %rd6818, %rd6821;
	cvt.u64.u32 	%rd6823, %r2024;
	shl.b64 	%rd6824, %rd6823, 48;
	and.b64  	%rd6825, %rd6824, 71776119061217280;
	or.b64  	%rd6826, %rd6822, %rd6825;
	cvt.u64.u32 	%rd6827, %r2023;
	shl.b64 	%rd6828, %rd6827, 56;
	or.b64  	%rd6829, %rd6826, %rd6828;
	ld.local.v2.b32 	{%r2027, %r2028}, [%rd11+184];
	bfe.u32 	%r2029, %r2028, 24, 8;
	bfe.u32 	%r2030, %r2028, 16, 8;
	bfe.u32 	%r2031, %r2028, 8, 8;
	bfe.u32 	%r2032, %r2028, 0, 8;
	ld.local.u32 	%rd6830, [%rd11+184];
	cvt.u64.u32 	%rd6831, %r2032;
	shl.b64 	%rd6832, %rd6831, 32;
	and.b64  	%rd6833, %rd6832, 1095216660480;
	or.b64  	%rd6834, %rd6830, %rd6833;
	cvt.u64.u32 	%rd6835, %r2031;
	shl.b64 	%rd6836, %rd6835, 40;
	and.b64  	%rd6837, %rd6836, 280375465082880;
	or.b64  	%rd6838, %rd6834, %rd6837;
	cvt.u64.u32 	%rd6839, %r2030;
	shl.b64 	%rd6840, %rd6839, 48;
	and.b64  	%rd6841, %rd6840, 71776119061217280;
	or.b64  	%rd6842, %rd6838, %rd6841;
	cvt.u64.u32 	%rd6843, %r2029;
	shl.b64 	%rd6844, %rd6843, 56;
	or.b64  	%rd6845, %rd6842, %rd6844;
	st.local.v2.u64 	[%rd8+80], {%rd6829, %rd6845};
	ld.local.v2.b32 	{%r2033, %r2034}, [%rd11+192];
	bfe.u32 	%r2035, %r2034, 24, 8;
	bfe.u32 	%r2036, %r2034, 16, 8;
	bfe.u32 	%r2037, %r2034, 8, 8;
	bfe.u32 	%r2038, %r2034, 0, 8;
	ld.local.u32 	%rd6846, [%rd11+192];
	cvt.u64.u32 	%rd6847, %r2038;
	shl.b64 	%rd6848, %rd6847, 32;
	and.b64  	%rd6849, %rd6848, 1095216660480;
	or.b64  	%rd6850, %rd6846, %rd6849;
	cvt.u64.u32 	%rd6851, %r2037;
	shl.b64 	%rd6852, %rd6851, 40;
	and.b64  	%rd6853, %rd6852, 280375465082880;
	or.b64  	%rd6854, %rd6850, %rd6853;
	cvt.u64.u32 	%rd6855, %r2036;
	shl.b64 	%rd6856, %rd6855, 48;
	and.b64  	%rd6857, %rd6856, 71776119061217280;
	or.b64  	%rd6858, %rd6854, %rd6857;
	cvt.u64.u32 	%rd6859, %r2035;
	shl.b64 	%rd6860, %rd6859, 56;
	or.b64  	%rd6861, %rd6858, %rd6860;
	ld.local.v2.b32 	{%r2039, %r2040}, [%rd11+200];
	bfe.u32 	%r2041, %r2040, 24, 8;
	bfe.u32 	%r2042, %r2040, 16, 8;
	bfe.u32 	%r2043, %r2040, 8, 8;
	bfe.u32 	%r2044, %r2040, 0, 8;
	ld.local.u32 	%rd6862, [%rd11+200];
	cvt.u64.u32 	%rd6863, %r2044;
	shl.b64 	%rd6864, %rd6863, 32;
	and.b64  	%rd6865, %rd6864, 1095216660480;
	or.b64  	%rd6866, %rd6862, %rd6865;
	cvt.u64.u32 	%rd6867, %r2043;
	shl.b64 	%rd6868, %rd6867, 40;
	and.b64  	%rd6869, %rd6868, 280375465082880;
	or.b64  	%rd6870, %rd6866, %rd6869;
	cvt.u64.u32 	%rd6871, %r2042;
	shl.b64 	%rd6872, %rd6871, 48;
	and.b64  	%rd6873, %rd6872, 71776119061217280;
	or.b64  	%rd6874, %rd6870, %rd6873;
	cvt.u64.u32 	%rd6875, %r2041;
	shl.b64 	%rd6876, %rd6875, 56;
	or.b64  	%rd6877, %rd6874, %rd6876;
	st.local.v2.u64 	[%rd8+96], {%rd6861, %rd6877};
	ld.local.v2.b32 	{%r2045, %r2046}, [%rd11+208];
	bfe.u32 	%r2047, %r2046, 24, 8;
	bfe.u32 	%r2048, %r2046, 16, 8;
	bfe.u32 	%r2049, %r2046, 8, 8;
	bfe.u32 	%r2050, %r2046, 0, 8;
	ld.local.u32 	%rd6878, [%rd11+208];
	cvt.u64.u32 	%rd6879, %r2050;
	shl.b64 	%rd6880, %rd6879, 32;
	and.b64  	%rd6881, %rd6880, 1095216660480;
	or.b64  	%rd6882, %rd6878, %rd6881;
	cvt.u64.u32 	%rd6883, %r2049;
	shl.b64 	%rd6884, %rd6883, 40;
	and.b64  	%rd6885, %rd6884, 280375465082880;
	or.b64  	%rd6886, %rd6882, %rd6885;
	cvt.u64.u32 	%rd6887, %r2048;
	shl.b64 	%rd6888, %rd6887, 48;
	and.b64  	%rd6889, %rd6888, 71776119061217280;
	or.b64  	%rd6890, %rd6886, %rd6889;
	cvt.u64.u32 	%rd6891, %r2047;
	shl.b64 	%rd6892, %rd6891, 56;
	or.b64  	%rd6893, %rd6890, %rd6892;
	ld.local.v2.b32 	{%r2051, %r2052}, [%rd11+216];
	bfe.u32 	%r2053, %r2052, 24, 8;
	bfe.u32 	%r2054, %r2052, 16, 8;
	bfe.u32 	%r2055, %r2052, 8, 8;
	bfe.u32 	%r2056, %r2052, 0, 8;
	ld.local.u32 	%rd6894, [%rd11+216];
	cvt.u64.u32 	%rd6895, %r2056;
	shl.b64 	%rd6896, %rd6895, 32;
	and.b64  	%rd6897, %rd6896, 1095216660480;
	or.b64  	%rd6898, %rd6894, %rd6897;
	cvt.u64.u32 	%rd6899, %r2055;
	shl.b64 	%rd6900, %rd6899, 40;
	and.b64  	%rd6901, %rd6900, 280375465082880;
	or.b64  	%rd6902, %rd6898, %rd6901;
	cvt.u64.u32 	%rd6903, %r2054;
	shl.b64 	%rd6904, %rd6903, 48;
	and.b64  	%rd6905, %rd6904, 71776119061217280;
	or.b64  	%rd6906, %rd6902, %rd6905;
	cvt.u64.u32 	%rd6907, %r2053;
	shl.b64 	%rd6908, %rd6907, 56;
	or.b64  	%rd6909, %rd6906, %rd6908;
	st.local.v2.u64 	[%rd8+112], {%rd6893, %rd6909};
	ld.local.u64 	%rd682, [%rd11];
	ld.local.u64 	%rd683, [%rd11+8];
	ld.local.u64 	%rd684, [%rd11+16];
	ld.local.u64 	%rd685, [%rd11+24];
	ld.local.u64 	%rd686, [%rd11+32];
	ld.local.u64 	%rd687, [%rd11+40];
	ld.local.u64 	%rd688, [%rd11+48];
	ld.local.u64 	%rd689, [%rd11+56];
	xor.b64  	%rd23041, %rd17, %rd23053;
	xor.b64  	%rd23037, %rd18, %rd23052;
	ld.local.u64 	%rd6910, [%rd11+80];
	xor.b64  	%rd692, %rd19, %rd6910;
	ld.local.u64 	%rd6911, [%rd11+88];
	xor.b64  	%rd693, %rd20, %rd6911;
	mov.b32 	%r9996, 0;
	mov.u64 	%rd23028, %rd16;
	mov.u64 	%rd23029, %rd693;
	mov.u64 	%rd23030, %rd689;
	mov.u64 	%rd23031, %rd685;
	mov.u64 	%rd23032, %rd15;
	mov.u64 	%rd23033, %rd692;
	mov.u64 	%rd23034, %rd688;
	mov.u64 	%rd23035, %rd684;
	mov.u64 	%rd23036, %rd14;
	mov.u64 	%rd23038, %rd687;
	mov.u64 	%rd23039, %rd683;
	mov.u64 	%rd23040, %rd13;
	mov.u64 	%rd23042, %rd686;
	mov.u64 	%rd23043, %rd682;
$L__BB0_103:
	mul.wide.u32 	%rd6912, %r9996, 16;
	mov.u64 	%rd6913, blake2b_sigma;
	add.s64 	%rd6914, %rd6913, %rd6912;
	ld.const.u8 	%r2057, [%rd6914];
	mul.wide.u32 	%rd6915, %r2057, 8;
	add.s64 	%rd6916, %rd8, %rd6915;
	ld.local.u64 	%rd6917, [%rd6916];
	ld.const.u8 	%r2058, [%rd6914+1];
	mul.wide.u32 	%rd6918, %r2058, 8;
	add.s64 	%rd6919, %rd8, %rd6918;
	ld.local.u64 	%rd6920, [%rd6919];
	add.s64 	%rd6921, %rd23043, %rd6917;
	add.s64 	%rd6922, %rd6921, %rd23042;
	xor.b64  	%rd6923, %rd23041, %rd6922;
	mov.b64 	{%r2059, %r2060}, %rd6923;
	mov.b64 	%rd6924, {%r2060, %r2059};
	add.s64 	%rd6925, %rd23040, %rd6924;
	xor.b64  	%rd6926, %rd23042, %rd6925;
	mov.b64 	{%r2061, %r2062}, %rd6926;
	shf.l.wrap.b32 	%r2063, %r2062, %r2061, 8;
	shf.l.wrap.b32 	%r2064, %r2061, %r2062, 8;
	mov.b64 	%rd6927, {%r2064, %r2063};
	add.s64 	%rd6928, %rd6927, %rd6920;
	add.s64 	%rd6929, %rd6928, %rd6922;
	xor.b64  	%rd6930, %rd6924, %rd6929;
	mov.b64 	{%r2065, %r2066}, %rd6930;
	shf.l.wrap.b32 	%r2067, %r2066, %r2065, 16;
	shf.l.wrap.b32 	%r2068, %r2065, %r2066, 16;
	mov.b64 	%rd6931, {%r2068, %r2067};
	add.s64 	%rd6932, %rd6925, %rd6931;
	xor.b64  	%rd6933, %rd6927, %rd6932;
	mov.b64 	{%r2069, %r2070}, %rd6933;
	shf.l.wrap.b32 	%r2071, %r2069, %r2070, 1;
	shf.l.wrap.b32 	%r2072, %r2070, %r2069, 1;
	mov.b64 	%rd6934, {%r2072, %r2071};
	ld.const.u8 	%r2073, [%rd6914+2];
	mul.wide.u32 	%rd6935, %r2073, 8;
	add.s64 	%rd6936, %rd8, %rd6935;
	ld.local.u64 	%rd6937, [%rd6936];
	ld.const.u8 	%r2074, [%rd6914+3];
	mul.wide.u32 	%rd6938, %r2074, 8;
	add.s64 	%rd6939, %rd8, %rd6938;
	ld.local.u64 	%rd6940, [%rd6939];
	add.s64 	%rd6941, %rd23039, %rd6937;
	add.s64 	%rd6942, %rd6941, %rd23038;
	xor.b64  	%rd6943, %rd23037, %rd6942;
	mov.b64 	{%r2075, %r2076}, %rd6943;
	mov.b64 	%rd6944, {%r2076, %r2075};
	add.s64 	%rd6945, %rd23036, %rd6944;
	xor.b64  	%rd6946, %rd23038, %rd6945;
	mov.b64 	{%r2077, %r2078}, %rd6946;
	shf.l.wrap.b32 	%r2079, %r2078, %r2077, 8;
	shf.l.wrap.b32 	%r2080, %r2077, %r2078, 8;
	mov.b64 	%rd6947, {%r2080, %r2079};
	add.s64 	%rd6948, %rd6947, %rd6940;
	add.s64 	%rd6949, %rd6948, %rd6942;
	xor.b64  	%rd6950, %rd6944, %rd6949;
	mov.b64 	{%r2081, %r2082}, %rd6950;
	shf.l.wrap.b32 	%r2083, %r2082, %r2081, 16;
	shf.l.wrap.b32 	%r2084, %r2081, %r2082, 16;
	mov.b64 	%rd6951, {%r2084, %r2083};
	add.s64 	%rd6952, %rd6945, %rd6951;
	xor.b64  	%rd6953, %rd6947, %rd6952;
	mov.b64 	{%r2085, %r2086}, %rd6953;
	shf.l.wrap.b32 	%r2087, %r2085, %r2086, 1;
	shf.l.wrap.b32 	%r2088, %r2086, %r2085, 1;
	mov.b64 	%rd6954, {%r2088, %r2087};
	ld.const.u8 	%r2089, [%rd6914+4];
	mul.wide.u32 	%rd6955, %r2089, 8;
	add.s64 	%rd6956, %rd8, %rd6955;
	ld.local.u64 	%rd6957, [%rd6956];
	ld.const.u8 	%r2090, [%rd6914+5];
	mul.wide.u32 	%rd6958, %r2090, 8;
	add.s64 	%rd6959, %rd8, %rd6958;
	ld.local.u64 	%rd6960, [%rd6959];
	add.s64 	%rd6961, %rd23035, %rd6957;
	add.s64 	%rd6962, %rd6961, %rd23034;
	xor.b64  	%rd6963, %rd23033, %rd6962;
	mov.b64 	{%r2091, %r2092}, %rd6963;
	mov.b64 	%rd6964, {%r2092, %r2091};
	add.s64 	%rd6965, %rd23032, %rd6964;
	xor.b64  	%rd6966, %rd23034, %rd6965;
	mov.b64 	{%r2093, %r2094}, %rd6966;
	shf.l.wrap.b32 	%r2095, %r2094, %r2093, 8;
	shf.l.wrap.b32 	%r2096, %r2093, %r2094, 8;
	mov.b64 	%rd6967, {%r2096, %r2095};
	add.s64 	%rd6968, %rd6967, %rd6960;
	add.s64 	%rd6969, %rd6968, %rd6962;
	xor.b64  	%rd6970, %rd6964, %rd6969;
	mov.b64 	{%r2097, %r2098}, %rd6970;
	shf.l.wrap.b32 	%r2099, %r2098, %r2097, 16;
	shf.l.wrap.b32 	%r2100, %r2097, %r2098, 16;
	mov.b64 	%rd6971, {%r2100, %r2099};
	add.s64 	%rd6972, %rd6965, %rd6971;
	xor.b64  	%rd6973, %rd6967, %rd6972;
	mov.b64 	{%r2101, %r2102}, %rd6973;
	shf.l.wrap.b32 	%r2103, %r2101, %r2102, 1;
	shf.l.wrap.b32 	%r2104, %r2102, %r2101, 1;
	mov.b64 	%rd6974, {%r2104, %r2103};
	ld.const.u8 	%r2105, [%rd6914+6];
	mul.wide.u32 	%rd6975, %r2105, 8;
	add.s64 	%rd6976, %rd8, %rd6975;
	ld.local.u64 	%rd6977, [%rd6976];
	ld.const.u8 	%r2106, [%rd6914+7];
	mul.wide.u32 	%rd6978, %r2106, 8;
	add.s64 	%rd6979, %rd8, %rd6978;
	ld.local.u64 	%rd6980, [%rd6979];
	add.s64 	%rd6981, %rd23031, %rd6977;
	add.s64 	%rd6982, %rd6981, %rd23030;
	xor.b64  	%rd6983, %rd23029, %rd6982;
	mov.b64 	{%r2107, %r2108}, %rd6983;
	mov.b64 	%rd6984, {%r2108, %r2107};
	add.s64 	%rd6985, %rd23028, %rd6984;
	xor.b64  	%rd6986, %rd23030, %rd6985;
	mov.b64 	{%r2109, %r2110}, %rd6986;
	shf.l.wrap.b32 	%r2111, %r2110, %r2109, 8;
	shf.l.wrap.b32 	%r2112, %r2109, %r2110, 8;
	mov.b64 	%rd6987, {%r2112, %r2111};
	add.s64 	%rd6988, %rd6987, %rd6980;
	add.s64 	%rd6989, %rd6988, %rd6982;
	xor.b64  	%rd6990, %rd6984, %rd6989;
	mov.b64 	{%r2113, %r2114}, %rd6990;
	shf.l.wrap.b32 	%r2115, %r2114, %r2113, 16;
	shf.l.wrap.b32 	%r2116, %r2113, %r2114, 16;
	mov.b64 	%rd6991, {%r2116, %r2115};
	add.s64 	%rd6992, %rd6985, %rd6991;
	xor.b64  	%rd6993, %rd6987, %rd6992;
	mov.b64 	{%r2117, %r2118}, %rd6993;
	shf.l.wrap.b32 	%r2119, %r2117, %r2118, 1;
	shf.l.wrap.b32 	%r2120, %r2118, %r2117, 1;
	mov.b64 	%rd6994, {%r2120, %r2119};
	ld.const.u8 	%r2121, [%rd6914+8];
	mul.wide.u32 	%rd6995, %r2121, 8;
	add.s64 	%rd6996, %rd8, %rd6995;
	ld.local.u64 	%rd6997, [%rd6996];
	ld.const.u8 	%r2122, [%rd6914+9];
	mul.wide.u32 	%rd6998, %r2122, 8;
	add.s64 	%rd6999, %rd8, %rd6998;
	ld.local.u64 	%rd7000, [%rd6999];
	add.s64 	%rd7001, %rd6929, %rd6997;
	add.s64 	%rd7002, %rd7001, %rd6954;
	xor.b64  	%rd7003, %rd6991, %rd7002;
	mov.b64 	{%r2123, %r2124}, %rd7003;
	mov.b64 	%rd7004, {%r2124, %r2123};
	add.s64 	%rd7005, %rd6972, %rd7004;
	xor.b64  	%rd7006, %rd6954, %rd7005;
	mov.b64 	{%r2125, %r2126}, %rd7006;
	shf.l.wrap.b32 	%r2127, %r2126, %r2125, 8;
	shf.l.wrap.b32 	%r2128, %r2125, %r2126, 8;
	mov.b64 	%rd7007, {%r2128, %r2127};
	add.s64 	%rd7008, %rd7007, %rd7000;
	add.s64 	%rd23043, %rd7008, %rd7002;
	xor.b64  	%rd7009, %rd7004, %rd23043;
	mov.b64 	{%r2129, %r2130}, %rd7009;
	shf.l.wrap.b32 	%r2131, %r2130, %r2129, 16;
	shf.l.wrap.b32 	%r2132, %r2129, %r2130, 16;
	mov.b64 	%rd23029, {%r2132, %r2131};
	add.s64 	%rd23032, %rd7005, %rd23029;
	xor.b64  	%rd7010, %rd7007, %rd23032;
	mov.b64 	{%r2133, %r2134}, %rd7010;
	shf.l.wrap.b32 	%r2135, %r2133, %r2134, 1;
	shf.l.wrap.b32 	%r2136, %r2134, %r2133, 1;
	mov.b64 	%rd23038, {%r2136, %r2135};
	ld.const.u8 	%r2137, [%rd6914+10];
	mul.wide.u32 	%rd7011, %r2137, 8;
	add.s64 	%rd7012, %rd8, %rd7011;
	ld.local.u64 	%rd7013, [%rd7012];
	ld.const.u8 	%r2138, [%rd6914+11];
	mul.wide.u32 	%rd7014, %r2138, 8;
	add.s64 	%rd7015, %rd8, %rd7014;
	ld.local.u64 	%rd7016, [%rd7015];
	add.s64 	%rd7017, %rd6949, %rd7013;
	add.s64 	%rd7018, %rd7017, %rd6974;
	xor.b64  	%rd7019, %rd6931, %rd7018;
	mov.b64 	{%r2139, %r2140}, %rd7019;
	mov.b64 	%rd7020, {%r2140, %r2139};
	add.s64 	%rd7021, %rd6992, %rd7020;
	xor.b64  	%rd7022, %rd6974, %rd7021;
	mov.b64 	{%r2141, %r2142}, %rd7022;
	shf.l.wrap.b32 	%r2143, %r2142, %r2141, 8;
	shf.l.wrap.b32 	%r2144, %r2141, %r2142, 8;
	mov.b64 	%rd7023, {%r2144, %r2143};
	add.s64 	%rd7024, %rd7023, %rd7016;
	add.s64 	%rd23039, %rd7024, %rd7018;
	xor.b64  	%rd7025, %rd7020, %rd23039;
	mov.b64 	{%r2145, %r2146}, %rd7025;
	shf.l.wrap.b32 	%r2147, %r2146, %r2145, 16;
	shf.l.wrap.b32 	%r2148, %r2145, %r2146, 16;
	mov.b64 	%rd23041, {%r2148, %r2147};
	add.s64 	%rd23028, %rd7021, %rd23041;
	xor.b64  	%rd7026, %rd7023, %rd23028;
	mov.b64 	{%r2149, %r2150}, %rd7026;
	shf.l.wrap.b32 	%r2151, %r2149, %r2150, 1;
	shf.l.wrap.b32 	%r2152, %r2150, %r2149, 1;
	mov.b64 	%rd23034, {%r2152, %r2151};
	ld.const.u8 	%r2153, [%rd6914+12];
	mul.wide.u32 	%rd7027, %r2153, 8;
	add.s64 	%rd7028, %rd8, %rd7027;
	ld.local.u64 	%rd7029, [%rd7028];
	ld.const.u8 	%r2154, [%rd6914+13];
	mul.wide.u32 	%rd7030, %r2154, 8;
	add.s64 	%rd7031, %rd8, %rd7030;
	ld.local.u64 	%rd7032, [%rd7031];
	add.s64 	%rd7033, %rd6969, %rd7029;
	add.s64 	%rd7034, %rd7033, %rd6994;
	xor.b64  	%rd7035, %rd6951, %rd7034;
	mov.b64 	{%r2155, %r2156}, %rd7035;
	mov.b64 	%rd7036, {%r2156, %r2155};
	add.s64 	%rd7037, %rd6932, %rd7036;
	xor.b64  	%rd7038, %rd6994, %rd7037;
	mov.b64 	{%r2157, %r2158}, %rd7038;
	shf.l.wrap.b32 	%r2159, %r2158, %r2157, 8;
	shf.l.wrap.b32 	%r2160, %r2157, %r2158, 8;
	mov.b64 	%rd7039, {%r2160, %r2159};
	add.s64 	%rd7040, %rd7039, %rd7032;
	add.s64 	%rd23035, %rd7040, %rd7034;
	xor.b64  	%rd7041, %rd7036, %rd23035;
	mov.b64 	{%r2161, %r2162}, %rd7041;
	shf.l.wrap.b32 	%r2163, %r2162, %r2161, 16;
	shf.l.wrap.b32 	%r2164, %r2161, %r2162, 16;
	mov.b64 	%rd23037, {%r2164, %r2163};
	add.s64 	%rd23040, %rd7037, %rd23037;
	xor.b64  	%rd7042, %rd7039, %rd23040;
	mov.b64 	{%r2165, %r2166}, %rd7042;
	shf.l.wrap.b32 	%r2167, %r2165, %r2166, 1;
	shf.l.wrap.b32 	%r2168, %r2166, %r2165, 1;
	mov.b64 	%rd23030, {%r2168, %r2167};
	ld.const.u8 	%r2169, [%rd6914+14];
	mul.wide.u32 	%rd7043, %r2169, 8;
	add.s64 	%rd7044, %rd8, %rd7043;
	ld.local.u64 	%rd7045, [%rd7044];
	ld.const.u8 	%r2170, [%rd6914+15];
	mul.wide.u32 	%rd7046, %r2170, 8;
	add.s64 	%rd7047, %rd8, %rd7046;
	ld.local.u64 	%rd7048, [%rd7047];
	add.s64 	%rd7049, %rd6989, %rd7045;
	add.s64 	%rd7050, %rd7049, %rd6934;
	xor.b64  	%rd7051, %rd6971, %rd7050;
	mov.b64 	{%r2171, %r2172}, %rd7051;
	mov.b64 	%rd7052, {%r2172, %r2171};
	add.s64 	%rd7053, %rd6952, %rd7052;
	xor.b64  	%rd7054, %rd6934, %rd7053;
	mov.b64 	{%r2173, %r2174}, %rd7054;
	shf.l.wrap.b32 	%r2175, %r2174, %r2173, 8;
	shf.l.wrap.b32 	%r2176, %r2173, %r2174, 8;
	mov.b64 	%rd7055, {%r2176, %r2175};
	add.s64 	%rd7056, %rd7055, %rd7048;
	add.s64 	%rd23031, %rd7056, %rd7050;
	xor.b64  	%rd7057, %rd7052, %rd23031;
	mov.b64 	{%r2177, %r2178}, %rd7057;
	shf.l.wrap.b32 	%r2179, %r2178, %r2177, 16;
	shf.l.wrap.b32 	%r2180, %r2177, %r2178, 16;
	mov.b64 	%rd23033, {%r2180, %r2179};
	add.s64 	%rd23036, %rd7053, %rd23033;
	xor.b64  	%rd7058, %rd7055, %rd23036;
	mov.b64 	{%r2181, %r2182}, %rd7058;
	shf.l.wrap.b32 	%r2183, %r2181, %r2182, 1;
	shf.l.wrap.b32 	%r2184, %r2182, %r2181, 1;
	mov.b64 	%rd23042, {%r2184, %r2183};
	add.s32 	%r9996, %r9996, 1;
	setp.ne.s32 	%p80, %r9996, 12;
	@%p80 bra 	$L__BB0_103;
	xor.b64  	%rd7059, %rd23043, %rd682;
	xor.b64  	%rd23051, %rd7059, %rd23040;
	st.local.u64 	[%rd11], %rd23051;
	xor.b64  	%rd7060, %rd23039, %rd683;
	xor.b64  	%rd23050, %rd7060, %rd23036;
	st.local.u64 	[%rd11+8], %rd23050;
	xor.b64  	%rd7061, %rd23035, %rd684;
	xor.b64  	%rd23049, %rd7061, %rd23032;
	st.local.u64 	[%rd11+16], %rd23049;
	xor.b64  	%rd7062, %rd23031, %rd685;
	xor.b64  	%rd23048, %rd7062, %rd23028;
	st.local.u64 	[%rd11+24], %rd23048;
	xor.b64  	%rd7063, %rd23042, %rd686;
	xor.b64  	%rd23047, %rd7063, %rd23041;
	st.local.u64 	[%rd11+32], %rd23047;
	xor.b64  	%rd7064, %rd23038, %rd687;
	xor.b64  	%rd23046, %rd7064, %rd23037;
	st.local.u64 	[%rd11+40], %rd23046;
	xor.b64  	%rd7065, %rd23034, %rd688;
	xor.b64  	%rd23045, %rd7065, %rd23033;
	st.local.u64 	[%rd11+48], %rd23045;
	xor.b64  	%rd7066, %rd23030, %rd689;
	xor.b64  	%rd23044, %rd7066, %rd23029;
	st.local.u64 	[%rd11+56], %rd23044;
	mov.b32 	%r9991, 0;
	st.local.u32 	[%rd11+224], %r9991;
	add.s64 	%rd23073, %rd660, -124;
	sub.s64 	%rd7067, %rd10, %rd660;
	add.s64 	%rd23074, %rd7067, 128;
	setp.lt.u64 	%p81, %rd23073, 129;
	@%p81 bra 	$L__BB0_109;
$L__BB0_105:
	add.s64 	%rd748, %rd23053, 128;
	setp.gt.u64 	%p82, %rd23053, -129;
	selp.u64 	%rd7069, 1, 0, %p82;
	add.s64 	%rd23052, %rd23052, %rd7069;
	ld.local.u8 	%rd7070, [%rd23074];
	ld.local.u8 	%r2187, [%rd23074+1];
	mul.wide.u32 	%rd7071, %r2187, 256;
	or.b64  	%rd7072, %rd7071, %rd7070;
	ld.local.u8 	%r2188, [%rd23074+2];
	mul.wide.u32 	%rd7073, %r2188, 65536;
	or.b64  	%rd7074, %rd7072, %rd7073;
	ld.local.u8 	%r2189, [%rd23074+3];
	mul.wide.u32 	%rd7075, %r2189, 16777216;
	or.b64  	%rd7076, %rd7074, %rd7075;
	ld.local.u8 	%rd7077, [%rd23074+4];
	shl.b64 	%rd7078, %rd7077, 32;
	or.b64  	%rd7079, %rd7076, %rd7078;
	ld.local.u8 	%rd7080, [%rd23074+5];
	shl.b64 	%rd7081, %rd7080, 40;
	or.b64  	%rd7082, %rd7079, %rd7081;
	ld.local.u8 	%rd7083, [%rd23074+6];
	shl.b64 	%rd7084, %rd7083, 48;
	or.b64  	%rd7085, %rd7082, %rd7084;
	ld.local.u8 	%rd7086, [%rd23074+7];
	shl.b64 	%rd7087, %rd7086, 56;
	or.b64  	%rd7088, %rd7085, %rd7087;
	ld.local.u8 	%rd7089, [%rd23074+8];
	ld.local.u8 	%r2190, [%rd23074+9];
	mul.wide.u32 	%rd7090, %r2190, 256;
	or.b64  	%rd7091, %rd7090, %rd7089;
	ld.local.u8 	%r2191, [%rd23074+10];
	mul.wide.u32 	%rd7092, %r2191, 65536;
	or.b64  	%rd7093, %rd7091, %rd7092;
	ld.local.u8 	%r2192, [%rd23074+11];
	mul.wide.u32 	%rd7094, %r2192, 16777216;
	or.b64  	%rd7095, %rd7093, %rd7094;
	ld.local.u8 	%rd7096, [%rd23074+12];
	shl.b64 	%rd7097, %rd7096, 32;
	or.b64  	%rd7098, %rd7095, %rd7097;
	ld.local.u8 	%rd7099, [%rd23074+13];
	shl.b64 	%rd7100, %rd7099, 40;
	or.b64  	%rd7101, %rd7098, %rd7100;
	ld.local.u8 	%rd7102, [%rd23074+14];
	shl.b64 	%rd7103, %rd7102, 48;
	or.b64  	%rd7104, %rd7101, %rd7103;
	ld.local.u8 	%rd7105, [%rd23074+15];
	shl.b64 	%rd7106, %rd7105, 56;
	or.b64  	%rd7107, %rd7104, %rd7106;
	st.local.v2.u64 	[%rd8], {%rd7088, %rd7107};
	ld.local.u8 	%rd7108, [%rd23074+16];
	ld.local.u8 	%r2193, [%rd23074+17];
	mul.wide.u32 	%rd7109, %r2193, 256;
	or.b64  	%rd7110, %rd7109, %rd7108;
	ld.local.u8 	%r2194, [%rd23074+18];
	mul.wide.u32 	%rd7111, %r2194, 65536;
	or.b64  	%rd7112, %rd7110, %rd7111;
	ld.local.u8 	%r2195, [%rd23074+19];
	mul.wide.u32 	%rd7113, %r2195, 16777216;
	or.b64  	%rd7114, %rd7112, %rd7113;
	ld.local.u8 	%rd7115, [%rd23074+20];
	shl.b64 	%rd7116, %rd7115, 32;
	or.b64  	%rd7117, %rd7114, %rd7116;
	ld.local.u8 	%rd7118, [%rd23074+21];
	shl.b64 	%rd7119, %rd7118, 40;
	or.b64  	%rd7120, %rd7117, %rd7119;
	ld.local.u8 	%rd7121, [%rd23074+22];
	shl.b64 	%rd7122, %rd7121, 48;
	or.b64  	%rd7123, %rd7120, %rd7122;
	ld.local.u8 	%rd7124, [%rd23074+23];
	shl.b64 	%rd7125, %rd7124, 56;
	or.b64  	%rd7126, %rd7123, %rd7125;
	ld.local.u8 	%rd7127, [%rd23074+24];
	ld.local.u8 	%r2196, [%rd23074+25];
	mul.wide.u32 	%rd7128, %r2196, 256;
	or.b64  	%rd7129, %rd7128, %rd7127;
	ld.local.u8 	%r2197, [%rd23074+26];
	mul.wide.u32 	%rd7130, %r2197, 65536;
	or.b64  	%rd7131, %rd7129, %rd7130;
	ld.local.u8 	%r2198, [%rd23074+27];
	mul.wide.u32 	%rd7132, %r2198, 16777216;
	or.b64  	%rd7133, %rd7131, %rd7132;
	ld.local.u8 	%rd7134, [%rd23074+28];
	shl.b64 	%rd7135, %rd7134, 32;
	or.b64  	%rd7136, %rd7133, %rd7135;
	ld.local.u8 	%rd7137, [%rd23074+29];
	shl.b64 	%rd7138, %rd7137, 40;
	or.b64  	%rd7139, %rd7136, %rd7138;
	ld.local.u8 	%rd7140, [%rd23074+30];
	shl.b64 	%rd7141, %rd7140, 48;
	or.b64  	%rd7142, %rd7139, %rd7141;
	ld.local.u8 	%rd7143, [%rd23074+31];
	shl.b64 	%rd7144, %rd7143, 56;
	or.b64  	%rd7145, %rd7142, %rd7144;
	st.local.v2.u64 	[%rd8+16], {%rd7126, %rd7145};
	ld.local.u8 	%rd7146, [%rd23074+32];
	ld.local.u8 	%r2199, [%rd23074+33];
	mul.wide.u32 	%rd7147, %r2199, 256;
	or.b64  	%rd7148, %rd7147, %rd7146;
	ld.local.u8 	%r2200, [%rd23074+34];
	mul.wide.u32 	%rd7149, %r2200, 65536;
	or.b64  	%rd7150, %rd7148, %rd7149;
	ld.local.u8 	%r2201, [%rd23074+35];
	mul.wide.u32 	%rd7151, %r2201, 16777216;
	or.b64  	%rd7152, %rd7150, %rd7151;
	ld.local.u8 	%rd7153, [%rd23074+36];
	shl.b64 	%rd7154, %rd7153, 32;
	or.b64  	%rd7155, %rd7152, %rd7154;
	ld.local.u8 	%rd7156, [%rd23074+37];
	shl.b64 	%rd7157, %rd7156, 40;
	or.b64  	%rd7158, %rd7155, %rd7157;
	ld.local.u8 	%rd7159, [%rd23074+38];
	shl.b64 	%rd7160, %rd7159, 48;
	or.b64  	%rd7161, %rd7158, %rd7160;
	ld.local.u8 	%rd7162, [%rd23074+39];
	shl.b64 	%rd7163, %rd7162, 56;
	or.b64  	%rd7164, %rd7161, %rd7163;
	ld.local.u8 	%rd7165, [%rd23074+40];
	ld.local.u8 	%r2202, [%rd23074+41];
	mul.wide.u32 	%rd7166, %r2202, 256;
	or.b64  	%rd7167, %rd7166, %rd7165;
	ld.local.u8 	%r2203, [%rd23074+42];
	mul.wide.u32 	%rd7168, %r2203, 65536;
	or.b64  	%rd7169, %rd7167, %rd7168;
	ld.local.u8 	%r2204, [%rd23074+43];
	mul.wide.u32 	%rd7170, %r2204, 16777216;
	or.b64  	%rd7171, %rd7169, %rd7170;
	ld.local.u8 	%rd7172, [%rd23074+44];
	shl.b64 	%rd7173, %rd7172, 32;
	or.b64  	%rd7174, %rd7171, %rd7173;
	ld.local.u8 	%rd7175, [%rd23074+45];
	shl.b64 	%rd7176, %rd7175, 40;
	or.b64  	%rd7177, %rd7174, %rd7176;
	ld.local.u8 	%rd7178, [%rd23074+46];
	shl.b64 	%rd7179, %rd7178, 48;
	or.b64  	%rd7180, %rd7177, %rd7179;
	ld.local.u8 	%rd7181, [%rd23074+47];
	shl.b64 	%rd7182, %rd7181, 56;
	or.b64  	%rd7183, %rd7180, %rd7182;
	st.local.v2.u64 	[%rd8+32], {%rd7164, %rd7183};
	ld.local.u8 	%rd7184, [%rd23074+48];
	ld.local.u8 	%r2205, [%rd23074+49];
	mul.wide.u32 	%rd7185, %r2205, 256;
	or.b64  	%rd7186, %rd7185, %rd7184;
	ld.local.u8 	%r2206, [%rd23074+50];
	mul.wide.u32 	%rd7187, %r2206, 65536;
	or.b64  	%rd7188, %rd7186, %rd7187;
	ld.local.u8 	%r2207, [%rd23074+51];
	mul.wide.u32 	%rd7189, %r2207, 16777216;
	or.b64  	%rd7190, %rd7188, %rd7189;
	ld.local.u8 	%rd7191, [%rd23074+52];
	shl.b64 	%rd7192, %rd7191, 32;
	or.b64  	%rd7193, %rd7190, %rd7192;
	ld.local.u8 	%rd7194, [%rd23074+53];
	shl.b64 	%rd7195, %rd7194, 40;
	or.b64  	%rd7196, %rd7193, %rd7195;
	ld.local.u8 	%rd7197, [%rd23074+54];
	shl.b64 	%rd7198, %rd7197, 48;
	or.b64  	%rd7199, %rd7196, %rd7198;
	ld.local.u8 	%rd7200, [%rd23074+55];
	shl.b64 	%rd7201, %rd7200, 56;
	or.b64  	%rd7202, %rd7199, %rd7201;
	ld.local.u8 	%rd7203, [%rd23074+56];
	ld.local.u8 	%r2208, [%rd23074+57];
	mul.wide.u32 	%rd7204, %r2208, 256;
	or.b64  	%rd7205, %rd7204, %rd7203;
	ld.local.u8 	%r2209, [%rd23074+58];
	mul.wide.u32 	%rd7206, %r2209, 65536;
	or.b64  	%rd7207, %rd7205, %rd7206;
	ld.local.u8 	%r2210, [%rd23074+59];
	mul.wide.u32 	%rd7208, %r2210, 16777216;
	or.b64  	%rd7209, %rd7207, %rd7208;
	ld.local.u8 	%rd7210, [%rd23074+60];
	shl.b64 	%rd7211, %rd7210, 32;
	or.b64  	%rd7212, %rd7209, %rd7211;
	ld.local.u8 	%rd7213, [%rd23074+61];
	shl.b64 	%rd7214, %rd7213, 40;
	or.b64  	%rd7215, %rd7212, %rd7214;
	ld.local.u8 	%rd7216, [%rd23074+62];
	shl.b64 	%rd7217, %rd7216, 48;
	or.b64  	%rd7218, %rd7215, %rd7217;
	ld.local.u8 	%rd7219, [%rd23074+63];
	shl.b64 	%rd7220, %rd7219, 56;
	or.b64  	%rd7221, %rd7218, %rd7220;
	st.local.v2.u64 	[%rd8+48], {%rd7202, %rd7221};
	ld.local.u8 	%rd7222, [%rd23074+64];
	ld.local.u8 	%r2211, [%rd23074+65];
	mul.wide.u32 	%rd7223, %r2211, 256;
	or.b64  	%rd7224, %rd7223, %rd7222;
	ld.local.u8 	%r2212, [%rd23074+66];
	mul.wide.u32 	%rd7225, %r2212, 65536;
	or.b64  	%rd7226, %rd7224, %rd7225;
	ld.local.u8 	%r2213, [%rd23074+67];
	mul.wide.u32 	%rd7227, %r2213, 16777216;
	or.b64  	%rd7228, %rd7226, %rd7227;
	ld.local.u8 	%rd7229, [%rd23074+68];
	shl.b64 	%rd7230, %rd7229, 32;
	or.b64  	%rd7231, %rd7228, %rd7230;
	ld.local.u8 	%rd7232, [%rd23074+69];
	shl.b64 	%rd7233, %rd7232, 40;
	or.b64  	%rd7234, %rd7231, %rd7233;
	ld.local.u8 	%rd7235, [%rd23074+70];
	shl.b64 	%rd7236, %rd7235, 48;
	or.b64  	%rd7237, %rd7234, %rd7236;
	ld.local.u8 	%rd7238, [%rd23074+71];
	shl.b64 	%rd7239, %rd7238, 56;
	or.b64  	%rd7240, %rd7237, %rd7239;
	ld.local.u8 	%rd7241, [%rd23074+72];
	ld.local.u8 	%r2214, [%rd23074+73];
	mul.wide.u32 	%rd7242, %r2214, 256;
	or.b64  	%rd7243, %rd7242, %rd7241;
	ld.local.u8 	%r2215, [%rd23074+74];
	mul.wide.u32 	%rd7244, %r2215, 65536;
	or.b64  	%rd7245, %rd7243, %rd7244;
	ld.local.u8 	%r2216, [%rd23074+75];
	mul.wide.u32 	%rd7246, %r2216, 16777216;
	or.b64  	%rd7247, %rd7245, %rd7246;
	ld.local.u8 	%rd7248, [%rd23074+76];
	shl.b64 	%rd7249, %rd7248, 32;
	or.b64  	%rd7250, %rd7247, %rd7249;
	ld.local.u8 	%rd7251, [%rd23074+77];
	shl.b64 	%rd7252, %rd7251, 40;
	or.b64  	%rd7253, %rd7250, %rd7252;
	ld.local.u8 	%rd7254, [%rd23074+78];
	shl.b64 	%rd7255, %rd7254, 48;
	or.b64  	%rd7256, %rd7253, %rd7255;
	ld.local.u8 	%rd7257, [%rd23074+79];
	shl.b64 	%rd7258, %rd7257, 56;
	or.b64  	%rd7259, %rd7256, %rd7258;
	st.local.v2.u64 	[%rd8+64], {%rd7240, %rd7259};
	ld.local.u8 	%rd7260, [%rd23074+80];
	ld.local.u8 	%r2217, [%rd23074+81];
	mul.wide.u32 	%rd7261, %r2217, 256;
	or.b64  	%rd7262, %rd7261, %rd7260;
	ld.local.u8 	%r2218, [%rd23074+82];
	mul.wide.u32 	%rd7263, %r2218, 65536;
	or.b64  	%rd7264, %rd7262, %rd7263;
	ld.local.u8 	%r2219, [%rd23074+83];
	mul.wide.u32 	%rd7265, %r2219, 16777216;
	or.b64  	%rd7266, %rd7264, %rd7265;
	ld.local.u8 	%rd7267, [%rd23074+84];
	shl.b64 	%rd7268, %rd7267, 32;
	or.b64  	%rd7269, %rd7266, %rd7268;
	ld.local.u8 	%rd7270, [%rd23074+85];
	shl.b64 	%rd7271, %rd7270, 40;
	or.b64  	%rd7272, %rd7269, %rd7271;
	ld.local.u8 	%rd7273, [%rd23074+86];
	shl.b64 	%rd7274, %rd7273, 48;
	or.b64  	%rd7275, %rd7272, %rd7274;
	ld.local.u8 	%rd7276, [%rd23074+87];
	shl.b64 	%rd7277, %rd7276, 56;
	or.b64  	%rd7278, %rd7275, %rd7277;
	ld.local.u8 	%rd7279, [%rd23074+88];
	ld.local.u8 	%r2220, [%rd23074+89];
	mul.wide.u32 	%rd7280, %r2220, 256;
	or.b64  	%rd7281, %rd7280, %rd7279;
	ld.local.u8 	%r2221, [%rd23074+90];
	mul.wide.u32 	%rd7282, %r2221, 65536;
	or.b64  	%rd7283, %rd7281, %rd7282;
	ld.local.u8 	%r2222, [%rd23074+91];
	mul.wide.u32 	%rd7284, %r2222, 16777216;
	or.b64  	%rd7285, %rd7283, %rd7284;
	ld.local.u8 	%rd7286, [%rd23074+92];
	shl.b64 	%rd7287, %rd7286, 32;
	or.b64  	%rd7288, %rd7285, %rd7287;
	ld.local.u8 	%rd7289, [%rd23074+93];
	shl.b64 	%rd7290, %rd7289, 40;
	or.b64  	%rd7291, %rd7288, %rd7290;
	ld.local.u8 	%rd7292, [%rd23074+94];
	shl.b64 	%rd7293, %rd7292, 48;
	or.b64  	%rd7294, %rd7291, %rd7293;
	ld.local.u8 	%rd7295, [%rd23074+95];
	shl.b64 	%rd7296, %rd7295, 56;
	or.b64  	%rd7297, %rd7294, %rd7296;
	st.local.v2.u64 	[%rd8+80], {%rd7278, %rd7297};
	ld.local.u8 	%rd7298, [%rd23074+96];
	ld.local.u8 	%r2223, [%rd23074+97];
	mul.wide.u32 	%rd7299, %r2223, 256;
	or.b64  	%rd7300, %rd7299, %rd7298;
	ld.local.u8 	%r2224, [%rd23074+98];
	mul.wide.u32 	%rd7301, %r2224, 65536;
	or.b64  	%rd7302, %rd7300, %rd7301;
	ld.local.u8 	%r2225, [%rd23074+99];
	mul.wide.u32 	%rd7303, %r2225, 16777216;
	or.b64  	%rd7304, %rd7302, %rd7303;
	ld.local.u8 	%rd7305, [%rd23074+100];
	shl.b64 	%rd7306, %rd7305, 32;
	or.b64  	%rd7307, %rd7304, %rd7306;
	ld.local.u8 	%rd7308, [%rd23074+101];
	shl.b64 	%rd7309, %rd7308, 40;
	or.b64  	%rd7310, %rd7307, %rd7309;
	ld.local.u8 	%rd7311, [%rd23074+102];
	shl.b64 	%rd7312, %rd7311, 48;
	or.b64  	%rd7313, %rd7310, %rd7312;
	ld.local.u8 	%rd7314, [%rd23074+103];
	shl.b64 	%rd7315, %rd7314, 56;
	or.b64  	%rd7316, %rd7313, %rd7315;
	ld.local.u8 	%rd7317, [%rd23074+104];
	ld.local.u8 	%r2226, [%rd23074+105];
	mul.wide.u32 	%rd7318, %r2226, 256;
	or.b64  	%rd7319, %rd7318, %rd7317;
	ld.local.u8 	%r2227, [%rd23074+106];
	mul.wide.u32 	%rd7320, %r2227, 65536;
	or.b64  	%rd7321, %rd7319, %rd7320;
	ld.local.u8 	%r2228, [%rd23074+107];
	mul.wide.u32 	%rd7322, %r2228, 16777216;
	or.b64  	%rd7323, %rd7321, %rd7322;
	ld.local.u8 	%rd7324, [%rd23074+108];
	shl.b64 	%rd7325, %rd7324, 32;
	or.b64  	%rd7326, %rd7323, %rd7325;
	ld.local.u8 	%rd7327, [%rd23074+109];
	shl.b64 	%rd7328, %rd7327, 40;
	or.b64  	%rd7329, %rd7326, %rd7328;
	ld.local.u8 	%rd7330, [%rd23074+110];
	shl.b64 	%rd7331, %rd7330, 48;
	or.b64  	%rd7332, %rd7329, %rd7331;
	ld.local.u8 	%rd7333, [%rd23074+111];
	shl.b64 	%rd7334, %rd7333, 56;
	or.b64  	%rd7335, %rd7332, %rd7334;
	st.local.v2.u64 	[%rd8+96], {%rd7316, %rd7335};
	ld.local.u8 	%rd7336, [%rd23074+112];
	ld.local.u8 	%r2229, [%rd23074+113];
	mul.wide.u32 	%rd7337, %r2229, 256;
	or.b64  	%rd7338, %rd7337, %rd7336;
	ld.local.u8 	%r2230, [%rd23074+114];
	mul.wide.u32 	%rd7339, %r2230, 65536;
	or.b64  	%rd7340, %rd7338, %rd7339;
	ld.local.u8 	%r2231, [%rd23074+115];
	mul.wide.u32 	%rd7341, %r2231, 16777216;
	or.b64  	%rd7342, %rd7340, %rd7341;
	ld.local.u8 	%rd7343, [%rd23074+116];
	shl.b64 	%rd7344, %rd7343, 32;
	or.b64  	%rd7345, %rd7342, %rd7344;
	ld.local.u8 	%rd7346, [%rd23074+117];
	shl.b64 	%rd7347, %rd7346, 40;
	or.b64  	%rd7348, %rd7345, %rd7347;
	ld.local.u8 	%rd7349, [%rd23074+118];
	shl.b64 	%rd7350, %rd7349, 48;
	or.b64  	%rd7351, %rd7348, %rd7350;
	ld.local.u8 	%rd7352, [%rd23074+119];
	shl.b64 	%rd7353, %rd7352, 56;
	or.b64  	%rd7354, %rd7351, %rd7353;
	ld.local.u8 	%rd7355, [%rd23074+120];
	ld.local.u8 	%r2232, [%rd23074+121];
	mul.wide.u32 	%rd7356, %r2232, 256;
	or.b64  	%rd7357, %rd7356, %rd7355;
	ld.local.u8 	%r2233, [%rd23074+122];
	mul.wide.u32 	%rd7358, %r2233, 65536;
	or.b64  	%rd7359, %rd7357, %rd7358;
	ld.local.u8 	%r2234, [%rd23074+123];
	mul.wide.u32 	%rd7360, %r2234, 16777216;
	or.b64  	%rd7361, %rd7359, %rd7360;
	ld.local.u8 	%rd7362, [%rd23074+124];
	shl.b64 	%rd7363, %rd7362, 32;
	or.b64  	%rd7364, %rd7361, %rd7363;
	ld.local.u8 	%rd7365, [%rd23074+125];
	shl.b64 	%rd7366, %rd7365, 40;
	or.b64  	%rd7367, %rd7364, %rd7366;
	ld.local.u8 	%rd7368, [%rd23074+126];
	shl.b64 	%rd7369, %rd7368, 48;
	or.b64  	%rd7370, %rd7367, %rd7369;
	ld.local.u8 	%rd7371, [%rd23074+127];
	shl.b64 	%rd7372, %rd7371, 56;
	or.b64  	%rd7373, %rd7370, %rd7372;
	st.local.v2.u64 	[%rd8+112], {%rd7354, %rd7373};
	xor.b64  	%rd23070, %rd17, %rd748;
	xor.b64  	%rd23066, %rd18, %rd23052;
	add.s64 	%rd23056, %rd6913, 7;
	mov.b32 	%r9997, 0;
	mov.u64 	%rd23057, %rd16;
	mov.u64 	%rd23058, %rd693;
	mov.u64 	%rd23059, %rd23044;
	mov.u64 	%rd23060, %rd23048;
	mov.u64 	%rd23061, %rd15;
	mov.u64 	%rd23062, %rd692;
	mov.u64 	%rd23063, %rd23045;
	mov.u64 	%rd23064, %rd23049;
	mov.u64 	%rd23065, %rd14;
	mov.u64 	%rd23067, %rd23046;
	mov.u64 	%rd23068, %rd23050;
	mov.u64 	%rd23069, %rd13;
	mov.u64 	%rd23071, %rd23047;
	mov.u64 	%rd23072, %rd23051;
$L__BB0_106:
	ld.const.u8 	%r2235, [%rd23056+-7];
	mul.wide.u32 	%rd7375, %r2235, 8;
	add.s64 	%rd7376, %rd8, %rd7375;
	ld.local.u64 	%rd7377, [%rd7376];
	ld.const.u8 	%r2236, [%rd23056+-6];
	mul.wide.u32 	%rd7378, %r2236, 8;
	add.s64 	%rd7379, %rd8, %rd7378;
	ld.local.u64 	%rd7380, [%rd7379];
	add.s64 	%rd7381, %rd23072, %rd7377;
	add.s64 	%rd7382, %rd7381, %rd23071;
	xor.b64  	%rd7383, %rd23070, %rd7382;
	mov.b64 	{%r2237, %r2238}, %rd7383;
	mov.b64 	%rd7384, {%r2238, %r2237};
	add.s64 	%rd7385, %rd23069, %rd7384;
	xor.b64  	%rd7386, %rd23071, %rd7385;
	mov.b64 	{%r2239, %r2240}, %rd7386;
	shf.l.wrap.b32 	%r2241, %r2240, %r2239, 8;
	shf.l.wrap.b32 	%r2242, %r2239, %r2240, 8;
	mov.b64 	%rd7387, {%r2242, %r2241};
	add.s64 	%rd7388, %rd7387, %rd7380;
	add.s64 	%rd7389, %rd7388, %rd7382;
	xor.b64  	%rd7390, %rd7384, %rd7389;
	mov.b64 	{%r2243, %r2244}, %rd7390;
	shf.l.wrap.b32 	%r2245, %r2244, %r2243, 16;
	shf.l.wrap.b32 	%r2246, %r2243, %r2244, 16;
	mov.b64 	%rd7391, {%r2246, %r2245};
	add.s64 	%rd7392, %rd7385, %rd7391;
	xor.b64  	%rd7393, %rd7387, %rd7392;
	mov.b64 	{%r2247, %r2248}, %rd7393;
	shf.l.wrap.b32 	%r2249, %r2247, %r2248, 1;
	shf.l.wrap.b32 	%r2250, %r2248, %r2247, 1;
	mov.b64 	%rd7394, {%r2250, %r2249};
	ld.const.u8 	%r2251, [%rd23056+-5];
	mul.wide.u32 	%rd7395, %r2251, 8;
	add.s64 	%rd7396, %rd8, %rd7395;
	ld.local.u64 	%rd7397, [%rd7396];
	ld.const.u8 	%r2252, [%rd23056+-4];
	mul.wide.u32 	%rd7398, %r2252, 8;
	add.s64 	%rd7399, %rd8, %rd7398;
	ld.local.u64 	%rd7400, [%rd7399];
	add.s64 	%rd7401, %rd23068, %rd7397;
	add.s64 	%rd7402, %rd7401, %rd23067;
	xor.b64  	%rd7403, %rd23066, %rd7402;
	mov.b64 	{%r2253, %r2254}, %rd7403;
	mov.b64 	%rd7404, {%r2254, %r2253};
	add.s64 	%rd7405, %rd23065, %rd7404;
	xor.b64  	%rd7406, %rd23067, %rd7405;
	mov.b64 	{%r2255, %r2256}, %rd7406;
	shf.l.wrap.b32 	%r2257, %r2256, %r2255, 8;
	shf.l.wrap.b32 	%r2258, %r2255, %r2256, 8;
	mov.b64 	%rd7407, {%r2258, %r2257};
	add.s64 	%rd7408, %rd7407, %rd7400;
	add.s64 	%rd7409, %rd7408, %rd7402;
	xor.b64  	%rd7410, %rd7404, %rd7409;
	mov.b64 	{%r2259, %r2260}, %rd7410;
	shf.l.wrap.b32 	%r2261, %r2260, %r2259, 16;
	shf.l.wrap.b32 	%r2262, %r2259, %r2260, 16;
	mov.b64 	%rd7411, {%r2262, %r2261};
	add.s64 	%rd7412, %rd7405, %rd7411;
	xor.b64  	%rd7413, %rd7407, %rd7412;
	mov.b64 	{%r2263, %r2264}, %rd7413;
	shf.l.wrap.b32 	%r2265, %r2263, %r2264, 1;
	shf.l.wrap.b32 	%r2266, %r2264, %r2263, 1;
	mov.b64 	%rd7414, {%r2266, %r2265};
	ld.const.u8 	%r2267, [%rd23056+-3];
	mul.wide.u32 	%rd7415, %r2267, 8;
	add.s64 	%rd7416, %rd8, %rd7415;
	ld.local.u64 	%rd7417, [%rd7416];
	ld.const.u8 	%r2268, [%rd23056+-2];
	mul.wide.u32 	%rd7418, %r2268, 8;
	add.s64 	%rd7419, %rd8, %rd7418;
	ld.local.u64 	%rd7420, [%rd7419];
	add.s64 	%rd7421, %rd23064, %rd7417;
	add.s64 	%rd7422, %rd7421, %rd23063;
	xor.b64  	%rd7423, %rd23062, %rd7422;
	mov.b64 	{%r2269, %r2270}, %rd7423;
	mov.b64 	%rd7424, {%r2270, %r2269};
	add.s64 	%rd7425, %rd23061, %rd7424;
	xor.b64  	%rd7426, %rd23063, %rd7425;
	mov.b64 	{%r2271, %r2272}, %rd7426;
	shf.l.wrap.b32 	%r2273, %r2272, %r2271, 8;
	shf.l.wrap.b32 	%r2274, %r2271, %r2272, 8;
	mov.b64 	%rd7427, {%r2274, %r2273};
	add.s64 	%rd7428, %rd7427, %rd7420;
	add.s64 	%rd7429, %rd7428, %rd7422;
	xor.b64  	%rd7430, %rd7424, %rd7429;
	mov.b64 	{%r2275, %r2276}, %rd7430;
	shf.l.wrap.b32 	%r2277, %r2276, %r2275, 16;
	shf.l.wrap.b32 	%r2278, %r2275, %r2276, 16;
	mov.b64 	%rd7431, {%r2278, %r2277};
	add.s64 	%rd7432, %rd7425, %rd7431;
	xor.b64  	%rd7433, %rd7427, %rd7432;
	mov.b64 	{%r2279, %r2280}, %rd7433;
	shf.l.wrap.b32 	%r2281, %r2279, %r2280, 1;
	shf.l.wrap.b32 	%r2282, %r2280, %r2279, 1;
	mov.b64 	%rd7434, {%r2282, %r2281};
	ld.const.u8 	%r2283, [%rd23056+-1];
	mul.wide.u32 	%rd7435, %r2283, 8;
	add.s64 	%rd7436, %rd8, %rd7435;
	ld.local.u64 	%rd7437, [%rd7436];
	ld.const.u8 	%r2284, [%rd23056];
	mul.wide.u32 	%rd7438, %r2284, 8;
	add.s64 	%rd7439, %rd8, %rd7438;
	ld.local.u64 	%rd7440, [%rd7439];
	add.s64 	%rd7441, %rd23060, %rd7437;
	add.s64 	%rd7442, %rd7441, %rd23059;
	xor.b64  	%rd7443, %rd23058, %rd7442;
	mov.b64 	{%r2285, %r2286}, %rd7443;
	mov.b64 	%rd7444, {%r2286, %r2285};
	add.s64 	%rd7445, %rd23057, %rd7444;
	xor.b64  	%rd7446, %rd23059, %rd7445;
	mov.b64 	{%r2287, %r2288}, %rd7446;
	shf.l.wrap.b32 	%r2289, %r2288, %r2287, 8;
	shf.l.wrap.b32 	%r2290, %r2287, %r2288, 8;
	mov.b64 	%rd7447, {%r2290, %r2289};
	add.s64 	%rd7448, %rd7447, %rd7440;
	add.s64 	%rd7449, %rd7448, %rd7442;
	xor.b64  	%rd7450, %rd7444, %rd7449;
	mov.b64 	{%r2291, %r2292}, %rd7450;
	shf.l.wrap.b32 	%r2293, %r2292, %r2291, 16;
	shf.l.wrap.b32 	%r2294, %r2291, %r2292, 16;
	mov.b64 	%rd7451, {%r2294, %r2293};
	add.s64 	%rd7452, %rd7445, %rd7451;
	xor.b64  	%rd7453, %rd7447, %rd7452;
	mov.b64 	{%r2295, %r2296}, %rd7453;
	shf.l.wrap.b32 	%r2297, %r2295, %r2296, 1;
	shf.l.wrap.b32 	%r2298, %r2296, %r2295, 1;
	mov.b64 	%rd7454, {%r2298, %r2297};
	ld.const.u8 	%r2299, [%rd23056+1];
	mul.wide.u32 	%rd7455, %r2299, 8;
	add.s64 	%rd7456, %rd8, %rd7455;
	ld.local.u64 	%rd7457, [%rd7456];
	ld.const.u8 	%r2300, [%rd23056+2];
	mul.wide.u32 	%rd7458, %r2300, 8;
	add.s64 	%rd7459, %rd8, %rd7458;
	ld.local.u64 	%rd7460, [%rd7459];
	add.s64 	%rd7461, %rd7389, %rd7457;
	add.s64 	%rd7462, %rd7461, %rd7414;
	xor.b64  	%rd7463, %rd7451, %rd7462;
	mov.b64 	{%r2301, %r2302}, %rd7463;
	mov.b64 	%rd7464, {%r2302, %r2301};
	add.s64 	%rd7465, %rd7432, %rd7464;
	xor.b64  	%rd7466, %rd7414, %rd7465;
	mov.b64 	{%r2303, %r2304}, %rd7466;
	shf.l.wrap.b32 	%r2305, %r2304, %r2303, 8;
	shf.l.wrap.b32 	%r2306, %r2303, %r2304, 8;
	mov.b64 	%rd7467, {%r2306, %r2305};
	add.s64 	%rd7468, %rd7467, %rd7460;
	add.s64 	%rd23072, %rd7468, %rd7462;
	xor.b64  	%rd7469, %rd7464, %rd23072;
	mov.b64 	{%r2307, %r2308}, %rd7469;
	shf.l.wrap.b32 	%r2309, %r2308, %r2307, 16;
	shf.l.wrap.b32 	%r2310, %r2307, %r2308, 16;
	mov.b64 	%rd23058, {%r2310, %r2309};
	add.s64 	%rd23061, %rd7465, %rd23058;
	xor.b64  	%rd7470, %rd7467, %rd23061;
	mov.b64 	{%r2311, %r2312}, %rd7470;
	shf.l.wrap.b32 	%r2313, %r2311, %r2312, 1;
	shf.l.wrap.b32 	%r2314, %r2312, %r2311, 1;
	mov.b64 	%rd23067, {%r2314, %r2313};
	ld.const.u8 	%r2315, [%rd23056+3];
	mul.wide.u32 	%rd7471, %r2315, 8;
	add.s64 	%rd7472, %rd8, %rd7471;
	ld.local.u64 	%rd7473, [%rd7472];
	ld.const.u8 	%r2316, [%rd23056+4];
	mul.wide.u32 	%rd7474, %r2316, 8;
	add.s64 	%rd7475, %rd8, %rd7474;
	ld.local.u64 	%rd7476, [%rd7475];
	add.s64 	%rd7477, %rd7409, %rd7473;
	add.s64 	%rd7478, %rd7477, %rd7434;
	xor.b64  	%rd7479, %rd7391, %rd7478;
	mov.b64 	{%r2317, %r2318}, %rd7479;
	mov.b64 	%rd7480, {%r2318, %r2317};
	add.s64 	%rd7481, %rd7452, %rd7480;
	xor.b64  	%rd7482, %rd7434, %rd7481;
	mov.b64 	{%r2319, %r2320}, %rd7482;
	shf.l.wrap.b32 	%r2321, %r2320, %r2319, 8;
	shf.l.wrap.b32 	%r2322, %r2319, %r2320, 8;
	mov.b64 	%rd7483, {%r2322, %r2321};
	add.s64 	%rd7484, %rd7483, %rd7476;
	add.s64 	%rd23068, %rd7484, %rd7478;
	xor.b64  	%rd7485, %rd7480, %rd23068;
	mov.b64 	{%r2323, %r2324}, %rd7485;
	shf.l.wrap.b32 	%r2325, %r2324, %r2323, 16;
	shf.l.wrap.b32 	%r2326, %r2323, %r2324, 16;
	mov.b64 	%rd23070, {%r2326, %r2325};
	add.s64 	%rd23057, %rd7481, %rd23070;
	xor.b64  	%rd7486, %rd7483, %rd23057;
	mov.b64 	{%r2327, %r2328}, %rd7486;
	shf.l.wrap.b32 	%r2329, %r2327, %r2328, 1;
	shf.l.wrap.b32 	%r2330, %r2328, %r2327, 1;
	mov.b64 	%rd23063, {%r2330, %r2329};
	ld.const.u8 	%r2331, [%rd23056+5];
	mul.wide.u32 	%rd7487, %r2331, 8;
	add.s64 	%rd7488, %rd8, %rd7487;
	ld.local.u64 	%rd7489, [%rd7488];
	ld.const.u8 	%r2332, [%rd23056+6];
	mul.wide.u32 	%rd7490, %r2332, 8;
	add.s64 	%rd7491, %rd8, %rd7490;
	ld.local.u64 	%rd7492, [%rd7491];
	add.s64 	%rd7493, %rd7429, %rd7489;
	add.s64 	%rd7494, %rd7493, %rd7454;
	xor.b64  	%rd7495, %rd7411, %rd7494;
	mov.b64 	{%r2333, %r2334}, %rd7495;
	mov.b64 	%rd7496, {%r2334, %r2333};
	add.s64 	%rd7497, %rd7392, %rd7496;
	xor.b64  	%rd7498, %rd7454, %rd7497;
	mov.b64 	{%r2335, %r2336}, %rd7498;
	shf.l.wrap.b32 	%r2337, %r2336, %r2335, 8;
	shf.l.wrap.b32 	%r2338, %r2335, %r2336, 8;
	mov.b64 	%rd7499, {%r2338, %r2337};
	add.s64 	%rd7500, %rd7499, %rd7492;
	add.s64 	%rd23064, %rd7500, %rd7494;
	xor.b64  	%rd7501, %rd7496, %rd23064;
	mov.b64 	{%r2339, %r2340}, %rd7501;
	shf.l.wrap.b32 	%r2341, %r2340, %r2339, 16;
	shf.l.wrap.b32 	%r2342, %r2339, %r2340, 16;
	mov.b64 	%rd23066, {%r2342, %r2341};
	add.s64 	%rd23069, %rd7497, %rd23066;
	xor.b64  	%rd7502, %rd7499, %rd23069;
	mov.b64 	{%r2343, %r2344}, %rd7502;
	shf.l.wrap.b32 	%r2345, %r2343, %r2344, 1;
	shf.l.wrap.b32 	%r2346, %r2344, %r2343, 1;
	mov.b64 	%rd23059, {%r2346, %r2345};
	ld.const.u8 	%r2347, [%rd23056+7];
	mul.wide.u32 	%rd7503, %r2347, 8;
	add.s64 	%rd7504, %rd8, %rd7503;
	ld.local.u64 	%rd7505, [%rd7504];
	ld.const.u8 	%r2348, [%rd23056+8];
	mul.wide.u32 	%rd7506, %r2348, 8;
	add.s64 	%rd7507, %rd8, %rd7506;
	ld.local.u64 	%rd7508, [%rd7507];
	add.s64 	%rd7509, %rd7449, %rd7505;
	add.s64 	%rd7510, %rd7509, %rd7394;
	xor.b64  	%rd7511, %rd7431, %rd7510;
	mov.b64 	{%r2349, %r2350}, %rd7511;
	mov.b64 	%rd7512, {%r2350, %r2349};
	add.s64 	%rd7513, %rd7412, %rd7512;
	xor.b64  	%rd7514, %rd7394, %rd7513;
	mov.b64 	{%r2351, %r2352}, %rd7514;
	shf.l.wrap.b32 	%r2353, %r2352, %r2351, 8;
	shf.l.wrap.b32 	%r2354, %r2351, %r2352, 8;
	mov.b64 	%rd7515, {%r2354, %r2353};
	add.s64 	%rd7516, %rd7515, %rd7508;
	add.s64 	%rd23060, %rd7516, %rd7510;
	xor.b64  	%rd7517, %rd7512, %rd23060;
	mov.b64 	{%r2355, %r2356}, %rd7517;
	shf.l.wrap.b32 	%r2357, %r2356, %r2355, 16;
	shf.l.wrap.b32 	%r2358, %r2355, %r2356, 16;
	mov.b64 	%rd23062, {%r2358, %r2357};
	add.s64 	%rd23065, %rd7513, %rd23062;
	xor.b64  	%rd7518, %rd7515, %rd23065;
	mov.b64 	{%r2359, %r2360}, %rd7518;
	shf.l.wrap.b32 	%r2361, %r2359, %r2360, 1;
	shf.l.wrap.b32 	%r2362, %r2360, %r2359, 1;
	mov.b64 	%rd23071, {%r2362, %r2361};
	add.s32 	%r9997, %r9997, 1;
	add.s64 	%rd23056, %rd23056, 16;
	setp.ne.s32 	%p83, %r9997, 12;
	@%p83 bra 	$L__BB0_106;
	xor.b64  	%rd7519, %rd23072, %rd23051;
	xor.b64  	%rd23051, %rd7519, %rd23069;
	xor.b64  	%rd7520, %rd23068, %rd23050;
	xor.b64  	%rd23050, %rd7520, %rd23065;
	xor.b64  	%rd7521, %rd23064, %rd23049;
	xor.b64  	%rd23049, %rd7521, %rd23061;
	xor.b64  	%rd7522, %rd23060, %rd23048;
	xor.b64  	%rd23048, %rd7522, %rd23057;
	xor.b64  	%rd7523, %rd23071, %rd23047;
	xor.b64  	%rd23047, %rd7523, %rd23070;
	xor.b64  	%rd7524, %rd23067, %rd23046;
	xor.b64  	%rd23046, %rd7524, %rd23066;
	xor.b64  	%rd7525, %rd23063, %rd23045;
	xor.b64  	%rd23045, %rd7525, %rd23062;
	xor.b64  	%rd7526, %rd23059, %rd23044;
	xor.b64  	%rd23044, %rd7526, %rd23058;
	add.s64 	%rd23073, %rd23073, -128;
	add.s64 	%rd23074, %rd23074, 128;
	setp.gt.u64 	%p84, %rd23073, 128;
	mov.u64 	%rd23053, %rd748;
	@%p84 bra 	$L__BB0_105;
	st.local.u64 	[%rd11+64], %rd748;
	st.local.u64 	[%rd11+72], %rd23052;
	st.local.u64 	[%rd11], %rd23051;
	st.local.u64 	[%rd11+8], %rd23050;
	st.local.u64 	[%rd11+16], %rd23049;
	st.local.u64 	[%rd11+24], %rd23048;
	st.local.u64 	[%rd11+32], %rd23047;
	st.local.u64 	[%rd11+40], %rd23046;
	st.local.u64 	[%rd11+48], %rd23045;
	st.local.u64 	[%rd11+56], %rd23044;
	mov.b32 	%r9991, 0;
$L__BB0_109:
	and.b64  	%rd23079, %rd23073, 3;
	setp.lt.u64 	%p85, %rd23073, 4;
	mov.b64 	%rd23078, 0;
	@%p85 bra 	$L__BB0_112;
	and.b64  	%rd23078, %rd23073, 252;
	add.s64 	%rd23077, %rd23074, 1;
	cvt.u64.u32 	%rd7528, %r9991;
	add.s64 	%rd7529, %rd7528, %rd11;
	add.s64 	%rd23075, %rd7529, 99;
	mov.u64 	%rd23076, %rd23078;
$L__BB0_111:
	ld.local.u8 	%rs222, [%rd23077+-1];
	st.local.u8 	[%rd23075+-3], %rs222;
	ld.local.u8 	%rs223, [%rd23077];
	st.local.u8 	[%rd23075+-2], %rs223;
	ld.local.u8 	%rs224, [%rd23077+1];
	st.local.u8 	[%rd23075+-1], %rs224;
	ld.local.u8 	%rs225, [%rd23077+2];
	st.local.u8 	[%rd23075], %rs225;
	add.s64 	%rd23077, %rd23077, 4;
	add.s64 	%rd23076, %rd23076, -4;
	add.s64 	%rd23075, %rd23075, 4;
	setp.ne.s64 	%p86, %rd23076, 0;
	@%p86 bra 	$L__BB0_111;
$L__BB0_112:
	setp.eq.s64 	%p87, %rd23079, 0;
	@%p87 bra 	$L__BB0_115;
	cvt.u64.u32 	%rd7530, %r9991;
	add.s64 	%rd7531, %rd23078, %rd7530;
	add.s64 	%rd7532, %rd7531, %rd11;
	add.s64 	%rd23081, %rd7532, 96;
	add.s64 	%rd23080, %rd23074, %rd23078;
$L__BB0_114:
	.pragma "nounroll";
	ld.local.u8 	%rs226, [%rd23080];
	st.local.u8 	[%rd23081], %rs226;
	add.s64 	%rd23081, %rd23081, 1;
	add.s64 	%rd23080, %rd23080, 1;
	add.s64 	%rd23079, %rd23079, -1;
	setp.ne.s64 	%p88, %rd23079, 0;
	@%p88 bra 	$L__BB0_114;
$L__BB0_115:
	cvt.u32.u64 	%r2364, %rd23073;
	ld.local.u32 	%r2365, [%rd11+224];
	add.s32 	%r9991, %r2365, %r2364;
	st.local.u32 	[%rd11+224], %r9991;
	ld.local.u64 	%rd22958, [%rd11+80];
$L__BB0_116:
	shr.u64 	%rd7533, %rd23197, 8;
	shr.u64 	%rd7534, %rd23197, 16;
	shr.u64 	%rd7535, %rd23197, 24;
	cvt.u32.u64 	%r2366, %rd7535;
	cvt.u32.u64 	%r2367, %rd7534;
	prmt.b32 	%r2368, %r2367, %r2366, 0x3340U;
	cvt.u32.u64 	%r2369, %rd23197;
	cvt.u32.u64 	%r2370, %rd7533;
	prmt.b32 	%r2371, %r2369, %r2370, 0x3340U;
	prmt.b32 	%r2372, %r2371, %r2368, 0x5410U;
	st.local.u32 	[%rd10], %r2372;
	setp.ne.s64 	%p89, %rd22958, 0;
	@%p89 bra 	$L__BB0_139;
	setp.lt.u32 	%p90, %r9991, 125;
	mov.b64 	%rd23135, 4;
	mov.u64 	%rd23136, %rd10;
	@%p90 bra 	$L__BB0_132;
	cvt.u64.u32 	%rd819, %r9991;
	sub.s64 	%rd820, 128, %rd819;
	setp.eq.s32 	%p91, %r9991, 128;
	@%p91 bra 	$L__BB0_125;
	and.b64  	%rd23087, %rd820, 3;
	add.s32 	%r2373, %r9991, -125;
	setp.lt.u32 	%p92, %r2373, 3;
	mov.b64 	%rd23086, 0;
	@%p92 bra 	$L__BB0_122;
	and.b64  	%rd23086, %rd820, -4;
	add.s64 	%rd7538, %rd819, %rd11;
	add.s64 	%rd23083, %rd7538, 99;
	mov.u64 	%rd23084, %rd10;
	mov.u64 	%rd23085, %rd23086;
$L__BB0_121:
	ld.local.u32 	%r2374, [%rd23084];
	bfe.u32 	%r2375, %r2374, 0, 8;
	bfe.u32 	%r2376, %r2374, 8, 8;
	bfe.u32 	%r2377, %r2374, 16, 8;
	bfe.u32 	%r2378, %r2374, 24, 8;
	st.local.u8 	[%rd23083+-3], %r2375;
	st.local.u8 	[%rd23083+-2], %r2376;
	st.local.u8 	[%rd23083+-1], %r2377;
	st.local.u8 	[%rd23083], %r2378;
	add.s64 	%rd23085, %rd23085, -4;
	add.s64 	%rd23084, %rd23084, 4;
	add.s64 	%rd23083, %rd23083, 4;
	setp.ne.s64 	%p93, %rd23085, 0;
	@%p93 bra 	$L__BB0_121;
$L__BB0_122:
	setp.eq.s64 	%p94, %rd23087, 0;
	@%p94 bra 	$L__BB0_125;
	add.s64 	%rd7539, %rd23086, %rd819;
	add.s64 	%rd7540, %rd7539, %rd11;
	add.s64 	%rd23089, %rd7540, 96;
	add.s64 	%rd23088, %rd10, %rd23086;
$L__BB0_124:
	.pragma "nounroll";
	ld.local.u8 	%rs227, [%rd23088];
	st.local.u8 	[%rd23089], %rs227;
	add.s64 	%rd23089, %rd23089, 1;
	add.s64 	%rd23088, %rd23088, 1;
	add.s64 	%rd23087, %rd23087, -1;
	setp.ne.s64 	%p95, %rd23087, 0;
	@%p95 bra 	$L__BB0_124;
$L__BB0_125:
	ld.local.u64 	%rd7541, [%rd11+64];
	add.s64 	%rd23115, %rd7541, 128;
	st.local.u64 	[%rd11+64], %rd23115;
	setp.gt.u64 	%p96, %rd7541, -129;
	selp.u64 	%rd7542, 1, 0, %p96;
	ld.local.u64 	%rd7543, [%rd11+72];
	add.s64 	%rd23114, %rd7543, %rd7542;
	st.local.u64 	[%rd11+72], %rd23114;
	ld.local.v2.b32 	{%r2380, %r2381}, [%rd11+96];
	bfe.u32 	%r2382, %r2381, 24, 8;
	bfe.u32 	%r2383, %r2381, 16, 8;
	bfe.u32 	%r2384, %r2381, 8, 8;
	bfe.u32 	%r2385, %r2381, 0, 8;
	ld.local.u32 	%rd7544, [%rd11+96];
	cvt.u64.u32 	%rd7545, %r2385;
	shl.b64 	%rd7546, %rd7545, 32;
	and.b64  	%rd7547, %rd7546, 1095216660480;
	or.b64  	%rd7548, %rd7544, %rd7547;
	cvt.u64.u32 	%rd7549, %r2384;
	shl.b64 	%rd7550, %rd7549, 40;
	and.b64  	%rd7551, %rd7550, 280375465082880;
	or.b64  	%rd7552, %rd7548, %rd7551;
	cvt.u64.u32 	%rd7553, %r2383;
	shl.b64 	%rd7554, %rd7553, 48;
	and.b64  	%rd7555, %rd7554, 71776119061217280;
	or.b64  	%rd7556, %rd7552, %rd7555;
	cvt.u64.u32 	%rd7557, %r2382;
	shl.b64 	%rd7558, %rd7557, 56;
	or.b64  	%rd7559, %rd7556, %rd7558;
	ld.local.v2.b32 	{%r2386, %r2387}, [%rd11+104];
	bfe.u32 	%r2388, %r2387, 24, 8;
	bfe.u32 	%r2389, %r2387, 16, 8;
	bfe.u32 	%r2390, %r2387, 8, 8;
	bfe.u32 	%r2391, %r2387, 0, 8;
	ld.local.u32 	%rd7560, [%rd11+104];
	cvt.u64.u32 	%rd7561, %r2391;
	shl.b64 	%rd7562, %rd7561, 32;
	and.b64  	%rd7563, %rd7562, 1095216660480;
	or.b64  	%rd7564, %rd7560, %rd7563;
	cvt.u64.u32 	%rd7565, %r2390;
	shl.b64 	%rd7566, %rd7565, 40;
	and.b64  	%rd7567, %rd7566, 280375465082880;
	or.b64  	%rd7568, %rd7564, %rd7567;
	cvt.u64.u32 	%rd7569, %r2389;
	shl.b64 	%rd7570, %rd7569, 48;
	and.b64  	%rd7571, %rd7570, 71776119061217280;
	or.b64  	%rd7572, %rd7568, %rd7571;
	cvt.u64.u32 	%rd7573, %r2388;
	shl.b64 	%rd7574, %rd7573, 56;
	or.b64  	%rd7575, %rd7572, %rd7574;
	st.local.v2.u64 	[%rd8], {%rd7559, %rd7575};
	ld.local.v2.b32 	{%r2392, %r2393}, [%rd11+112];
	bfe.u32 	%r2394, %r2393, 24, 8;
	bfe.u32 	%r2395, %r2393, 16, 8;
	bfe.u32 	%r2396, %r2393, 8, 8;
	bfe.u32 	%r2397, %r2393, 0, 8;
	ld.local.u32 	%rd7576, [%rd11+112];
	cvt.u64.u32 	%rd7577, %r2397;
	shl.b64 	%rd7578, %rd7577, 32;
	and.b64  	%rd7579, %rd7578, 1095216660480;
	or.b64  	%rd7580, %rd7576, %rd7579;
	cvt.u64.u32 	%rd7581, %r2396;
	shl.b64 	%rd7582, %rd7581, 40;
	and.b64  	%rd7583, %rd7582, 280375465082880;
	or.b64  	%rd7584, %rd7580, %rd7583;
	cvt.u64.u32 	%rd7585, %r2395;
	shl.b64 	%rd7586, %rd7585, 48;
	and.b64  	%rd7587, %rd7586, 71776119061217280;
	or.b64  	%rd7588, %rd7584, %rd7587;
	cvt.u64.u32 	%rd7589, %r2394;
	shl.b64 	%rd7590, %rd7589, 56;
	or.b64  	%rd7591, %rd7588, %rd7590;
	ld.local.v2.b32 	{%r2398, %r2399}, [%rd11+120];
	bfe.u32 	%r2400, %r2399, 24, 8;
	bfe.u32 	%r2401, %r2399, 16, 8;
	bfe.u32 	%r2402, %r2399, 8, 8;
	bfe.u32 	%r2403, %r2399, 0, 8;
	ld.local.u32 	%rd7592, [%rd11+120];
	cvt.u64.u32 	%rd7593, %r2403;
	shl.b64 	%rd7594, %rd7593, 32;
	and.b64  	%rd7595, %rd7594, 1095216660480;
	or.b64  	%rd7596, %rd7592, %rd7595;
	cvt.u64.u32 	%rd7597, %r2402;
	shl.b64 	%rd7598, %rd7597, 40;
	and.b64  	%rd7599, %rd7598, 280375465082880;
	or.b64  	%rd7600, %rd7596, %rd7599;
	cvt.u64.u32 	%rd7601, %r2401;
	shl.b64 	%rd7602, %rd7601, 48;
	and.b64  	%rd7603, %rd7602, 71776119061217280;
	or.b64  	%rd7604, %rd7600, %rd7603;
	cvt.u64.u32 	%rd7605, %r2400;
	shl.b64 	%rd7606, %rd7605, 56;
	or.b64  	%rd7607, %rd7604, %rd7606;
	st.local.v2.u64 	[%rd8+16], {%rd7591, %rd7607};
	ld.local.v2.b32 	{%r2404, %r2405}, [%rd11+128];
	bfe.u32 	%r2406, %r2405, 24, 8;
	bfe.u32 	%r2407, %r2405, 16, 8;
	bfe.u32 	%r2408, %r2405, 8, 8;
	bfe.u32 	%r2409, %r2405, 0, 8;
	ld.local.u32 	%rd7608, [%rd11+128];
	cvt.u64.u32 	%rd7609, %r2409;
	shl.b64 	%rd7610, %rd7609, 32;
	and.b64  	%rd7611, %rd7610, 1095216660480;
	or.b64  	%rd7612, %rd7608, %rd7611;
	cvt.u64.u32 	%rd7613, %r2408;
	shl.b64 	%rd7614, %rd7613, 40;
	and.b64  	%rd7615, %rd7614, 280375465082880;
	or.b64  	%rd7616, %rd7612, %rd7615;
	cvt.u64.u32 	%rd7617, %r2407;
	shl.b64 	%rd7618, %rd7617, 48;
	and.b64  	%rd7619, %rd7618, 71776119061217280;
	or.b64  	%rd7620, %rd7616, %rd7619;
	cvt.u64.u32 	%rd7621, %r2406;
	shl.b64 	%rd7622, %rd7621, 56;
	or.b64  	%rd7623, %rd7620, %rd7622;
	ld.local.v2.b32 	{%r2410, %r2411}, [%rd11+136];
	bfe.u32 	%r2412, %r2411, 24, 8;
	bfe.u32 	%r2413, %r2411, 16, 8;
	bfe.u32 	%r2414, %r2411, 8, 8;
	bfe.u32 	%r2415, %r2411, 0, 8;
	ld.local.u32 	%rd7624, [%rd11+136];
	cvt.u64.u32 	%rd7625, %r2415;
	shl.b64 	%rd7626, %rd7625, 32;
	and.b64  	%rd7627, %rd7626, 1095216660480;
	or.b64  	%rd7628, %rd7624, %rd7627;
	cvt.u64.u32 	%rd7629, %r2414;
	shl.b64 	%rd7630, %rd7629, 40;
	and.b64  	%rd7631, %rd7630, 280375465082880;
	or.b64  	%rd7632, %rd7628, %rd7631;
	cvt.u64.u32 	%rd7633, %r2413;
	shl.b64 	%rd7634, %rd7633, 48;
	and.b64  	%rd7635, %rd7634, 71776119061217280;
	or.b64  	%rd7636, %rd7632, %rd7635;
	cvt.u64.u32 	%rd7637, %r2412;
	shl.b64 	%rd7638, %rd7637, 56;
	or.b64  	%rd7639, %rd7636, %rd7638;
	st.local.v2.u64 	[%rd8+32], {%rd7623, %rd7639};
	ld.local.v2.b32 	{%r2416, %r2417}, [%rd11+144];
	bfe.u32 	%r2418, %r2417, 24, 8;
	bfe.u32 	%r2419, %r2417, 16, 8;
	bfe.u32 	%r2420, %r2417, 8, 8;
	bfe.u32 	%r2421, %r2417, 0, 8;
	ld.local.u32 	%rd7640, [%rd11+144];
	cvt.u64.u32 	%rd7641, %r2421;
	shl.b64 	%rd7642, %rd7641, 32;
	and.b64  	%rd7643, %rd7642, 1095216660480;
	or.b64  	%rd7644, %rd7640, %rd7643;
	cvt.u64.u32 	%rd7645, %r2420;
	shl.b64 	%rd7646, %rd7645, 40;
	and.b64  	%rd7647, %rd7646, 280375465082880;
	or.b64  	%rd7648, %rd7644, %rd7647;
	cvt.u64.u32 	%rd7649, %r2419;
	shl.b64 	%rd7650, %rd7649, 48;
	and.b64  	%rd7651, %rd7650, 71776119061217280;
	or.b64  	%rd7652, %rd7648, %rd7651;
	cvt.u64.u32 	%rd7653, %r2418;
	shl.b64 	%rd7654, %rd7653, 56;
	or.b64  	%rd7655, %rd7652, %rd7654;
	ld.local.v2.b32 	{%r2422, %r2423}, [%rd11+152];
	bfe.u32 	%r2424, %r2423, 24, 8;
	bfe.u32 	%r2425, %r2423, 16, 8;
	bfe.u32 	%r2426, %r2423, 8, 8;
	bfe.u32 	%r2427, %r2423, 0, 8;
	ld.local.u32 	%rd7656, [%rd11+152];
	cvt.u64.u32 	%rd7657, %r2427;
	shl.b64 	%rd7658, %rd7657, 32;
	and.b64  	%rd7659, %rd7658, 1095216660480;
	or.b64  	%rd7660, %rd7656, %rd7659;
	cvt.u64.u32 	%rd7661, %r2426;
	shl.b64 	%rd7662, %rd7661, 40;
	and.b64  	%rd7663, %rd7662, 280375465082880;
	or.b64  	%rd7664, %rd7660, %rd7663;
	cvt.u64.u32 	%rd7665, %r2425;
	shl.b64 	%rd7666, %rd7665, 48;
	and.b64  	%rd7667, %rd7666, 71776119061217280;
	or.b64  	%rd7668, %rd7664, %rd7667;
	cvt.u64.u32 	%rd7669, %r2424;
	shl.b64 	%rd7670, %rd7669, 56;
	or.b64  	%rd7671, %rd7668, %rd7670;
	st.local.v2.u64 	[%rd8+48], {%rd7655, %rd7671};
	ld.local.v2.b32 	{%r2428, %r2429}, [%rd11+160];
	bfe.u32 	%r2430, %r2429, 24, 8;
	bfe.u32 	%r2431, %r2429, 16, 8;
	bfe.u32 	%r2432, %r2429, 8, 8;
	bfe.u32 	%r2433, %r2429, 0, 8;
	ld.local.u32 	%rd7672, [%rd11+160];
	cvt.u64.u32 	%rd7673, %r2433;
	shl.b64 	%rd7674, %rd7673, 32;
	and.b64  	%rd7675, %rd7674, 1095216660480;
	or.b64  	%rd7676, %rd7672, %rd7675;
	cvt.u64.u32 	%rd7677, %r2432;
	shl.b64 	%rd7678, %rd7677, 40;
	and.b64  	%rd7679, %rd7678, 280375465082880;
	or.b64  	%rd7680, %rd7676, %rd7679;
	cvt.u64.u32 	%rd7681, %r2431;
	shl.b64 	%rd7682, %rd7681, 48;
	and.b64  	%rd7683, %rd7682, 71776119061217280;
	or.b64  	%rd7684, %rd7680, %rd7683;
	cvt.u64.u32 	%rd7685, %r2430;
	shl.b64 	%rd7686, %rd7685, 56;
	or.b64  	%rd7687, %rd7684, %rd7686;
	ld.local.v2.b32 	{%r2434, %r2435}, [%rd11+168];
	bfe.u32 	%r2436, %r2435, 24, 8;
	bfe.u32 	%r2437, %r2435, 16, 8;
	bfe.u32 	%r2438, %r2435, 8, 8;
	bfe.u32 	%r2439, %r2435, 0, 8;
	ld.local.u32 	%rd7688, [%rd11+168];
	cvt.u64.u32 	%rd7689, %r2439;
	shl.b64 	%rd7690, %rd7689, 32;
	and.b64  	%rd7691, %rd7690, 1095216660480;
	or.b64  	%rd7692, %rd7688, %rd7691;
	cvt.u64.u32 	%rd7693, %r2438;
	shl.b64 	%rd7694, %rd7693, 40;
	and.b64  	%rd7695, %rd7694, 280375465082880;
	or.b64  	%rd7696, %rd7692, %rd7695;
	cvt.u64.u32 	%rd7697, %r2437;
	shl.b64 	%rd7698, %rd7697, 48;
	and.b64  	%rd7699, %rd7698, 71776119061217280;
	or.b64  	%rd7700, %rd7696, %rd7699;
	cvt.u64.u32 	%rd7701, %r2436;
	shl.b64 	%rd7702, %rd7701, 56;
	or.b64  	%rd7703, %rd7700, %rd7702;
	st.local.v2.u64 	[%rd8+64], {%rd7687, %rd7703};
	ld.local.v2.b32 	{%r2440, %r2441}, [%rd11+176];
	bfe.u32 	%r2442, %r2441, 24, 8;
	bfe.u32 	%r2443, %r2441, 16, 8;
	bfe.u32 	%r2444, %r2441, 8, 8;
	bfe.u32 	%r2445, %r2441, 0, 8;
	ld.local.u32 	%rd7704, [%rd11+176];
	cvt.u64.u32 	%rd7705, %r2445;
	shl.b64 	%rd7706, %rd7705, 32;
	and.b64  	%rd7707, %rd7706, 1095216660480;
	or.b64  	%rd7708, %rd7704, %rd7707;
	cvt.u64.u32 	%rd7709, %r2444;
	shl.b64 	%rd7710, %rd7709, 40;
	and.b64  	%rd7711, %rd7710, 280375465082880;
	or.b64  	%rd7712, %rd7708, %rd7711;
	cvt.u64.u32 	%rd7713, %r2443;
	shl.b64 	%rd7714, %rd7713, 48;
	and.b64  	%rd7715, %rd7714, 71776119061217280;
	or.b64  	%rd7716, %rd7712, %rd7715;
	cvt.u64.u32 	%rd7717, %r2442;
	shl.b64 	%rd7718, %rd7717, 56;
	or.b64  	%rd7719, %rd7716, %rd7718;
	ld.local.v2.b32 	{%r2446, %r2447}, [%rd11+184];
	bfe.u32 	%r2448, %r2447, 24, 8;
	bfe.u32 	%r2449, %r2447, 16, 8;
	bfe.u32 	%r2450, %r2447, 8, 8;
	bfe.u32 	%r2451, %r2447, 0, 8;
	ld.local.u32 	%rd7720, [%rd11+184];
	cvt.u64.u32 	%rd7721, %r2451;
	shl.b64 	%rd7722, %rd7721, 32;
	and.b64  	%rd7723, %rd7722, 1095216660480;
	or.b64  	%rd7724, %rd7720, %rd7723;
	cvt.u64.u32 	%rd7725, %r2450;
	shl.b64 	%rd7726, %rd7725, 40;
	and.b64  	%rd7727, %rd7726, 280375465082880;
	or.b64  	%rd7728, %rd7724, %rd7727;
	cvt.u64.u32 	%rd7729, %r2449;
	shl.b64 	%rd7730, %rd7729, 48;
	and.b64  	%rd7731, %rd7730, 71776119061217280;
	or.b64  	%rd7732, %rd7728, %rd7731;
	cvt.u64.u32 	%rd7733, %r2448;
	shl.b64 	%rd7734, %rd7733, 56;
	or.b64  	%rd7735, %rd7732, %rd7734;
	st.local.v2.u64 	[%rd8+80], {%rd7719, %rd7735};
	ld.local.v2.b32 	{%r2452, %r2453}, [%rd11+192];
	bfe.u32 	%r2454, %r2453, 24, 8;
	bfe.u32 	%r2455, %r2453, 16, 8;
	bfe.u32 	%r2456, %r2453, 8, 8;
	bfe.u32 	%r2457, %r2453, 0, 8;
	ld.local.u32 	%rd7736, [%rd11+192];
	cvt.u64.u32 	%rd7737, %r2457;
	shl.b64 	%rd7738, %rd7737, 32;
	and.b64  	%rd7739, %rd7738, 1095216660480;
	or.b64  	%rd7740, %rd7736, %rd7739;
	cvt.u64.u32 	%rd7741, %r2456;
	shl.b64 	%rd7742, %rd7741, 40;
	and.b64  	%rd7743, %rd7742, 280375465082880;
	or.b64  	%rd7744, %rd7740, %rd7743;
	cvt.u64.u32 	%rd7745, %r2455;
	shl.b64 	%rd7746, %rd7745, 48;
	and.b64  	%rd7747, %rd7746, 71776119061217280;
	or.b64  	%rd7748, %rd7744, %rd7747;
	cvt.u64.u32 	%rd7749, %r2454;
	shl.b64 	%rd7750, %rd7749, 56;
	or.b64  	%rd7751, %rd7748, %rd7750;
	ld.local.v2.b32 	{%r2458, %r2459}, [%rd11+200];
	bfe.u32 	%r2460, %r2459, 24, 8;
	bfe.u32 	%r2461, %r2459, 16, 8;
	bfe.u32 	%r2462, %r2459, 8, 8;
	bfe.u32 	%r2463, %r2459, 0, 8;
	ld.local.u32 	%rd7752, [%rd11+200];
	cvt.u64.u32 	%rd7753, %r2463;
	shl.b64 	%rd7754, %rd7753, 32;
	and.b64  	%rd7755, %rd7754, 1095216660480;
	or.b64  	%rd7756, %rd7752, %rd7755;
	cvt.u64.u32 	%rd7757, %r2462;
	shl.b64 	%rd7758, %rd7757, 40;
	and.b64  	%rd7759, %rd7758, 280375465082880;
	or.b64  	%rd7760, %rd7756, %rd7759;
	cvt.u64.u32 	%rd7761, %r2461;
	shl.b64 	%rd7762, %rd7761, 48;
	and.b64  	%rd7763, %rd7762, 71776119061217280;
	or.b64  	%rd7764, %rd7760, %rd7763;
	cvt.u64.u32 	%rd7765, %r2460;
	shl.b64 	%rd7766, %rd7765, 56;
	or.b64  	%rd7767, %rd7764, %rd7766;
	st.local.v2.u64 	[%rd8+96], {%rd7751, %rd7767};
	ld.local.v2.b32 	{%r2464, %r2465}, [%rd11+208];
	bfe.u32 	%r2466, %r2465, 24, 8;
	bfe.u32 	%r2467, %r2465, 16, 8;
	bfe.u32 	%r2468, %r2465, 8, 8;
	bfe.u32 	%r2469, %r2465, 0, 8;
	ld.local.u32 	%rd7768, [%rd11+208];
	cvt.u64.u32 	%rd7769, %r2469;
	shl.b64 	%rd7770, %rd7769, 32;
	and.b64  	%rd7771, %rd7770, 1095216660480;
	or.b64  	%rd7772, %rd7768, %rd7771;
	cvt.u64.u32 	%rd7773, %r2468;
	shl.b64 	%rd7774, %rd7773, 40;
	and.b64  	%rd7775, %rd7774, 280375465082880;
	or.b64  	%rd7776, %rd7772, %rd7775;
	cvt.u64.u32 	%rd7777, %r2467;
	shl.b64 	%rd7778, %rd7777, 48;
	and.b64  	%rd7779, %rd7778, 71776119061217280;
	or.b64  	%rd7780, %rd7776, %rd7779;
	cvt.u64.u32 	%rd7781, %r2466;
	shl.b64 	%rd7782, %rd7781, 56;
	or.b64  	%rd7783, %rd7780, %rd7782;
	ld.local.v2.b32 	{%r2470, %r2471}, [%rd11+216];
	bfe.u32 	%r2472, %r2471, 24, 8;
	bfe.u32 	%r2473, %r2471, 16, 8;
	bfe.u32 	%r2474, %r2471, 8, 8;
	bfe.u32 	%r2475, %r2471, 0, 8;
	ld.local.u32 	%rd7784, [%rd11+216];
	cvt.u64.u32 	%rd7785, %r2475;
	shl.b64 	%rd7786, %rd7785, 32;
	and.b64  	%rd7787, %rd7786, 1095216660480;
	or.b64  	%rd7788, %rd7784, %rd7787;
	cvt.u64.u32 	%rd7789, %r2474;
	shl.b64 	%rd7790, %rd7789, 40;
	and.b64  	%rd7791, %rd7790, 280375465082880;
	or.b64  	%rd7792, %rd7788, %rd7791;
	cvt.u64.u32 	%rd7793, %r2473;
	shl.b64 	%rd7794, %rd7793, 48;
	and.b64  	%rd7795, %rd7794, 71776119061217280;
	or.b64  	%rd7796, %rd7792, %rd7795;
	cvt.u64.u32 	%rd7797, %r2472;
	shl.b64 	%rd7798, %rd7797, 56;
	or.b64  	%rd7799, %rd7796, %rd7798;
	st.local.v2.u64 	[%rd8+112], {%rd7783, %rd7799};
	ld.local.u64 	%rd841, [%rd11];
	ld.local.u64 	%rd842, [%rd11+8];
	ld.local.u64 	%rd843, [%rd11+16];
	ld.local.u64 	%rd844, [%rd11+24];
	ld.local.u64 	%rd845, [%rd11+32];
	ld.local.u64 	%rd846, [%rd11+40];
	ld.local.u64 	%rd847, [%rd11+48];
	ld.local.u64 	%rd848, [%rd11+56];
	xor.b64  	%rd23103, %rd17, %rd23115;
	xor.b64  	%rd23099, %rd18, %rd23114;
	ld.local.u64 	%rd7800, [%rd11+80];
	xor.b64  	%rd851, %rd19, %rd7800;
	ld.local.u64 	%rd7801, [%rd11+88];
	xor.b64  	%rd852, %rd20, %rd7801;
	mov.b32 	%r10000, 0;
	mov.u64 	%rd23090, %rd16;
	mov.u64 	%rd23091, %rd852;
	mov.u64 	%rd23092, %rd848;
	mov.u64 	%rd23093, %rd844;
	mov.u64 	%rd23094, %rd15;
	mov.u64 	%rd23095, %rd851;
	mov.u64 	%rd23096, %rd847;
	mov.u64 	%rd23097, %rd843;
	mov.u64 	%rd23098, %rd14;
	mov.u64 	%rd23100, %rd846;
	mov.u64 	%rd23101, %rd842;
	mov.u64 	%rd23102, %rd13;
	mov.u64 	%rd23104, %rd845;
	mov.u64 	%rd23105, %rd841;
$L__BB0_126:
	mul.wide.u32 	%rd7802, %r10000, 16;
	mov.u64 	%rd7803, blake2b_sigma;
	add.s64 	%rd7804, %rd7803, %rd7802;
	ld.const.u8 	%r2476, [%rd7804];
	mul.wide.u32 	%rd7805, %r2476, 8;
	add.s64 	%rd7806, %rd8, %rd7805;
	ld.local.u64 	%rd7807, [%rd7806];
	ld.const.u8 	%r2477, [%rd7804+1];
	mul.wide.u32 	%rd7808, %r2477, 8;
	add.s64 	%rd7809, %rd8, %rd7808;
	ld.local.u64 	%rd7810, [%rd7809];
	add.s64 	%rd7811, %rd23105, %rd7807;
	add.s64 	%rd7812, %rd7811, %rd23104;
	xor.b64  	%rd7813, %rd23103, %rd7812;
	mov.b64 	{%r2478, %r2479}, %rd7813;
	mov.b64 	%rd7814, {%r2479, %r2478};
	add.s64 	%rd7815, %rd23102, %rd7814;
	xor.b64  	%rd7816, %rd23104, %rd7815;
	mov.b64 	{%r2480, %r2481}, %rd7816;
	shf.l.wrap.b32 	%r2482, %r2481, %r2480, 8;
	shf.l.wrap.b32 	%r2483, %r2480, %r2481, 8;
	mov.b64 	%rd7817, {%r2483, %r2482};
	add.s64 	%rd7818, %rd7817, %rd7810;
	add.s64 	%rd7819, %rd7818, %rd7812;
	xor.b64  	%rd7820, %rd7814, %rd7819;
	mov.b64 	{%r2484, %r2485}, %rd7820;
	shf.l.wrap.b32 	%r2486, %r2485, %r2484, 16;
	shf.l.wrap.b32 	%r2487, %r2484, %r2485, 16;
	mov.b64 	%rd7821, {%r2487, %r2486};
	add.s64 	%rd7822, %rd7815, %rd7821;
	xor.b64  	%rd7823, %rd7817, %rd7822;
	mov.b64 	{%r2488, %r2489}, %rd7823;
	shf.l.wrap.b32 	%r2490, %r2488, %r2489, 1;
	shf.l.wrap.b32 	%r2491, %r2489, %r2488, 1;
	mov.b64 	%rd7824, {%r2491, %r2490};
	ld.const.u8 	%r2492, [%rd7804+2];
	mul.wide.u32 	%rd7825, %r2492, 8;
	add.s64 	%rd7826, %rd8, %rd7825;
	ld.local.u64 	%rd7827, [%rd7826];
	ld.const.u8 	%r2493, [%rd7804+3];
	mul.wide.u32 	%rd7828, %r2493, 8;
	add.s64 	%rd7829, %rd8, %rd7828;
	ld.local.u64 	%rd7830, [%rd7829];
	add.s64 	%rd7831, %rd23101, %rd7827;
	add.s64 	%rd7832, %rd7831, %rd23100;
	xor.b64  	%rd7833, %rd23099, %rd7832;
	mov.b64 	{%r2494, %r2495}, %rd7833;
	mov.b64 	%rd7834, {%r2495, %r2494};
	add.s64 	%rd7835, %rd23098, %rd7834;
	xor.b64  	%rd7836, %rd23100, %rd7835;
	mov.b64 	{%r2496, %r2497}, %rd7836;
	shf.l.wrap.b32 	%r2498, %r2497, %r2496, 8;
	shf.l.wrap.b32 	%r2499, %r2496, %r2497, 8;
	mov.b64 	%rd7837, {%r2499, %r2498};
	add.s64 	%rd7838, %rd7837, %rd7830;
	add.s64 	%rd7839, %rd7838, %rd7832;
	xor.b64  	%rd7840, %rd7834, %rd7839;
	mov.b64 	{%r2500, %r2501}, %rd7840;
	shf.l.wrap.b32 	%r2502, %r2501, %r2500, 16;
	shf.l.wrap.b32 	%r2503, %r2500, %r2501, 16;
	mov.b64 	%rd7841, {%r2503, %r2502};
	add.s64 	%rd7842, %rd7835, %rd7841;
	xor.b64  	%rd7843, %rd7837, %rd7842;
	mov.b64 	{%r2504, %r2505}, %rd7843;
	shf.l.wrap.b32 	%r2506, %r2504, %r2505, 1;
	shf.l.wrap.b32 	%r2507, %r2505, %r2504, 1;
	mov.b64 	%rd7844, {%r2507, %r2506};
	ld.const.u8 	%r2508, [%rd7804+4];
	mul.wide.u32 	%rd7845, %r2508, 8;
	add.s64 	%rd7846, %rd8, %rd7845;
	ld.local.u64 	%rd7847, [%rd7846];
	ld.const.u8 	%r2509, [%rd7804+5];
	mul.wide.u32 	%rd7848, %r2509, 8;
	add.s64 	%rd7849, %rd8, %rd7848;
	ld.local.u64 	%rd7850, [%rd7849];
	add.s64 	%rd7851, %rd23097, %rd7847;
	add.s64 	%rd7852, %rd7851, %rd23096;
	xor.b64  	%rd7853, %rd23095, %rd7852;
	mov.b64 	{%r2510, %r2511}, %rd7853;
	mov.b64 	%rd7854, {%r2511, %r2510};
	add.s64 	%rd7855, %rd23094, %rd7854;
	xor.b64  	%rd7856, %rd23096, %rd7855;
	mov.b64 	{%r2512, %r2513}, %rd7856;
	shf.l.wrap.b32 	%r2514, %r2513, %r2512, 8;
	shf.l.wrap.b32 	%r2515, %r2512, %r2513, 8;
	mov.b64 	%rd7857, {%r2515, %r2514};
	add.s64 	%rd7858, %rd7857, %rd7850;
	add.s64 	%rd7859, %rd7858, %rd7852;
	xor.b64  	%rd7860, %rd7854, %rd7859;
	mov.b64 	{%r2516, %r2517}, %rd7860;
	shf.l.wrap.b32 	%r2518, %r2517, %r2516, 16;
	shf.l.wrap.b32 	%r2519, %r2516, %r2517, 16;
	mov.b64 	%rd7861, {%r2519, %r2518};
	add.s64 	%rd7862, %rd7855, %rd7861;
	xor.b64  	%rd7863, %rd7857, %rd7862;
	mov.b64 	{%r2520, %r2521}, %rd7863;
	shf.l.wrap.b32 	%r2522, %r2520, %r2521, 1;
	shf.l.wrap.b32 	%r2523, %r2521, %r2520, 1;
	mov.b64 	%rd7864, {%r2523, %r2522};
	ld.const.u8 	%r2524, [%rd7804+6];
	mul.wide.u32 	%rd7865, %r2524, 8;
	add.s64 	%rd7866, %rd8, %rd7865;
	ld.local.u64 	%rd7867, [%rd7866];
	ld.const.u8 	%r2525, [%rd7804+7];
	mul.wide.u32 	%rd7868, %r2525, 8;
	add.s64 	%rd7869, %rd8, %rd7868;
	ld.local.u64 	%rd7870, [%rd7869];
	add.s64 	%rd7871, %rd23093, %rd7867;
	add.s64 	%rd7872, %rd7871, %rd23092;
	xor.b64  	%rd7873, %rd23091, %rd7872;
	mov.b64 	{%r2526, %r2527}, %rd7873;
	mov.b64 	%rd7874, {%r2527, %r2526};
	add.s64 	%rd7875, %rd23090, %rd7874;
	xor.b64  	%rd7876, %rd23092, %rd7875;
	mov.b64 	{%r2528, %r2529}, %rd7876;
	shf.l.wrap.b32 	%r2530, %r2529, %r2528, 8;
	shf.l.wrap.b32 	%r2531, %r2528, %r2529, 8;
	mov.b64 	%rd7877, {%r2531, %r2530};
	add.s64 	%rd7878, %rd7877, %rd7870;
	add.s64 	%rd7879, %rd7878, %rd7872;
	xor.b64  	%rd7880, %rd7874, %rd7879;
	mov.b64 	{%r2532, %r2533}, %rd7880;
	shf.l.wrap.b32 	%r2534, %r2533, %r2532, 16;
	shf.l.wrap.b32 	%r2535, %r2532, %r2533, 16;
	mov.b64 	%rd7881, {%r2535, %r2534};
	add.s64 	%rd7882, %rd7875, %rd7881;
	xor.b64  	%rd7883, %rd7877, %rd7882;
	mov.b64 	{%r2536, %r2537}, %rd7883;
	shf.l.wrap.b32 	%r2538, %r2536, %r2537, 1;
	shf.l.wrap.b32 	%r2539, %r2537, %r2536, 1;
	mov.b64 	%rd7884, {%r2539, %r2538};
	ld.const.u8 	%r2540, [%rd7804+8];
	mul.wide.u32 	%rd7885, %r2540, 8;
	add.s64 	%rd7886, %rd8, %rd7885;
	ld.local.u64 	%rd7887, [%rd7886];
	ld.const.u8 	%r2541, [%rd7804+9];
	mul.wide.u32 	%rd7888, %r2541, 8;
	add.s64 	%rd7889, %rd8, %rd7888;
	ld.local.u64 	%rd7890, [%rd7889];
	add.s64 	%rd7891, %rd7819, %rd7887;
	add.s64 	%rd7892, %rd7891, %rd7844;
	xor.b64  	%rd7893, %rd7881, %rd7892;
	mov.b64 	{%r2542, %r2543}, %rd7893;
	mov.b64 	%rd7894, {%r2543, %r2542};
	add.s64 	%rd7895, %rd7862, %rd7894;
	xor.b64  	%rd7896, %rd7844, %rd7895;
	mov.b64 	{%r2544, %r2545}, %rd7896;
	shf.l.wrap.b32 	%r2546, %r2545, %r2544, 8;
	shf.l.wrap.b32 	%r2547, %r2544, %r2545, 8;
	mov.b64 	%rd7897, {%r2547, %r2546};
	add.s64 	%rd7898, %rd7897, %rd7890;
	add.s64 	%rd23105, %rd7898, %rd7892;
	xor.b64  	%rd7899, %rd7894, %rd23105;
	mov.b64 	{%r2548, %r2549}, %rd7899;
	shf.l.wrap.b32 	%r2550, %r2549, %r2548, 16;
	shf.l.wrap.b32 	%r2551, %r2548, %r2549, 16;
	mov.b64 	%rd23091, {%r2551, %r2550};
	add.s64 	%rd23094, %rd7895, %rd23091;
	xor.b64  	%rd7900, %rd7897, %rd23094;
	mov.b64 	{%r2552, %r2553}, %rd7900;
	shf.l.wrap.b32 	%r2554, %r2552, %r2553, 1;
	shf.l.wrap.b32 	%r2555, %r2553, %r2552, 1;
	mov.b64 	%rd23100, {%r2555, %r2554};
	ld.const.u8 	%r2556, [%rd7804+10];
	mul.wide.u32 	%rd7901, %r2556, 8;
	add.s64 	%rd7902, %rd8, %rd7901;
	ld.local.u64 	%rd7903, [%rd7902];
	ld.const.u8 	%r2557, [%rd7804+11];
	mul.wide.u32 	%rd7904, %r2557, 8;
	add.s64 	%rd7905, %rd8, %rd7904;
	ld.local.u64 	%rd7906, [%rd7905];
	add.s64 	%rd7907, %rd7839, %rd7903;
	add.s64 	%rd7908, %rd7907, %rd7864;
	xor.b64  	%rd7909, %rd7821, %rd7908;
	mov.b64 	{%r2558, %r2559}, %rd7909;
	mov.b64 	%rd7910, {%r2559, %r2558};
	add.s64 	%rd7911, %rd7882, %rd7910;
	xor.b64  	%rd7912, %rd7864, %rd7911;
	mov.b64 	{%r2560, %r2561}, %rd7912;
	shf.l.wrap.b32 	%r2562, %r2561, %r2560, 8;
	shf.l.wrap.b32 	%r2563, %r2560, %r2561, 8;
	mov.b64 	%rd7913, {%r2563, %r2562};
	add.s64 	%rd7914, %rd7913, %rd7906;
	add.s64 	%rd23101, %rd7914, %rd7908;
	xor.b64  	%rd7915, %rd7910, %rd23101;
	mov.b64 	{%r2564, %r2565}, %rd7915;
	shf.l.wrap.b32 	%r2566, %r2565, %r2564, 16;
	shf.l.wrap.b32 	%r2567, %r2564, %r2565, 16;
	mov.b64 	%rd23103, {%r2567, %r2566};
	add.s64 	%rd23090, %rd7911, %rd23103;
	xor.b64  	%rd7916, %rd7913, %rd23090;
	mov.b64 	{%r2568, %r2569}, %rd7916;
	shf.l.wrap.b32 	%r2570, %r2568, %r2569, 1;
	shf.l.wrap.b32 	%r2571, %r2569, %r2568, 1;
	mov.b64 	%rd23096, {%r2571, %r2570};
	ld.const.u8 	%r2572, [%rd7804+12];
	mul.wide.u32 	%rd7917, %r2572, 8;
	add.s64 	%rd7918, %rd8, %rd7917;
	ld.local.u64 	%rd7919, [%rd7918];
	ld.const.u8 	%r2573, [%rd7804+13];
	mul.wide.u32 	%rd7920, %r2573, 8;
	add.s64 	%rd7921, %rd8, %rd7920;
	ld.local.u64 	%rd7922, [%rd7921];
	add.s64 	%rd7923, %rd7859, %rd7919;
	add.s64 	%rd7924, %rd7923, %rd7884;
	xor.b64  	%rd7925, %rd7841, %rd7924;
	mov.b64 	{%r2574, %r2575}, %rd7925;
	mov.b64 	%rd7926, {%r2575, %r2574};
	add.s64 	%rd7927, %rd7822, %rd7926;
	xor.b64  	%rd7928, %rd7884, %rd7927;
	mov.b64 	{%r2576, %r2577}, %rd7928;
	shf.l.wrap.b32 	%r2578, %r2577, %r2576, 8;
	shf.l.wrap.b32 	%r2579, %r2576, %r2577, 8;
	mov.b64 	%rd7929, {%r2579, %r2578};
	add.s64 	%rd7930, %rd7929, %rd7922;
	add.s64 	%rd23097, %rd7930, %rd7924;
	xor.b64  	%rd7931, %rd7926, %rd23097;
	mov.b64 	{%r2580, %r2581}, %rd7931;
	shf.l.wrap.b32 	%r2582, %r2581, %r2580, 16;
	shf.l.wrap.b32 	%r2583, %r2580, %r2581, 16;
	mov.b64 	%rd23099, {%r2583, %r2582};
	add.s64 	%rd23102, %rd7927, %rd23099;
	xor.b64  	%rd7932, %rd7929, %rd23102;
	mov.b64 	{%r2584, %r2585}, %rd7932;
	shf.l.wrap.b32 	%r2586, %r2584, %r2585, 1;
	shf.l.wrap.b32 	%r2587, %r2585, %r2584, 1;
	mov.b64 	%rd23092, {%r2587, %r2586};
	ld.const.u8 	%r2588, [%rd7804+14];
	mul.wide.u32 	%rd7933, %r2588, 8;
	add.s64 	%rd7934, %rd8, %rd7933;
	ld.local.u64 	%rd7935, [%rd7934];
	ld.const.u8 	%r2589, [%rd7804+15];
	mul.wide.u32 	%rd7936, %r2589, 8;
	add.s64 	%rd7937, %rd8, %rd7936;
	ld.local.u64 	%rd7938, [%rd7937];
	add.s64 	%rd7939, %rd7879, %rd7935;
	add.s64 	%rd7940, %rd7939, %rd7824;
	xor.b64  	%rd7941, %rd7861, %rd7940;
	mov.b64 	{%r2590, %r2591}, %rd7941;
	mov.b64 	%rd7942, {%r2591, %r2590};
	add.s64 	%rd7943, %rd7842, %rd7942;
	xor.b64  	%rd7944, %rd7824, %rd7943;
	mov.b64 	{%r2592, %r2593}, %rd7944;
	shf.l.wrap.b32 	%r2594, %r2593, %r2592, 8;
	shf.l.wrap.b32 	%r2595, %r2592, %r2593, 8;
	mov.b64 	%rd7945, {%r2595, %r2594};
	add.s64 	%rd7946, %rd7945, %rd7938;
	add.s64 	%rd23093, %rd7946, %rd7940;
	xor.b64  	%rd7947, %rd7942, %rd23093;
	mov.b64 	{%r2596, %r2597}, %rd7947;
	shf.l.wrap.b32 	%r2598, %r2597, %r2596, 16;
	shf.l.wrap.b32 	%r2599, %r2596, %r2597, 16;
	mov.b64 	%rd23095, {%r2599, %r2598};
	add.s64 	%rd23098, %rd7943, %rd23095;
	xor.b64  	%rd7948, %rd7945, %rd23098;
	mov.b64 	{%r2600, %r2601}, %rd7948;
	shf.l.wrap.b32 	%r2602, %r2600, %r2601, 1;
	shf.l.wrap.b32 	%r2603, %r2601, %r2600, 1;
	mov.b64 	%rd23104, {%r2603, %r2602};
	add.s32 	%r10000, %r10000, 1;
	setp.ne.s32 	%p97, %r10000, 12;
	@%p97 bra 	$L__BB0_126;
	xor.b64  	%rd7949, %rd23105, %rd841;
	xor.b64  	%rd23113, %rd7949, %rd23102;
	st.local.u64 	[%rd11], %rd23113;
	xor.b64  	%rd7950, %rd23101, %rd842;
	xor.b64  	%rd23112, %rd7950, %rd23098;
	st.local.u64 	[%rd11+8], %rd23112;
	xor.b64  	%rd7951, %rd23097, %rd843;
	xor.b64  	%rd23111, %rd7951, %rd23094;
	st.local.u64 	[%rd11+16], %rd23111;
	xor.b64  	%rd7952, %rd23093, %rd844;
	xor.b64  	%rd23110, %rd7952, %rd23090;
	st.local.u64 	[%rd11+24], %rd23110;
	xor.b64  	%rd7953, %rd23104, %rd845;
	xor.b64  	%rd23109, %rd7953, %rd23103;
	st.local.u64 	[%rd11+32], %rd23109;
	xor.b64  	%rd7954, %rd23100, %rd846;
	xor.b64  	%rd23108, %rd7954, %rd23099;
	st.local.u64 	[%rd11+40], %rd23108;
	xor.b64  	%rd7955, %rd23096, %rd847;
	xor.b64  	%rd23107, %rd7955, %rd23095;
	st.local.u64 	[%rd11+48], %rd23107;
	xor.b64  	%rd7956, %rd23092, %rd848;
	xor.b64  	%rd23106, %rd7956, %rd23091;
	st.local.u64 	[%rd11+56], %rd23106;
	mov.b32 	%r9991, 0;
	st.local.u32 	[%rd11+224], %r9991;
	add.s64 	%rd23135, %rd819, -124;
	sub.s64 	%rd7957, %rd10, %rd819;
	add.s64 	%rd23136, %rd7957, 128;
	setp.lt.u64 	%p98, %rd23135, 129;
	@%p98 bra 	$L__BB0_132;
$L__BB0_128:
	add.s64 	%rd907, %rd23115, 128;
	setp.gt.u64 	%p99, %rd23115, -129;
	selp.u64 	%rd7959, 1, 0, %p99;
	add.s64 	%rd23114, %rd23114, %rd7959;
	ld.local.u8 	%rd7960, [%rd23136];
	ld.local.u8 	%r2606, [%rd23136+1];
	mul.wide.u32 	%rd7961, %r2606, 256;
	or.b64  	%rd7962, %rd7961, %rd7960;
	ld.local.u8 	%r2607, [%rd23136+2];
	mul.wide.u32 	%rd7963, %r2607, 65536;
	or.b64  	%rd7964, %rd7962, %rd7963;
	ld.local.u8 	%r2608, [%rd23136+3];
	mul.wide.u32 	%rd7965, %r2608, 16777216;
	or.b64  	%rd7966, %rd7964, %rd7965;
	ld.local.u8 	%rd7967, [%rd23136+4];
	shl.b64 	%rd7968, %rd7967, 32;
	or.b64  	%rd7969, %rd7966, %rd7968;
	ld.local.u8 	%rd7970, [%rd23136+5];
	shl.b64 	%rd7971, %rd7970, 40;
	or.b64  	%rd7972, %rd7969, %rd7971;
	ld.local.u8 	%rd7973, [%rd23136+6];
	shl.b64 	%rd7974, %rd7973, 48;
	or.b64  	%rd7975, %rd7972, %rd7974;
	ld.local.u8 	%rd7976, [%rd23136+7];
	shl.b64 	%rd7977, %rd7976, 56;
	or.b64  	%rd7978, %rd7975, %rd7977;
	ld.local.u8 	%rd7979, [%rd23136+8];
	ld.local.u8 	%r2609, [%rd23136+9];
	mul.wide.u32 	%rd7980, %r2609, 256;
	or.b64  	%rd7981, %rd7980, %rd7979;
	ld.local.u8 	%r2610, [%rd23136+10];
	mul.wide.u32 	%rd7982, %r2610, 65536;
	or.b64  	%rd7983, %rd7981, %rd7982;
	ld.local.u8 	%r2611, [%rd23136+11];
	mul.wide.u32 	%rd7984, %r2611, 16777216;
	or.b64  	%rd7985, %rd7983, %rd7984;
	ld.local.u8 	%rd7986, [%rd23136+12];
	shl.b64 	%rd7987, %rd7986, 32;
	or.b64  	%rd7988, %rd7985, %rd7987;
	ld.local.u8 	%rd7989, [%rd23136+13];
	shl.b64 	%rd7990, %rd7989, 40;
	or.b64  	%rd7991, %rd7988, %rd7990;
	ld.local.u8 	%rd7992, [%rd23136+14];
	shl.b64 	%rd7993, %rd7992, 48;
	or.b64  	%rd7994, %rd7991, %rd7993;
	ld.local.u8 	%rd7995, [%rd23136+15];
	shl.b64 	%rd7996, %rd7995, 56;
	or.b64  	%rd7997, %rd7994, %rd7996;
	st.local.v2.u64 	[%rd8], {%rd7978, %rd7997};
	ld.local.u8 	%rd7998, [%rd23136+16];
	ld.local.u8 	%r2612, [%rd23136+17];
	mul.wide.u32 	%rd7999, %r2612, 256;
	or.b64  	%rd8000, %rd7999, %rd7998;
	ld.local.u8 	%r2613, [%rd23136+18];
	mul.wide.u32 	%rd8001, %r2613, 65536;
	or.b64  	%rd8002, %rd8000, %rd8001;
	ld.local.u8 	%r2614, [%rd23136+19];
	mul.wide.u32 	%rd8003, %r2614, 16777216;
	or.b64  	%rd8004, %rd8002, %rd8003;
	ld.local.u8 	%rd8005, [%rd23136+20];
	shl.b64 	%rd8006, %rd8005, 32;
	or.b64  	%rd8007, %rd8004, %rd8006;
	ld.local.u8 	%rd8008, [%rd23136+21];
	shl.b64 	%rd8009, %rd8008, 40;
	or.b64  	%rd8010, %rd8007, %rd8009;
	ld.local.u8 	%rd8011, [%rd23136+22];
	shl.b64 	%rd8012, %rd8011, 48;
	or.b64  	%rd8013, %rd8010, %rd8012;
	ld.local.u8 	%rd8014, [%rd23136+23];
	shl.b64 	%rd8015, %rd8014, 56;
	or.b64  	%rd8016, %rd8013, %rd8015;
	ld.local.u8 	%rd8017, [%rd23136+24];
	ld.local.u8 	%r2615, [%rd23136+25];
	mul.wide.u32 	%rd8018, %r2615, 256;
	or.b64  	%rd8019, %rd8018, %rd8017;
	ld.local.u8 	%r2616, [%rd23136+26];
	mul.wide.u32 	%rd8020, %r2616, 65536;
	or.b64  	%rd8021, %rd8019, %rd8020;
	ld.local.u8 	%r2617, [%rd23136+27];
	mul.wide.u32 	%rd8022, %r2617, 16777216;
	or.b64  	%rd8023, %rd8021, %rd8022;
	ld.local.u8 	%rd8024, [%rd23136+28];
	shl.b64 	%rd8025, %rd8024, 32;
	or.b64  	%rd8026, %rd8023, %rd8025;
	ld.local.u8 	%rd8027, [%rd23136+29];
	shl.b64 	%rd8028, %rd8027, 40;
	or.b64  	%rd8029, %rd8026, %rd8028;
	ld.local.u8 	%rd8030, [%rd23136+30];
	shl.b64 	%rd8031, %rd8030, 48;
	or.b64  	%rd8032, %rd8029, %rd8031;
	ld.local.u8 	%rd8033, [%rd23136+31];
	shl.b64 	%rd8034, %rd8033, 56;
	or.b64  	%rd8035, %rd8032, %rd8034;
	st.local.v2.u64 	[%rd8+16], {%rd8016, %rd8035};
	ld.local.u8 	%rd8036, [%rd23136+32];
	ld.local.u8 	%r2618, [%rd23136+33];
	mul.wide.u32 	%rd8037, %r2618, 256;
	or.b64  	%rd8038, %rd8037, %rd8036;
	ld.local.u8 	%r2619, [%rd23136+34];
	mul.wide.u32 	%rd8039, %r2619, 65536;
	or.b64  	%rd8040, %rd8038, %rd8039;
	ld.local.u8 	%r2620, [%rd23136+35];
	mul.wide.u32 	%rd8041, %r2620, 16777216;
	or.b64  	%rd8042, %rd8040, %rd8041;
	ld.local.u8 	%rd8043, [%rd23136+36];
	shl.b64 	%rd8044, %rd8043, 32;
	or.b64  	%rd8045, %rd8042, %rd8044;
	ld.local.u8 	%rd8046, [%rd23136+37];
	shl.b64 	%rd8047, %rd8046, 40;
	or.b64  	%rd8048, %rd8045, %rd8047;
	ld.local.u8 	%rd8049, [%rd23136+38];
	shl.b64 	%rd8050, %rd8049, 48;
	or.b64  	%rd8051, %rd8048, %rd8050;
	ld.local.u8 	%rd8052, [%rd23136+39];
	shl.b64 	%rd8053, %rd8052, 56;
	or.b64  	%rd8054, %rd8051, %rd8053;
	ld.local.u8 	%rd8055, [%rd23136+40];
	ld.local.u8 	%r2621, [%rd23136+41];
	mul.wide.u32 	%rd8056, %r2621, 256;
	or.b64  	%rd8057, %rd8056, %rd8055;
	ld.local.u8 	%r2622, [%rd23136+42];
	mul.wide.u32 	%rd8058, %r2622, 65536;
	or.b64  	%rd8059, %rd8057, %rd8058;
	ld.local.u8 	%r2623, [%rd23136+43];
	mul.wide.u32 	%rd8060, %r2623, 16777216;
	or.b64  	%rd8061, %rd8059, %rd8060;
	ld.local.u8 	%rd8062, [%rd23136+44];
	shl.b64 	%rd8063, %rd8062, 32;
	or.b64  	%rd8064, %rd8061, %rd8063;
	ld.local.u8 	%rd8065, [%rd23136+45];
	shl.b64 	%rd8066, %rd8065, 40;
	or.b64  	%rd8067, %rd8064, %rd8066;
	ld.local.u8 	%rd8068, [%rd23136+46];
	shl.b64 	%rd8069, %rd8068, 48;
	or.b64  	%rd8070, %rd8067, %rd8069;
	ld.local.u8 	%rd8071, [%rd23136+47];
	shl.b64 	%rd8072, %rd8071, 56;
	or.b64  	%rd8073, %rd8070, %rd8072;
	st.local.v2.u64 	[%rd8+32], {%rd8054, %rd8073};
	ld.local.u8 	%rd8074, [%rd23136+48];
	ld.local.u8 	%r2624, [%rd23136+49];
	mul.wide.u32 	%rd8075, %r2624, 256;
	or.b64  	%rd8076, %rd8075, %rd8074;
	ld.local.u8 	%r2625, [%rd23136+50];
	mul.wide.u32 	%rd8077, %r2625, 65536;
	or.b64  	%rd8078, %rd8076, %rd8077;
	ld.local.u8 	%r2626, [%rd23136+51];
	mul.wide.u32 	%rd8079, %r2626, 16777216;
	or.b64  	%rd8080, %rd8078, %rd8079;
	ld.local.u8 	%rd8081, [%rd23136+52];
	shl.b64 	%rd8082, %rd8081, 32;
	or.b64  	%rd8083, %rd8080, %rd8082;
	ld.local.u8 	%rd8084, [%rd23136+53];
	shl.b64 	%rd8085, %rd8084, 40;
	or.b64  	%rd8086, %rd8083, %rd8085;
	ld.local.u8 	%rd8087, [%rd23136+54];
	shl.b64 	%rd8088, %rd8087, 48;
	or.b64  	%rd8089, %rd8086, %rd8088;
	ld.local.u8 	%rd8090, [%rd23136+55];
	shl.b64 	%rd8091, %rd8090, 56;
	or.b64  	%rd8092, %rd8089, %rd8091;
	ld.local.u8 	%rd8093, [%rd23136+56];
	ld.local.u8 	%r2627, [%rd23136+57];
	mul.wide.u32 	%rd8094, %r2627, 256;
	or.b64  	%rd8095, %rd8094, %rd8093;
	ld.local.u8 	%r2628, [%rd23136+58];
	mul.wide.u32 	%rd8096, %r2628, 65536;
	or.b64  	%rd8097, %rd8095, %rd8096;
	ld.local.u8 	%r2629, [%rd23136+59];
	mul.wide.u32 	%rd8098, %r2629, 16777216;
	or.b64  	%rd8099, %rd8097, %rd8098;
	ld.local.u8 	%rd8100, [%rd23136+60];
	shl.b64 	%rd8101, %rd8100, 32;
	or.b64  	%rd8102, %rd8099, %rd8101;
	ld.local.u8 	%rd8103, [%rd23136+61];
	shl.b64 	%rd8104, %rd8103, 40;
	or.b64  	%rd8105, %rd8102, %rd8104;
	ld.local.u8 	%rd8106, [%rd23136+62];
	shl.b64 	%rd8107, %rd8106, 48;
	or.b64  	%rd8108, %rd8105, %rd8107;
	ld.local.u8 	%rd8109, [%rd23136+63];
	shl.b64 	%rd8110, %rd8109, 56;
	or.b64  	%rd8111, %rd8108, %rd8110;
	st.local.v2.u64 	[%rd8+48], {%rd8092, %rd8111};
	ld.local.u8 	%rd8112, [%rd23136+64];
	ld.local.u8 	%r2630, [%rd23136+65];
	mul.wide.u32 	%rd8113, %r2630, 256;
	or.b64  	%rd8114, %rd8113, %rd8112;
	ld.local.u8 	%r2631, [%rd23136+66];
	mul.wide.u32 	%rd8115, %r2631, 65536;
	or.b64  	%rd8116, %rd8114, %rd8115;
	ld.local.u8 	%r2632, [%rd23136+67];
	mul.wide.u32 	%rd8117, %r2632, 16777216;
	or.b64  	%rd8118, %rd8116, %rd8117;
	ld.local.u8 	%rd8119, [%rd23136+68];
	shl.b64 	%rd8120, %rd8119, 32;
	or.b64  	%rd8121, %rd8118, %rd8120;
	ld.local.u8 	%rd8122, [%rd23136+69];
	shl.b64 	%rd8123, %rd8122, 40;
	or.b64  	%rd8124, %rd8121, %rd8123;
	ld.local.u8 	%rd8125, [%rd23136+70];
	shl.b64 	%rd8126, %rd8125, 48;
	or.b64  	%rd8127, %rd8124, %rd8126;
	ld.local.u8 	%rd8128, [%rd23136+71];
	shl.b64 	%rd8129, %rd8128, 56;
	or.b64  	%rd8130, %rd8127, %rd8129;
	ld.local.u8 	%rd8131, [%rd23136+72];
	ld.local.u8 	%r2633, [%rd23136+73];
	mul.wide.u32 	%rd8132, %r2633, 256;
	or.b64  	%rd8133, %rd8132, %rd8131;
	ld.local.u8 	%r2634, [%rd23136+74];
	mul.wide.u32 	%rd8134, %r2634, 65536;
	or.b64  	%rd8135, %rd8133, %rd8134;
	ld.local.u8 	%r2635, [%rd23136+75];
	mul.wide.u32 	%rd8136, %r2635, 16777216;
	or.b64  	%rd8137, %rd8135, %rd8136;
	ld.local.u8 	%rd8138, [%rd23136+76];
	shl.b64 	%rd8139, %rd8138, 32;
	or.b64  	%rd8140, %rd8137, %rd8139;
	ld.local.u8 	%rd8141, [%rd23136+77];
	shl.b64 	%rd8142, %rd8141, 40;
	or.b64  	%rd8143, %rd8140, %rd8142;
	ld.local.u8 	%rd8144, [%rd23136+78];
	shl.b64 	%rd8145, %rd8144, 48;
	or.b64  	%rd8146, %rd8143, %rd8145;
	ld.local.u8 	%rd8147, [%rd23136+79];
	shl.b64 	%rd8148, %rd8147, 56;
	or.b64  	%rd8149, %rd8146, %rd8148;
	st.local.v2.u64 	[%rd8+64], {%rd8130, %rd8149};
	ld.local.u8 	%rd8150, [%rd23136+80];
	ld.local.u8 	%r2636, [%rd23136+81];
	mul.wide.u32 	%rd8151, %r2636, 256;
	or.b64  	%rd8152, %rd8151, %rd8150;
	ld.local.u8 	%r2637, [%rd23136+82];
	mul.wide.u32 	%rd8153, %r2637, 65536;
	or.b64  	%rd8154, %rd8152, %rd8153;
	ld.local.u8 	%r2638, [%rd23136+83];
	mul.wide.u32 	%rd8155, %r2638, 16777216;
	or.b64  	%rd8156, %rd8154, %rd8155;
	ld.local.u8 	%rd8157, [%rd23136+84];
	shl.b64 	%rd8158, %rd8157, 32;
	or.b64  	%rd8159, %rd8156, %rd8158;
	ld.local.u8 	%rd8160, [%rd23136+85];
	shl.b64 	%rd8161, %rd8160, 40;
	or.b64  	%rd8162, %rd8159, %rd8161;
	ld.local.u8 	%rd8163, [%rd23136+86];
	shl.b64 	%rd8164, %rd8163, 48;
	or.b64  	%rd8165, %rd8162, %rd8164;
	ld.local.u8 	%rd8166, [%rd23136+87];
	shl.b64 	%rd8167, %rd8166, 56;
	or.b64  	%rd8168, %rd8165, %rd8167;
	ld.local.u8 	%rd8169, [%rd23136+88];
	ld.local.u8 	%r2639, [%rd23136+89];
	mul.wide.u32 	%rd8170, %r2639, 256;
	or.b64  	%rd8171, %rd8170, %rd8169;
	ld.local.u8 	%r2640, [%rd23136+90];
	mul.wide.u32 	%rd8172, %r2640, 65536;
	or.b64  	%rd8173, %rd8171, %rd8172;
	ld.local.u8 	%r2641, [%rd23136+91];
	mul.wide.u32 	%rd8174, %r2641, 16777216;
	or.b64  	%rd8175, %rd8173, %rd8174;
	ld.local.u8 	%rd8176, [%rd23136+92];
	shl.b64 	%rd8177, %rd8176, 32;
	or.b64  	%rd8178, %rd8175, %rd8177;
	ld.local.u8 	%rd8179, [%rd23136+93];
	shl.b64 	%rd8180, %rd8179, 40;
	or.b64  	%rd8181, %rd8178, %rd8180;
	ld.local.u8 	%rd8182, [%rd23136+94];
	shl.b64 	%rd8183, %rd8182, 48;
	or.b64  	%rd8184, %rd8181, %rd8183;
	ld.local.u8 	%rd8185, [%rd23136+95];
	shl.b64 	%rd8186, %rd8185, 56;
	or.b64  	%rd8187, %rd8184, %rd8186;
	st.local.v2.u64 	[%rd8+80], {%rd8168, %rd8187};
	ld.local.u8 	%rd8188, [%rd23136+96];
	ld.local.u8 	%r2642, [%rd23136+97];
	mul.wide.u32 	%rd8189, %r2642, 256;
	or.b64  	%rd8190, %rd8189, %rd8188;
	ld.local.u8 	%r2643, [%rd23136+98];
	mul.wide.u32 	%rd8191, %r2643, 65536;
	or.b64  	%rd8192, %rd8190, %rd8191;
	ld.local.u8 	%r2644, [%rd23136+99];
	mul.wide.u32 	%rd8193, %r2644, 16777216;
	or.b64  	%rd8194, %rd8192, %rd8193;
	ld.local.u8 	%rd8195, [%rd23136+100];
	shl.b64 	%rd8196, %rd8195, 32;
	or.b64  	%rd8197, %rd8194, %rd8196;
	ld.local.u8 	%rd8198, [%rd23136+101];
	shl.b64 	%rd8199, %rd8198, 40;
	or.b64  	%rd8200, %rd8197, %rd8199;
	ld.local.u8 	%rd8201, [%rd23136+102];
	shl.b64 	%rd8202, %rd8201, 48;
	or.b64  	%rd8203, %rd8200, %rd8202;
	ld.local.u8 	%rd8204, [%rd23136+103];
	shl.b64 	%rd8205, %rd8204, 56;
	or.b64  	%rd8206, %rd8203, %rd8205;
	ld.local.u8 	%rd8207, [%rd23136+104];
	ld.local.u8 	%r2645, [%rd23136+105];
	mul.wide.u32 	%rd8208, %r2645, 256;
	or.b64  	%rd8209, %rd8208, %rd8207;
	ld.local.u8 	%r2646, [%rd23136+106];
	mul.wide.u32 	%rd8210, %r2646, 65536;
	or.b64  	%rd8211, %rd8209, %rd8210;
	ld.local.u8 	%r2647, [%rd23136+107];
	mul.wide.u32 	%rd8212, %r2647, 16777216;
	or.b64  	%rd8213, %rd8211, %rd8212;
	ld.local.u8 	%rd8214, [%rd23136+108];
	shl.b64 	%rd8215, %rd8214, 32;
	or.b64  	%rd8216, %rd8213, %rd8215;
	ld.local.u8 	%rd8217, [%rd23136+109];
	shl.b64 	%rd8218, %rd8217, 40;
	or.b64  	%rd8219, %rd8216, %rd8218;
	ld.local.u8 	%rd8220, [%rd23136+110];
	shl.b64 	%rd8221, %rd8220, 48;
	or.b64  	%rd8222, %rd8219, %rd8221;
	ld.local.u8 	%rd8223, [%rd23136+111];
	shl.b64 	%rd8224, %rd8223, 56;
	or.b64  	%rd8225, %rd8222, %rd8224;
	st.local.v2.u64 	[%rd8+96], {%rd8206, %rd8225};
	ld.local.u8 	%rd8226, [%rd23136+112];
	ld.local.u8 	%r2648, [%rd23136+113];
	mul.wide.u32 	%rd8227, %r2648, 256;
	or.b64  	%rd8228, %rd8227, %rd8226;
	ld.local.u8 	%r2649, [%rd23136+114];
	mul.wide.u32 	%rd8229, %r2649, 65536;
	or.b64  	%rd8230, %rd8228, %rd8229;
	ld.local.u8 	%r2650, [%rd23136+115];
	mul.wide.u32 	%rd8231, %r2650, 16777216;
	or.b64  	%rd8232, %rd8230, %rd8231;
	ld.local.u8 	%rd8233, [%rd23136+116];
	shl.b64 	%rd8234, %rd8233, 32;
	or.b64  	%rd8235, %rd8232, %rd8234;
	ld.local.u8 	%rd8236, [%rd23136+117];
	shl.b64 	%rd8237, %rd8236, 40;
	or.b64  	%rd8238, %rd8235, %rd8237;
	ld.local.u8 	%rd8239, [%rd23136+118];
	shl.b64 	%rd8240, %rd8239, 48;
	or.b64  	%rd8241, %rd8238, %rd8240;
	ld.local.u8 	%rd8242, [%rd23136+119];
	shl.b64 	%rd8243, %rd8242, 56;
	or.b64  	%rd8244, %rd8241, %rd8243;
	ld.local.u8 	%rd8245, [%rd23136+120];
	ld.local.u8 	%r2651, [%rd23136+121];
	mul.wide.u32 	%rd8246, %r2651, 256;
	or.b64  	%rd8247, %rd8246, %rd8245;
	ld.local.u8 	%r2652, [%rd23136+122];
	mul.wide.u32 	%rd8248, %r2652, 65536;
	or.b64  	%rd8249, %rd8247, %rd8248;
	ld.local.u8 	%r2653, [%rd23136+123];
	mul.wide.u32 	%rd8250, %r2653, 16777216;
	or.b64  	%rd8251, %rd8249, %rd8250;
	ld.local.u8 	%rd8252, [%rd23136+124];
	shl.b64 	%rd8253, %rd8252, 32;
	or.b64  	%rd8254, %rd8251, %rd8253;
	ld.local.u8 	%rd8255, [%rd23136+125];
	shl.b64 	%rd8256, %rd8255, 40;
	or.b64  	%rd8257, %rd8254, %rd8256;
	ld.local.u8 	%rd8258, [%rd23136+126];
	shl.b64 	%rd8259, %rd8258, 48;
	or.b64  	%rd8260, %rd8257, %rd8259;
	ld.local.u8 	%rd8261, [%rd23136+127];
	shl.b64 	%rd8262, %rd8261, 56;
	or.b64  	%rd8263, %rd8260, %rd8262;
	st.local.v2.u64 	[%rd8+112], {%rd8244, %rd8263};
	xor.b64  	%rd23132, %rd17, %rd907;
	xor.b64  	%rd23128, %rd18, %rd23114;
	add.s64 	%rd23118, %rd7803, 7;
	mov.b32 	%r10001, 0;
	mov.u64 	%rd23119, %rd16;
	mov.u64 	%rd23120, %rd852;
	mov.u64 	%rd23121, %rd23106;
	mov.u64 	%rd23122, %rd23110;
	mov.u64 	%rd23123, %rd15;
	mov.u64 	%rd23124, %rd851;
	mov.u64 	%rd23125, %rd23107;
	mov.u64 	%rd23126, %rd23111;
	mov.u64 	%rd23127, %rd14;
	mov.u64 	%rd23129, %rd23108;
	mov.u64 	%rd23130, %rd23112;
	mov.u64 	%rd23131, %rd13;
	mov.u64 	%rd23133, %rd23109;
	mov.u64 	%rd23134, %rd23113;
$L__BB0_129:
	ld.const.u8 	%r2654, [%rd23118+-7];
	mul.wide.u32 	%rd8265, %r2654, 8;
	add.s64 	%rd8266, %rd8, %rd8265;
	ld.local.u64 	%rd8267, [%rd8266];
	ld.const.u8 	%r2655, [%rd23118+-6];
	mul.wide.u32 	%rd8268, %r2655, 8;
	add.s64 	%rd8269, %rd8, %rd8268;
	ld.local.u64 	%rd8270, [%rd8269];
	add.s64 	%rd8271, %rd23134, %rd8267;
	add.s64 	%rd8272, %rd8271, %rd23133;
	xor.b64  	%rd8273, %rd23132, %rd8272;
	mov.b64 	{%r2656, %r2657}, %rd8273;
	mov.b64 	%rd8274, {%r2657, %r2656};
	add.s64 	%rd8275, %rd23131, %rd8274;
	xor.b64  	%rd8276, %rd23133, %rd8275;
	mov.b64 	{%r2658, %r2659}, %rd8276;
	shf.l.wrap.b32 	%r2660, %r2659, %r2658, 8;
	shf.l.wrap.b32 	%r2661, %r2658, %r2659, 8;
	mov.b64 	%rd8277, {%r2661, %r2660};
	add.s64 	%rd8278, %rd8277, %rd8270;
	add.s64 	%rd8279, %rd8278, %rd8272;
	xor.b64  	%rd8280, %rd8274, %rd8279;
	mov.b64 	{%r2662, %r2663}, %rd8280;
	shf.l.wrap.b32 	%r2664, %r2663, %r2662, 16;
	shf.l.wrap.b32 	%r2665, %r2662, %r2663, 16;
	mov.b64 	%rd8281, {%r2665, %r2664};
	add.s64 	%rd8282, %rd8275, %rd8281;
	xor.b64  	%rd8283, %rd8277, %rd8282;
	mov.b64 	{%r2666, %r2667}, %rd8283;
	shf.l.wrap.b32 	%r2668, %r2666, %r2667, 1;
	shf.l.wrap.b32 	%r2669, %r2667, %r2666, 1;
	mov.b64 	%rd8284, {%r2669, %r2668};
	ld.const.u8 	%r2670, [%rd23118+-5];
	mul.wide.u32 	%rd8285, %r2670, 8;
	add.s64 	%rd8286, %rd8, %rd8285;
	ld.local.u64 	%rd8287, [%rd8286];
	ld.const.u8 	%r2671, [%rd23118+-4];
	mul.wide.u32 	%rd8288, %r2671, 8;
	add.s64 	%rd8289, %rd8, %rd8288;
	ld.local.u64 	%rd8290, [%rd8289];
	add.s64 	%rd8291, %rd23130, %rd8287;
	add.s64 	%rd8292, %rd8291, %rd23129;
	xor.b64  	%rd8293, %rd23128, %rd8292;
	mov.b64 	{%r2672, %r2673}, %rd8293;
	mov.b64 	%rd8294, {%r2673, %r2672};
	add.s64 	%rd8295, %rd23127, %rd8294;
	xor.b64  	%rd8296, %rd23129, %rd8295;
	mov.b64 	{%r2674, %r2675}, %rd8296;
	shf.l.wrap.b32 	%r2676, %r2675, %r2674, 8;
	shf.l.wrap.b32 	%r2677, %r2674, %r2675, 8;
	mov.b64 	%rd8297, {%r2677, %r2676};
	add.s64 	%rd8298, %rd8297, %rd8290;
	add.s64 	%rd8299, %rd8298, %rd8292;
	xor.b64  	%rd8300, %rd8294, %rd8299;
	mov.b64 	{%r2678, %r2679}, %rd8300;
	shf.l.wrap.b32 	%r2680, %r2679, %r2678, 16;
	shf.l.wrap.b32 	%r2681, %r2678, %r2679, 16;
	mov.b64 	%rd8301, {%r2681, %r2680};
	add.s64 	%rd8302, %rd8295, %rd8301;
	xor.b64  	%rd8303, %rd8297, %rd8302;
	mov.b64 	{%r2682, %r2683}, %rd8303;
	shf.l.wrap.b32 	%r2684, %r2682, %r2683, 1;
	shf.l.wrap.b32 	%r2685, %r2683, %r2682, 1;
	mov.b64 	%rd8304, {%r2685, %r2684};
	ld.const.u8 	%r2686, [%rd23118+-3];
	mul.wide.u32 	%rd8305, %r2686, 8;
	add.s64 	%rd8306, %rd8, %rd8305;
	ld.local.u64 	%rd8307, [%rd8306];
	ld.const.u8 	%r2687, [%rd23118+-2];
	mul.wide.u32 	%rd8308, %r2687, 8;
	add.s64 	%rd8309, %rd8, %rd8308;
	ld.local.u64 	%rd8310, [%rd8309];
	add.s64 	%rd8311, %rd23126, %rd8307;
	add.s64 	%rd8312, %rd8311, %rd23125;
	xor.b64  	%rd8313, %rd23124, %rd8312;
	mov.b64 	{%r2688, %r2689}, %rd8313;
	mov.b64 	%rd8314, {%r2689, %r2688};
	add.s64 	%rd8315, %rd23123, %rd8314;
	xor.b64  	%rd8316, %rd23125, %rd8315;
	mov.b64 	{%r2690, %r2691}, %rd8316;
	shf.l.wrap.b32 	%r2692, %r2691, %r2690, 8;
	shf.l.wrap.b32 	%r2693, %r2690, %r2691, 8;
	mov.b64 	%rd8317, {%r2693, %r2692};
	add.s64 	%rd8318, %rd8317, %rd8310;
	add.s64 	%rd8319, %rd8318, %rd8312;
	xor.b64  	%rd8320, %rd8314, %rd8319;
	mov.b64 	{%r2694, %r2695}, %rd8320;
	shf.l.wrap.b32 	%r2696, %r2695, %r2694, 16;
	shf.l.wrap.b32 	%r2697, %r2694, %r2695, 16;
	mov.b64 	%rd8321, {%r2697, %r2696};
	add.s64 	%rd8322, %rd8315, %rd8321;
	xor.b64  	%rd8323, %rd8317, %rd8322;
	mov.b64 	{%r2698, %r2699}, %rd8323;
	shf.l.wrap.b32 	%r2700, %r2698, %r2699, 1;
	shf.l.wrap.b32 	%r2701, %r2699, %r2698, 1;
	mov.b64 	%rd8324, {%r2701, %r2700};
	ld.const.u8 	%r2702, [%rd23118+-1];
	mul.wide.u32 	%rd8325, %r2702, 8;
	add.s64 	%rd8326, %rd8, %rd8325;
	ld.local.u64 	%rd8327, [%rd8326];
	ld.const.u8 	%r2703, [%rd23118];
	mul.wide.u32 	%rd8328, %r2703, 8;
	add.s64 	%rd8329, %rd8, %rd8328;
	ld.local.u64 	%rd8330, [%rd8329];
	add.s64 	%rd8331, %rd23122, %rd8327;
	add.s64 	%rd8332, %rd8331, %rd23121;
	xor.b64  	%rd8333, %rd23120, %rd8332;
	mov.b64 	{%r2704, %r2705}, %rd8333;
	mov.b64 	%rd8334, {%r2705, %r2704};
	add.s64 	%rd8335, %rd23119, %rd8334;
	xor.b64  	%rd8336, %rd23121, %rd8335;
	mov.b64 	{%r2706, %r2707}, %rd8336;
	shf.l.wrap.b32 	%r2708, %r2707, %r2706, 8;
	shf.l.wrap.b32 	%r2709, %r2706, %r2707, 8;
	mov.b64 	%rd8337, {%r2709, %r2708};
	add.s64 	%rd8338, %rd8337, %rd8330;
	add.s64 	%rd8339, %rd8338, %rd8332;
	xor.b64  	%rd8340, %rd8334, %rd8339;
	mov.b64 	{%r2710, %r2711}, %rd8340;
	shf.l.wrap.b32 	%r2712, %r2711, %r2710, 16;
	shf.l.wrap.b32 	%r2713, %r2710, %r2711, 16;
	mov.b64 	%rd8341, {%r2713, %r2712};
	add.s64 	%rd8342, %rd8335, %rd8341;
	xor.b64  	%rd8343, %rd8337, %rd8342;
	mov.b64 	{%r2714, %r2715}, %rd8343;
	shf.l.wrap.b32 	%r2716, %r2714, %r2715, 1;
	shf.l.wrap.b32 	%r2717, %r2715, %r2714, 1;
	mov.b64 	%rd8344, {%r2717, %r2716};
	ld.const.u8 	%r2718, [%rd23118+1];
	mul.wide.u32 	%rd8345, %r2718, 8;
	add.s64 	%rd8346, %rd8, %rd8345;
	ld.local.u64 	%rd8347, [%rd8346];
	ld.const.u8 	%r2719, [%rd23118+2];
	mul.wide.u32 	%rd8348, %r2719, 8;
	add.s64 	%rd8349, %rd8, %rd8348;
	ld.local.u64 	%rd8350, [%rd8349];
	add.s64 	%rd8351, %rd8279, %rd8347;
	add.s64 	%rd8352, %rd8351, %rd8304;
	xor.b64  	%rd8353, %rd8341, %rd8352;
	mov.b64 	{%r2720, %r2721}, %rd8353;
	mov.b64 	%rd8354, {%r2721, %r2720};
	add.s64 	%rd8355, %rd8322, %rd8354;
	xor.b64  	%rd8356, %rd8304, %rd8355;
	mov.b64 	{%r2722, %r2723}, %rd8356;
	shf.l.wrap.b32 	%r2724, %r2723, %r2722, 8;
	shf.l.wrap.b32 	%r2725, %r2722, %r2723, 8;
	mov.b64 	%rd8357, {%r2725, %r2724};
	add.s64 	%rd8358, %rd8357, %rd8350;
	add.s64 	%rd23134, %rd8358, %rd8352;
	xor.b64  	%rd8359, %rd8354, %rd23134;
	mov.b64 	{%r2726, %r2727}, %rd8359;
	shf.l.wrap.b32 	%r2728, %r2727, %r2726, 16;
	shf.l.wrap.b32 	%r2729, %r2726, %r2727, 16;
	mov.b64 	%rd23120, {%r2729, %r2728};
	add.s64 	%rd23123, %rd8355, %rd23120;
	xor.b64  	%rd8360, %rd8357, %rd23123;
	mov.b64 	{%r2730, %r2731}, %rd8360;
	shf.l.wrap.b32 	%r2732, %r2730, %r2731, 1;
	shf.l.wrap.b32 	%r2733, %r2731, %r2730, 1;
	mov.b64 	%rd23129, {%r2733, %r2732};
	ld.const.u8 	%r2734, [%rd23118+3];
	mul.wide.u32 	%rd8361, %r2734, 8;
	add.s64 	%rd8362, %rd8, %rd8361;
	ld.local.u64 	%rd8363, [%rd8362];
	ld.const.u8 	%r2735, [%rd23118+4];
	mul.wide.u32 	%rd8364, %r2735, 8;
	add.s64 	%rd8365, %rd8, %rd8364;
	ld.local.u64 	%rd8366, [%rd8365];
	add.s64 	%rd8367, %rd8299, %rd8363;
	add.s64 	%rd8368, %rd8367, %rd8324;
	xor.b64  	%rd8369, %rd8281, %rd8368;
	mov.b64 	{%r2736, %r2737}, %rd8369;
	mov.b64 	%rd8370, {%r2737, %r2736};
	add.s64 	%rd8371, %rd8342, %rd8370;
	xor.b64  	%rd8372, %rd8324, %rd8371;
	mov.b64 	{%r2738, %r2739}, %rd8372;
	shf.l.wrap.b32 	%r2740, %r2739, %r2738, 8;
	shf.l.wrap.b32 	%r2741, %r2738, %r2739, 8;
	mov.b64 	%rd8373, {%r2741, %r2740};
	add.s64 	%rd8374, %rd8373, %rd8366;
	add.s64 	%rd23130, %rd8374, %rd8368;
	xor.b64  	%rd8375, %rd8370, %rd23130;
	mov.b64 	{%r2742, %r2743}, %rd8375;
	shf.l.wrap.b32 	%r2744, %r2743, %r2742, 16;
	shf.l.wrap.b32 	%r2745, %r2742, %r2743, 16;
	mov.b64 	%rd23132, {%r2745, %r2744};
	add.s64 	%rd23119, %rd8371, %rd23132;
	xor.b64  	%rd8376, %rd8373, %rd23119;
	mov.b64 	{%r2746, %r2747}, %rd8376;
	shf.l.wrap.b32 	%r2748, %r2746, %r2747, 1;
	shf.l.wrap.b32 	%r2749, %r2747, %r2746, 1;
	mov.b64 	%rd23125, {%r2749, %r2748};
	ld.const.u8 	%r2750, [%rd23118+5];
	mul.wide.u32 	%rd8377, %r2750, 8;
	add.s64 	%rd8378, %rd8, %rd8377;
	ld.local.u64 	%rd8379, [%rd8378];
	ld.const.u8 	%r2751, [%rd23118+6];
	mul.wide.u32 	%rd8380, %r2751, 8;
	add.s64 	%rd8381, %rd8, %rd8380;
	ld.local.u64 	%rd8382, [%rd8381];
	add.s64 	%rd8383, %rd8319, %rd8379;
	add.s64 	%rd8384, %rd8383, %rd8344;
	xor.b64  	%rd8385, %rd8301, %rd8384;
	mov.b64 	{%r2752, %r2753}, %rd8385;
	mov.b64 	%rd8386, {%r2753, %r2752};
	add.s64 	%rd8387, %rd8282, %rd8386;
	xor.b64  	%rd8388, %rd8344, %rd8387;
	mov.b64 	{%r2754, %r2755}, %rd8388;
	shf.l.wrap.b32 	%r2756, %r2755, %r2754, 8;
	shf.l.wrap.b32 	%r2757, %r2754, %r2755, 8;
	mov.b64 	%rd8389, {%r2757, %r2756};
	add.s64 	%rd8390, %rd8389, %rd8382;
	add.s64 	%rd23126, %rd8390, %rd8384;
	xor.b64  	%rd8391, %rd8386, %rd23126;
	mov.b64 	{%r2758, %r2759}, %rd8391;
	shf.l.wrap.b32 	%r2760, %r2759, %r2758, 16;
	shf.l.wrap.b32 	%r2761, %r2758, %r2759, 16;
	mov.b64 	%rd23128, {%r2761, %r2760};
	add.s64 	%rd23131, %rd8387, %rd23128;
	xor.b64  	%rd8392, %rd8389, %rd23131;
	mov.b64 	{%r2762, %r2763}, %rd8392;
	shf.l.wrap.b32 	%r2764, %r2762, %r2763, 1;
	shf.l.wrap.b32 	%r2765, %r2763, %r2762, 1;
	mov.b64 	%rd23121, {%r2765, %r2764};
	ld.const.u8 	%r2766, [%rd23118+7];
	mul.wide.u32 	%rd8393, %r2766, 8;
	add.s64 	%rd8394, %rd8, %rd8393;
	ld.local.u64 	%rd8395, [%rd8394];
	ld.const.u8 	%r2767, [%rd23118+8];
	mul.wide.u32 	%rd8396, %r2767, 8;
	add.s64 	%rd8397, %rd8, %rd8396;
	ld.local.u64 	%rd8398, [%rd8397];
	add.s64 	%rd8399, %rd8339, %rd8395;
	add.s64 	%rd8400, %rd8399, %rd8284;
	xor.b64  	%rd8401, %rd8321, %rd8400;
	mov.b64 	{%r2768, %r2769}, %rd8401;
	mov.b64 	%rd8402, {%r2769, %r2768};
	add.s64 	%rd8403, %rd8302, %rd8402;
	xor.b64  	%rd8404, %rd8284, %rd8403;
	mov.b64 	{%r2770, %r2771}, %rd8404;
	shf.l.wrap.b32 	%r2772, %r2771, %r2770, 8;
	shf.l.wrap.b32 	%r2773, %r2770, %r2771, 8;
	mov.b64 	%rd8405, {%r2773, %r2772};
	add.s64 	%rd8406, %rd8405, %rd8398;
	add.s64 	%rd23122, %rd8406, %rd8400;
	xor.b64  	%rd8407, %rd8402, %rd23122;
	mov.b64 	{%r2774, %r2775}, %rd8407;
	shf.l.wrap.b32 	%r2776, %r2775, %r2774, 16;
	shf.l.wrap.b32 	%r2777, %r2774, %r2775, 16;
	mov.b64 	%rd23124, {%r2777, %r2776};
	add.s64 	%rd23127, %rd8403, %rd23124;
	xor.b64  	%rd8408, %rd8405, %rd23127;
	mov.b64 	{%r2778, %r2779}, %rd8408;
	shf.l.wrap.b32 	%r2780, %r2778, %r2779, 1;
	shf.l.wrap.b32 	%r2781, %r2779, %r2778, 1;
	mov.b64 	%rd23133, {%r2781, %r2780};
	add.s32 	%r10001, %r10001, 1;
	add.s64 	%rd23118, %rd23118, 16;
	setp.ne.s32 	%p100, %r10001, 12;
	@%p100 bra 	$L__BB0_129;
	xor.b64  	%rd8409, %rd23134, %rd23113;
	xor.b64  	%rd23113, %rd8409, %rd23131;
	xor.b64  	%rd8410, %rd23130, %rd23112;
	xor.b64  	%rd23112, %rd8410, %rd23127;
	xor.b64  	%rd8411, %rd23126, %rd23111;
	xor.b64  	%rd23111, %rd8411, %rd23123;
	xor.b64  	%rd8412, %rd23122, %rd23110;
	xor.b64  	%rd23110, %rd8412, %rd23119;
	xor.b64  	%rd8413, %rd23133, %rd23109;
	xor.b64  	%rd23109, %rd8413, %rd23132;
	xor.b64  	%rd8414, %rd23129, %rd23108;
	xor.b64  	%rd23108, %rd8414, %rd23128;
	xor.b64  	%rd8415, %rd23125, %rd23107;
	xor.b64  	%rd23107, %rd8415, %rd23124;
	xor.b64  	%rd8416, %rd23121, %rd23106;
	xor.b64  	%rd23106, %rd8416, %rd23120;
	add.s64 	%rd23135, %rd23135, -128;
	add.s64 	%rd23136, %rd23136, 128;
	setp.gt.u64 	%p101, %rd23135, 128;
	mov.u64 	%rd23115, %rd907;
	@%p101 bra 	$L__BB0_128;
	st.local.u64 	[%rd11+64], %rd907;
	st.local.u64 	[%rd11+72], %rd23114;
	st.local.u64 	[%rd11], %rd23113;
	st.local.u64 	[%rd11+8], %rd23112;
	st.local.u64 	[%rd11+16], %rd23111;
	st.local.u64 	[%rd11+24], %rd23110;
	st.local.u64 	[%rd11+32], %rd23109;
	st.local.u64 	[%rd11+40], %rd23108;
	st.local.u64 	[%rd11+48], %rd23107;
	st.local.u64 	[%rd11+56], %rd23106;
	mov.b32 	%r9991, 0;
$L__BB0_132:
	and.b64  	%rd23141, %rd23135, 3;
	setp.lt.u64 	%p102, %rd23135, 4;
	mov.b64 	%rd23140, 0;
	@%p102 bra 	$L__BB0_135;
	and.b64  	%rd23140, %rd23135, 252;
	add.s64 	%rd23139, %rd23136, 1;
	cvt.u64.u32 	%rd8418, %r9991;
	add.s64 	%rd8419, %rd8418, %rd11;
	add.s64 	%rd23137, %rd8419, 99;
	mov.u64 	%rd23138, %rd23140;
$L__BB0_134:
	ld.local.u8 	%rs228, [%rd23139+-1];
	st.local.u8 	[%rd23137+-3], %rs228;
	ld.local.u8 	%rs229, [%rd23139];
	st.local.u8 	[%rd23137+-2], %rs229;
	ld.local.u8 	%rs230, [%rd23139+1];
	st.local.u8 	[%rd23137+-1], %rs230;
	ld.local.u8 	%rs231, [%rd23139+2];
	st.local.u8 	[%rd23137], %rs231;
	add.s64 	%rd23139, %rd23139, 4;
	add.s64 	%rd23138, %rd23138, -4;
	add.s64 	%rd23137, %rd23137, 4;
	setp.ne.s64 	%p103, %rd23138, 0;
	@%p103 bra 	$L__BB0_134;
$L__BB0_135:
	setp.eq.s64 	%p104, %rd23141, 0;
	@%p104 bra 	$L__BB0_138;
	cvt.u64.u32 	%rd8420, %r9991;
	add.s64 	%rd8421, %rd23140, %rd8420;
	add.s64 	%rd8422, %rd8421, %rd11;
	add.s64 	%rd23143, %rd8422, 96;
	add.s64 	%rd23142, %rd23136, %rd23140;
$L__BB0_137:
	.pragma "nounroll";
	ld.local.u8 	%rs232, [%rd23142];
	st.local.u8 	[%rd23143], %rs232;
	add.s64 	%rd23143, %rd23143, 1;
	add.s64 	%rd23142, %rd23142, 1;
	add.s64 	%rd23141, %rd23141, -1;
	setp.ne.s64 	%p105, %rd23141, 0;
	@%p105 bra 	$L__BB0_137;
$L__BB0_138:
	cvt.u32.u64 	%r2783, %rd23135;
	ld.local.u32 	%r2784, [%rd11+224];
	add.s32 	%r9991, %r2784, %r2783;
	st.local.u32 	[%rd11+224], %r9991;
	ld.local.u64 	%rd22958, [%rd11+80];
$L__BB0_139:
	setp.eq.s64 	%p106, %rd23197, 0;
	setp.eq.s64 	%p107, %rd3082, 0;
	or.pred  	%p108, %p107, %p106;
	setp.ne.s64 	%p109, %rd22958, 0;
	or.pred  	%p110, %p108, %p109;
	@%p110 bra 	$L__BB0_163;
	cvt.u64.u32 	%rd978, %r9991;
	add.s64 	%rd8423, %rd23197, %rd978;
	setp.lt.u64 	%p111, %rd8423, 129;
	@%p111 bra 	$L__BB0_155;
	sub.s64 	%rd979, 128, %rd978;
	setp.eq.s32 	%p112, %r9991, 128;
	@%p112 bra 	$L__BB0_148;
	and.b64  	%rd23149, %rd979, 3;
	add.s32 	%r2785, %r9991, -125;
	setp.lt.u32 	%p113, %r2785, 3;
	mov.b64 	%rd23148, 0;
	@%p113 bra 	$L__BB0_145;
	and.b64  	%rd23148, %rd979, -4;
	add.s64 	%rd23146, %rd23198, 1;
	add.s64 	%rd8425, %rd978, %rd11;
	add.s64 	%rd23145, %rd8425, 99;
	mov.u64 	%rd23147, %rd23148;
$L__BB0_144:
	ld.global.u8 	%rs233, [%rd23146+-1];
	st.local.u8 	[%rd23145+-3], %rs233;
	ld.global.u8 	%rs234, [%rd23146];
	st.local.u8 	[%rd23145+-2], %rs234;
	ld.global.u8 	%rs235, [%rd23146+1];
	st.local.u8 	[%rd23145+-1], %rs235;
	ld.global.u8 	%rs236, [%rd23146+2];
	st.local.u8 	[%rd23145], %rs236;
	add.s64 	%rd23147, %rd23147, -4;
	add.s64 	%rd23146, %rd23146, 4;
	add.s64 	%rd23145, %rd23145, 4;
	setp.ne.s64 	%p114, %rd23147, 0;
	@%p114 bra 	$L__BB0_144;
$L__BB0_145:
	setp.eq.s64 	%p115, %rd23149, 0;
	@%p115 bra 	$L__BB0_148;
	add.s64 	%rd8426, %rd23148, %rd978;
	add.s64 	%rd8427, %rd8426, %rd11;
	add.s64 	%rd23151, %rd8427, 96;
	add.s64 	%rd23150, %rd23198, %rd23148;
$L__BB0_147:
	.pragma "nounroll";
	ld.global.u8 	%rs237, [%rd23150];
	st.local.u8 	[%rd23151], %rs237;
	add.s64 	%rd23151, %rd23151, 1;
	add.s64 	%rd23150, %rd23150, 1;
	add.s64 	%rd23149, %rd23149, -1;
	setp.ne.s64 	%p116, %rd23149, 0;
	@%p116 bra 	$L__BB0_147;
$L__BB0_148:
	ld.local.u64 	%rd8428, [%rd11+64];
	add.s64 	%rd23177, %rd8428, 128;
	st.local.u64 	[%rd11+64], %rd23177;
	setp.gt.u64 	%p117, %rd8428, -129;
	selp.u64 	%rd8429, 1, 0, %p117;
	ld.local.u64 	%rd8430, [%rd11+72];
	add.s64 	%rd23176, %rd8430, %rd8429;
	st.local.u64 	[%rd11+72], %rd23176;
	ld.local.v2.b32 	{%r2787, %r2788}, [%rd11+96];
	bfe.u32 	%r2789, %r2788, 24, 8;
	bfe.u32 	%r2790, %r2788, 16, 8;
	bfe.u32 	%r2791, %r2788, 8, 8;
	bfe.u32 	%r2792, %r2788, 0, 8;
	ld.local.u32 	%rd8431, [%rd11+96];
	cvt.u64.u32 	%rd8432, %r2792;
	shl.b64 	%rd8433, %rd8432, 32;
	and.b64  	%rd8434, %rd8433, 1095216660480;
	or.b64  	%rd8435, %rd8431, %rd8434;
	cvt.u64.u32 	%rd8436, %r2791;
	shl.b64 	%rd8437, %rd8436, 40;
	and.b64  	%rd8438, %rd8437, 280375465082880;
	or.b64  	%rd8439, %rd8435, %rd8438;
	cvt.u64.u32 	%rd8440, %r2790;
	shl.b64 	%rd8441, %rd8440, 48;
	and.b64  	%rd8442, %rd8441, 71776119061217280;
	or.b64  	%rd8443, %rd8439, %rd8442;
	cvt.u64.u32 	%rd8444, %r2789;
	shl.b64 	%rd8445, %rd8444, 56;
	or.b64  	%rd8446, %rd8443, %rd8445;
	ld.local.v2.b32 	{%r2793, %r2794}, [%rd11+104];
	bfe.u32 	%r2795, %r2794, 24, 8;
	bfe.u32 	%r2796, %r2794, 16, 8;
	bfe.u32 	%r2797, %r2794, 8, 8;
	bfe.u32 	%r2798, %r2794, 0, 8;
	ld.local.u32 	%rd8447, [%rd11+104];
	cvt.u64.u32 	%rd8448, %r2798;
	shl.b64 	%rd8449, %rd8448, 32;
	and.b64  	%rd8450, %rd8449, 1095216660480;
	or.b64  	%rd8451, %rd8447, %rd8450;
	cvt.u64.u32 	%rd8452, %r2797;
	shl.b64 	%rd8453, %rd8452, 40;
	and.b64  	%rd8454, %rd8453, 280375465082880;
	or.b64  	%rd8455, %rd8451, %rd8454;
	cvt.u64.u32 	%rd8456, %r2796;
	shl.b64 	%rd8457, %rd8456, 48;
	and.b64  	%rd8458, %rd8457, 71776119061217280;
	or.b64  	%rd8459, %rd8455, %rd8458;
	cvt.u64.u32 	%rd8460, %r2795;
	shl.b64 	%rd8461, %rd8460, 56;
	or.b64  	%rd8462, %rd8459, %rd8461;
	st.local.v2.u64 	[%rd8], {%rd8446, %rd8462};
	ld.local.v2.b32 	{%r2799, %r2800}, [%rd11+112];
	bfe.u32 	%r2801, %r2800, 24, 8;
	bfe.u32 	%r2802, %r2800, 16, 8;
	bfe.u32 	%r2803, %r2800, 8, 8;
	bfe.u32 	%r2804, %r2800, 0, 8;
	ld.local.u32 	%rd8463, [%rd11+112];
	cvt.u64.u32 	%rd8464, %r2804;
	shl.b64 	%rd8465, %rd8464, 32;
	and.b64  	%rd8466, %rd8465, 1095216660480;
	or.b64  	%rd8467, %rd8463, %rd8466;
	cvt.u64.u32 	%rd8468, %r2803;
	shl.b64 	%rd8469, %rd8468, 40;
	and.b64  	%rd8470, %rd8469, 280375465082880;
	or.b64  	%rd8471, %rd8467, %rd8470;
	cvt.u64.u32 	%rd8472, %r2802;
	shl.b64 	%rd8473, %rd8472, 48;
	and.b64  	%rd8474, %rd8473, 71776119061217280;
	or.b64  	%rd8475, %rd8471, %rd8474;
	cvt.u64.u32 	%rd8476, %r2801;
	shl.b64 	%rd8477, %rd8476, 56;
	or.b64  	%rd8478, %rd8475, %rd8477;
	ld.local.v2.b32 	{%r2805, %r2806}, [%rd11+120];
	bfe.u32 	%r2807, %r2806, 24, 8;
	bfe.u32 	%r2808, %r2806, 16, 8;
	bfe.u32 	%r2809, %r2806, 8, 8;
	bfe.u32 	%r2810, %r2806, 0, 8;
	ld.local.u32 	%rd8479, [%rd11+120];
	cvt.u64.u32 	%rd8480, %r2810;
	shl.b64 	%rd8481, %rd8480, 32;
	and.b64  	%rd8482, %rd8481, 1095216660480;
	or.b64  	%rd8483, %rd8479, %rd8482;
	cvt.u64.u32 	%rd8484, %r2809;
	shl.b64 	%rd8485, %rd8484, 40;
	and.b64  	%rd8486, %rd8485, 280375465082880;
	or.b64  	%rd8487, %rd8483, %rd8486;
	cvt.u64.u32 	%rd8488, %r2808;
	shl.b64 	%rd8489, %rd8488, 48;
	and.b64  	%rd8490, %rd8489, 71776119061217280;
	or.b64  	%rd8491, %rd8487, %rd8490;
	cvt.u64.u32 	%rd8492, %r2807;
	shl.b64 	%rd8493, %rd8492, 56;
	or.b64  	%rd8494, %rd8491, %rd8493;
	st.local.v2.u64 	[%rd8+16], {%rd8478, %rd8494};
	ld.local.v2.b32 	{%r2811, %r2812}, [%rd11+128];
	bfe.u32 	%r2813, %r2812, 24, 8;
	bfe.u32 	%r2814, %r2812, 16, 8;
	bfe.u32 	%r2815, %r2812, 8, 8;
	bfe.u32 	%r2816, %r2812, 0, 8;
	ld.local.u32 	%rd8495, [%rd11+128];
	cvt.u64.u32 	%rd8496, %r2816;
	shl.b64 	%rd8497, %rd8496, 32;
	and.b64  	%rd8498, %rd8497, 1095216660480;
	or.b64  	%rd8499, %rd8495, %rd8498;
	cvt.u64.u32 	%rd8500, %r2815;
	shl.b64 	%rd8501, %rd8500, 40;
	and.b64  	%rd8502, %rd8501, 280375465082880;
	or.b64  	%rd8503, %rd8499, %rd8502;
	cvt.u64.u32 	%rd8504, %r2814;
	shl.b64 	%rd8505, %rd8504, 48;
	and.b64  	%rd8506, %rd8505, 71776119061217280;
	or.b64  	%rd8507, %rd8503, %rd8506;
	cvt.u64.u32 	%rd8508, %r2813;
	shl.b64 	%rd8509, %rd8508, 56;
	or.b64  	%rd8510, %rd8507, %rd8509;
	ld.local.v2.b32 	{%r2817, %r2818}, [%rd11+136];
	bfe.u32 	%r2819, %r2818, 24, 8;
	bfe.u32 	%r2820, %r2818, 16, 8;
	bfe.u32 	%r2821, %r2818, 8, 8;
	bfe.u32 	%r2822, %r2818, 0, 8;
	ld.local.u32 	%rd8511, [%rd11+136];
	cvt.u64.u32 	%rd8512, %r2822;
	shl.b64 	%rd8513, %rd8512, 32;
	and.b64  	%rd8514, %rd8513, 1095216660480;
	or.b64  	%rd8515, %rd8511, %rd8514;
	cvt.u64.u32 	%rd8516, %r2821;
	shl.b64 	%rd8517, %rd8516, 40;
	and.b64  	%rd8518, %rd8517, 280375465082880;
	or.b64  	%rd8519, %rd8515, %rd8518;
	cvt.u64.u32 	%rd8520, %r2820;
	shl.b64 	%rd8521, %rd8520, 48;
	and.b64  	%rd8522, %rd8521, 71776119061217280;
	or.b64  	%rd8523, %rd8519, %rd8522;
	cvt.u64.u32 	%rd8524, %r2819;
	shl.b64 	%rd8525, %rd8524, 56;
	or.b64  	%rd8526, %rd8523, %rd8525;
	st.local.v2.u64 	[%rd8+32], {%rd8510, %rd8526};
	ld.local.v2.b32 	{%r2823, %r2824}, [%rd11+144];
	bfe.u32 	%r2825, %r2824, 24, 8;
	bfe.u32 	%r2826, %r2824, 16, 8;
	bfe.u32 	%r2827, %r2824, 8, 8;
	bfe.u32 	%r2828, %r2824, 0, 8;
	ld.local.u32 	%rd8527, [%rd11+144];
	cvt.u64.u32 	%rd8528, %r2828;
	shl.b64 	%rd8529, %rd8528, 32;
	and.b64  	%rd8530, %rd8529, 1095216660480;
	or.b64  	%rd8531, %rd8527, %rd8530;
	cvt.u64.u32 	%rd8532, %r2827;
	shl.b64 	%rd8533, %rd8532, 40;
	and.b64  	%rd8534, %rd8533, 280375465082880;
	or.b64  	%rd8535, %rd8531, %rd8534;
	cvt.u64.u32 	%rd8536, %r2826;
	shl.b64 	%rd8537, %rd8536, 48;
	and.b64  	%rd8538, %rd8537, 71776119061217280;
	or.b64  	%rd8539, %rd8535, %rd8538;
	cvt.u64.u32 	%rd8540, %r2825;
	shl.b64 	%rd8541, %rd8540, 56;
	or.b64  	%rd8542, %rd8539, %rd8541;
	ld.local.v2.b32 	{%r2829, %r2830}, [%rd11+152];
	bfe.u32 	%r2831, %r2830, 24, 8;
	bfe.u32 	%r2832, %r2830, 16, 8;
	bfe.u32 	%r2833, %r2830, 8, 8;
	bfe.u32 	%r2834, %r2830, 0, 8;
	ld.local.u32 	%rd8543, [%rd11+152];
	cvt.u64.u32 	%rd8544, %r2834;
	shl.b64 	%rd8545, %rd8544, 32;
	and.b64  	%rd8546, %rd8545, 1095216660480;
	or.b64  	%rd8547, %rd8543, %rd8546;
	cvt.u64.u32 	%rd8548, %r2833;
	shl.b64 	%rd8549, %rd8548, 40;
	and.b64  	%rd8550, %rd8549, 280375465082880;
	or.b64  	%rd8551, %rd8547, %rd8550;
	cvt.u64.u32 	%rd8552, %r2832;
	shl.b64 	%rd8553, %rd8552, 48;
	and.b64  	%rd8554, %rd8553, 71776119061217280;
	or.b64  	%rd8555, %rd8551, %rd8554;
	cvt.u64.u32 	%rd8556, %r2831;
	shl.b64 	%rd8557, %rd8556, 56;
	or.b64  	%rd8558, %rd8555, %rd8557;
	st.local.v2.u64 	[%rd8+48], {%rd8542, %rd8558};
	ld.local.v2.b32 	{%r2835, %r2836}, [%rd11+160];
	bfe.u32 	%r2837, %r2836, 24, 8;
	bfe.u32 	%r2838, %r2836, 16, 8;
	bfe.u32 	%r2839, %r2836, 8, 8;
	bfe.u32 	%r2840, %r2836, 0, 8;
	ld.local.u32 	%rd8559, [%rd11+160];
	cvt.u64.u32 	%rd8560, %r2840;
	shl.b64 	%rd8561, %rd8560, 32;
	and.b64  	%rd8562, %rd8561, 1095216660480;
	or.b64  	%rd8563, %rd8559, %rd8562;
	cvt.u64.u32 	%rd8564, %r2839;
	shl.b64 	%rd8565, %rd8564, 40;
	and.b64  	%rd8566, %rd8565, 280375465082880;
	or.b64  	%rd8567, %rd8563, %rd8566;
	cvt.u64.u32 	%rd8568, %r2838;
	shl.b64 	%rd8569, %rd8568, 48;
	and.b64  	%rd8570, %rd8569, 71776119061217280;
	or.b64  	%rd8571, %rd8567, %rd8570;
	cvt.u64.u32 	%rd8572, %r2837;
	shl.b64 	%rd8573, %rd8572, 56;
	or.b64  	%rd8574, %rd8571, %rd8573;
	ld.local.v2.b32 	{%r2841, %r2842}, [%rd11+168];
	bfe.u32 	%r2843, %r2842, 24, 8;
	bfe.u32 	%r2844, %r2842, 16, 8;
	bfe.u32 	%r2845, %r2842, 8, 8;
	bfe.u32 	%r2846, %r2842, 0, 8;
	ld.local.u32 	%rd8575, [%rd11+168];
	cvt.u64.u32 	%rd8576, %r2846;
	shl.b64 	%rd8577, %rd8576, 32;
	and.b64  	%rd8578, %rd8577, 1095216660480;
	or.b64  	%rd8579, %rd8575, %rd8578;
	cvt.u64.u32 	%rd8580, %r2845;
	shl.b64 	%rd8581, %rd8580, 40;
	and.b64  	%rd8582, %rd8581, 280375465082880;
	or.b64  	%rd8583, %rd8579, %rd8582;
	cvt.u64.u32 	%rd8584, %r2844;
	shl.b64 	%rd8585, %rd8584, 48;
	and.b64  	%rd8586, %rd8585, 71776119061217280;
	or.b64  	%rd8587, %rd8583, %rd8586;
	cvt.u64.u32 	%rd8588, %r2843;
	shl.b64 	%rd8589, %rd8588, 56;
	or.b64  	%rd8590, %rd8587, %rd8589;
	st.local.v2.u64 	[%rd8+64], {%rd8574, %rd8590};
	ld.local.v2.b32 	{%r2847, %r2848}, [%rd11+176];
	bfe.u32 	%r2849, %r2848, 24, 8;
	bfe.u32 	%r2850, %r2848, 16, 8;
	bfe.u32 	%r2851, %r2848, 8, 8;
	bfe.u32 	%r2852, %r2848, 0, 8;
	ld.local.u32 	%rd8591, [%rd11+176];
	cvt.u64.u32 	%rd8592, %r2852;
	shl.b64 	%rd8593, %rd8592, 32;
	and.b64  	%rd8594, %rd8593, 1095216660480;
	or.b64  	%rd8595, %rd8591, %rd8594;
	cvt.u64.u32 	%rd8596, %r2851;
	shl.b64 	%rd8597, %rd8596, 40;
	and.b64  	%rd8598, %rd8597, 280375465082880;
	or.b64  	%rd8599, %rd8595, %rd8598;
	cvt.u64.u32 	%rd8600, %r2850;
	shl.b64 	%rd8601, %rd8600, 48;
	and.b64  	%rd8602, %rd8601, 71776119061217280;
	or.b64  	%rd8603, %rd8599, %rd8602;
	cvt.u64.u32 	%rd8604, %r2849;
	shl.b64 	%rd8605, %rd8604, 56;
	or.b64  	%rd8606, %rd8603, %rd8605;
	ld.local.v2.b32 	{%r2853, %r2854}, [%rd11+184];
	bfe.u32 	%r2855, %r2854, 24, 8;
	bfe.u32 	%r2856, %r2854, 16, 8;
	bfe.u32 	%r2857, %r2854, 8, 8;
	bfe.u32 	%r2858, %r2854, 0, 8;
	ld.local.u32 	%rd8607, [%rd11+184];
	cvt.u64.u32 	%rd8608, %r2858;
	shl.b64 	%rd8609, %rd8608, 32;
	and.b64  	%rd8610, %rd8609, 1095216660480;
	or.b64  	%rd8611, %rd8607, %rd8610;
	cvt.u64.u32 	%rd8612, %r2857;
	shl.b64 	%rd8613, %rd8612, 40;
	and.b64  	%rd8614, %rd8613, 280375465082880;
	or.b64  	%rd8615, %rd8611, %rd8614;
	cvt.u64.u32 	%rd8616, %r2856;
	shl.b64 	%rd8617, %rd8616, 48;
	and.b64  	%rd8618, %rd8617, 71776119061217280;
	or.b64  	%rd8619, %rd8615, %rd8618;
	cvt.u64.u32 	%rd8620, %r2855;
	shl.b64 	%rd8621, %rd8620, 56;
	or.b64  	%rd8622, %rd8619, %rd8621;
	st.local.v2.u64 	[%rd8+80], {%rd8606, %rd8622};
	ld.local.v2.b32 	{%r2859, %r2860}, [%rd11+192];
	bfe.u32 	%r2861, %r2860, 24, 8;
	bfe.u32 	%r2862, %r2860, 16, 8;
	bfe.u32 	%r2863, %r2860, 8, 8;
	bfe.u32 	%r2864, %r2860, 0, 8;
	ld.local.u32 	%rd8623, [%rd11+192];
	cvt.u64.u32 	%rd8624, %r2864;
	shl.b64 	%rd8625, %rd8624, 32;
	and.b64  	%rd8626, %rd8625, 1095216660480;
	or.b64  	%rd8627, %rd8623, %rd8626;
	cvt.u64.u32 	%rd8628, %r2863;
	shl.b64 	%rd8629, %rd8628, 40;
	and.b64  	%rd8630, %rd8629, 280375465082880;
	or.b64  	%rd8631, %rd8627, %rd8630;
	cvt.u64.u32 	%rd8632, %r2862;
	shl.b64 	%rd8633, %rd8632, 48;
	and.b64  	%rd8634, %rd8633, 71776119061217280;
	or.b64  	%rd8635, %rd8631, %rd8634;
	cvt.u64.u32 	%rd8636, %r2861;
	shl.b64 	%rd8637, %rd8636, 56;
	or.b64  	%rd8638, %rd8635, %rd8637;
	ld.local.v2.b32 	{%r2865, %r2866}, [%rd11+200];
	bfe.u32 	%r2867, %r2866, 24, 8;
	bfe.u32 	%r2868, %r2866, 16, 8;
	bfe.u32 	%r2869, %r2866, 8, 8;
	bfe.u32 	%r2870, %r2866, 0, 8;
	ld.local.u32 	%rd8639, [%rd11+200];
	cvt.u64.u32 	%rd8640, %r2870;
	shl.b64 	%rd8641, %rd8640, 32;
	and.b64  	%rd8642, %rd8641, 1095216660480;
	or.b64  	%rd8643, %rd8639, %rd8642;
	cvt.u64.u32 	%rd8644, %r2869;
	shl.b64 	%rd8645, %rd8644, 40;
	and.b64  	%rd8646, %rd8645, 280375465082880;
	or.b64  	%rd8647, %rd8643, %rd8646;
	cvt.u64.u32 	%rd8648, %r2868;
	shl.b64 	%rd8649, %rd8648, 48;
	and.b64  	%rd8650, %rd8649, 71776119061217280;
	or.b64  	%rd8651, %rd8647, %rd8650;
	cvt.u64.u32 	%rd8652, %r2867;
	shl.b64 	%rd8653, %rd8652, 56;
	or.b64  	%rd8654, %rd8651, %rd8653;
	st.local.v2.u64 	[%rd8+96], {%rd8638, %rd8654};
	ld.local.v2.b32 	{%r2871, %r2872}, [%rd11+208];
	bfe.u32 	%r2873, %r2872, 24, 8;
	bfe.u32 	%r2874, %r2872, 16, 8;
	bfe.u32 	%r2875, %r2872, 8, 8;
	bfe.u32 	%r2876, %r2872, 0, 8;
	ld.local.u32 	%rd8655, [%rd11+208];
	cvt.u64.u32 	%rd8656, %r2876;
	shl.b64 	%rd8657, %rd8656, 32;
	and.b64  	%rd8658, %rd8657, 1095216660480;
	or.b64  	%rd8659, %rd8655, %rd8658;
	cvt.u64.u32 	%rd8660, %r2875;
	shl.b64 	%rd8661, %rd8660, 40;
	and.b64  	%rd8662, %rd8661, 280375465082880;
	or.b64  	%rd8663, %rd8659, %rd8662;
	cvt.u64.u32 	%rd8664, %r2874;
	shl.b64 	%rd8665, %rd8664, 48;
	and.b64  	%rd8666, %rd8665, 71776119061217280;
	or.b64  	%rd8667, %rd8663, %rd8666;
	cvt.u64.u32 	%rd8668, %r2873;
	shl.b64 	%rd8669, %rd8668, 56;
	or.b64  	%rd8670, %rd8667, %rd8669;
	ld.local.v2.b32 	{%r2877, %r2878}, [%rd11+216];
	bfe.u32 	%r2879, %r2878, 24, 8;
	bfe.u32 	%r2880, %r2878, 16, 8;
	bfe.u32 	%r2881, %r2878, 8, 8;
	bfe.u32 	%r2882, %r2878, 0, 8;
	ld.local.u32 	%rd8671, [%rd11+216];
	cvt.u64.u32 	%rd8672, %r2882;
	shl.b64 	%rd8673, %rd8672, 32;
	and.b64  	%rd8674, %rd8673, 1095216660480;
	or.b64  	%rd8675, %rd8671, %rd8674;
	cvt.u64.u32 	%rd8676, %r2881;
	shl.b64 	%rd8677, %rd8676, 40;
	and.b64  	%rd8678, %rd8677, 280375465082880;
	or.b64  	%rd8679, %rd8675, %rd8678;
	cvt.u64.u32 	%rd8680, %r2880;
	shl.b64 	%rd8681, %rd8680, 48;
	and.b64  	%rd8682, %rd8681, 71776119061217280;
	or.b64  	%rd8683, %rd8679, %rd8682;
	cvt.u64.u32 	%rd8684, %r2879;
	shl.b64 	%rd8685, %rd8684, 56;
	or.b64  	%rd8686, %rd8683, %rd8685;
	st.local.v2.u64 	[%rd8+112], {%rd8670, %rd8686};
	ld.local.u64 	%rd1001, [%rd11];
	ld.local.u64 	%rd1002, [%rd11+8];
	ld.local.u64 	%rd1003, [%rd11+16];
	ld.local.u64 	%rd1004, [%rd11+24];
	ld.local.u64 	%rd1005, [%rd11+32];
	ld.local.u64 	%rd1006, [%rd11+40];
	ld.local.u64 	%rd1007, [%rd11+48];
	ld.local.u64 	%rd1008, [%rd11+56];
	xor.b64  	%rd23165, %rd17, %rd23177;
	xor.b64  	%rd23161, %rd18, %rd23176;
	ld.local.u64 	%rd8687, [%rd11+80];
	xor.b64  	%rd1011, %rd19, %rd8687;
	ld.local.u64 	%rd8688, [%rd11+88];
	xor.b64  	%rd1012, %rd20, %rd8688;
	mov.b32 	%r10004, 0;
	mov.u64 	%rd23152, %rd16;
	mov.u64 	%rd23153, %rd1012;
	mov.u64 	%rd23154, %rd1008;
	mov.u64 	%rd23155, %rd1004;
	mov.u64 	%rd23156, %rd15;
	mov.u64 	%rd23157, %rd1011;
	mov.u64 	%rd23158, %rd1007;
	mov.u64 	%rd23159, %rd1003;
	mov.u64 	%rd23160, %rd14;
	mov.u64 	%rd23162, %rd1006;
	mov.u64 	%rd23163, %rd1002;
	mov.u64 	%rd23164, %rd13;
	mov.u64 	%rd23166, %rd1005;
	mov.u64 	%rd23167, %rd1001;
$L__BB0_149:
	mul.wide.u32 	%rd8689, %r10004, 16;
	mov.u64 	%rd8690, blake2b_sigma;
	add.s64 	%rd8691, %rd8690, %rd8689;
	ld.const.u8 	%r2883, [%rd8691];
	mul.wide.u32 	%rd8692, %r2883, 8;
	add.s64 	%rd8693, %rd8, %rd8692;
	ld.local.u64 	%rd8694, [%rd8693];
	ld.const.u8 	%r2884, [%rd8691+1];
	mul.wide.u32 	%rd8695, %r2884, 8;
	add.s64 	%rd8696, %rd8, %rd8695;
	ld.local.u64 	%rd8697, [%rd8696];
	add.s64 	%rd8698, %rd23167, %rd8694;
	add.s64 	%rd8699, %rd8698, %rd23166;
	xor.b64  	%rd8700, %rd23165, %rd8699;
	mov.b64 	{%r2885, %r2886}, %rd8700;
	mov.b64 	%rd8701, {%r2886, %r2885};
	add.s64 	%rd8702, %rd23164, %rd8701;
	xor.b64  	%rd8703, %rd23166, %rd8702;
	mov.b64 	{%r2887, %r2888}, %rd8703;
	shf.l.wrap.b32 	%r2889, %r2888, %r2887, 8;
	shf.l.wrap.b32 	%r2890, %r2887, %r2888, 8;
	mov.b64 	%rd8704, {%r2890, %r2889};
	add.s64 	%rd8705, %rd8704, %rd8697;
	add.s64 	%rd8706, %rd8705, %rd8699;
	xor.b64  	%rd8707, %rd8701, %rd8706;
	mov.b64 	{%r2891, %r2892}, %rd8707;
	shf.l.wrap.b32 	%r2893, %r2892, %r2891, 16;
	shf.l.wrap.b32 	%r2894, %r2891, %r2892, 16;
	mov.b64 	%rd8708, {%r2894, %r2893};
	add.s64 	%rd8709, %rd8702, %rd8708;
	xor.b64  	%rd8710, %rd8704, %rd8709;
	mov.b64 	{%r2895, %r2896}, %rd8710;
	shf.l.wrap.b32 	%r2897, %r2895, %r2896, 1;
	shf.l.wrap.b32 	%r2898, %r2896, %r2895, 1;
	mov.b64 	%rd8711, {%r2898, %r2897};
	ld.const.u8 	%r2899, [%rd8691+2];
	mul.wide.u32 	%rd8712, %r2899, 8;
	add.s64 	%rd8713, %rd8, %rd8712;
	ld.local.u64 	%rd8714, [%rd8713];
	ld.const.u8 	%r2900, [%rd8691+3];
	mul.wide.u32 	%rd8715, %r2900, 8;
	add.s64 	%rd8716, %rd8, %rd8715;
	ld.local.u64 	%rd8717, [%rd8716];
	add.s64 	%rd8718, %rd23163, %rd8714;
	add.s64 	%rd8719, %rd8718, %rd23162;
	xor.b64  	%rd8720, %rd23161, %rd8719;
	mov.b64 	{%r2901, %r2902}, %rd8720;
	mov.b64 	%rd8721, {%r2902, %r2901};
	add.s64 	%rd8722, %rd23160, %rd8721;
	xor.b64  	%rd8723, %rd23162, %rd8722;
	mov.b64 	{%r2903, %r2904}, %rd8723;
	shf.l.wrap.b32 	%r2905, %r2904, %r2903, 8;
	shf.l.wrap.b32 	%r2906, %r2903, %r2904, 8;
	mov.b64 	%rd8724, {%r2906, %r2905};
	add.s64 	%rd8725, %rd8724, %rd8717;
	add.s64 	%rd8726, %rd8725, %rd8719;
	xor.b64  	%rd8727, %rd8721, %rd8726;
	mov.b64 	{%r2907, %r2908}, %rd8727;
	shf.l.wrap.b32 	%r2909, %r2908, %r2907, 16;
	shf.l.wrap.b32 	%r2910, %r2907, %r2908, 16;
	mov.b64 	%rd8728, {%r2910, %r2909};
	add.s64 	%rd8729, %rd8722, %rd8728;
	xor.b64  	%rd8730, %rd8724, %rd8729;
	mov.b64 	{%r2911, %r2912}, %rd8730;
	shf.l.wrap.b32 	%r2913, %r2911, %r2912, 1;
	shf.l.wrap.b32 	%r2914, %r2912, %r2911, 1;
	mov.b64 	%rd8731, {%r2914, %r2913};
	ld.const.u8 	%r2915, [%rd8691+4];
	mul.wide.u32 	%rd8732, %r2915, 8;
	add.s64 	%rd8733, %rd8, %rd8732;
	ld.local.u64 	%rd8734, [%rd8733];
	ld.const.u8 	%r2916, [%rd8691+5];
	mul.wide.u32 	%rd8735, %r2916, 8;
	add.s64 	%rd8736, %rd8, %rd8735;
	ld.local.u64 	%rd8737, [%rd8736];
	add.s64 	%rd8738, %rd23159, %rd8734;
	add.s64 	%rd8739, %rd8738, %rd23158;
	xor.b64  	%rd8740, %rd23157, %rd8739;
	mov.b64 	{%r2917, %r2918}, %rd8740;
	mov.b64 	%rd8741, {%r2918, %r2917};
	add.s64 	%rd8742, %rd23156, %rd8741;
	xor.b64  	%rd8743, %rd23158, %rd8742;
	mov.b64 	{%r2919, %r2920}, %rd8743;
	shf.l.wrap.b32 	%r2921, %r2920, %r2919, 8;
	shf.l.wrap.b32 	%r2922, %r2919, %r2920, 8;
	mov.b64 	%rd8744, {%r2922, %r2921};
	add.s64 	%rd8745, %rd8744, %rd8737;
	add.s64 	%rd8746, %rd8745, %rd8739;
	xor.b64  	%rd8747, %rd8741, %rd8746;
	mov.b64 	{%r2923, %r2924}, %rd8747;
	shf.l.wrap.b32 	%r2925, %r2924, %r2923, 16;
	shf.l.wrap.b32 	%r2926, %r2923, %r2924, 16;
	mov.b64 	%rd8748, {%r2926, %r2925};
	add.s64 	%rd8749, %rd8742, %rd8748;
	xor.b64  	%rd8750, %rd8744, %rd8749;
	mov.b64 	{%r2927, %r2928}, %rd8750;
	shf.l.wrap.b32 	%r2929, %r2927, %r2928, 1;
	shf.l.wrap.b32 	%r2930, %r2928, %r2927, 1;
	mov.b64 	%rd8751, {%r2930, %r2929};
	ld.const.u8 	%r2931, [%rd8691+6];
	mul.wide.u32 	%rd8752, %r2931, 8;
	add.s64 	%rd8753, %rd8, %rd8752;
	ld.local.u64 	%rd8754, [%rd8753];
	ld.const.u8 	%r2932, [%rd8691+7];
	mul.wide.u32 	%rd8755, %r2932, 8;
	add.s64 	%rd8756, %rd8, %rd8755;
	ld.local.u64 	%rd8757, [%rd8756];
	add.s64 	%rd8758, %rd23155, %rd8754;
	add.s64 	%rd8759, %rd8758, %rd23154;
	xor.b64  	%rd8760, %rd23153, %rd8759;
	mov.b64 	{%r2933, %r2934}, %rd8760;
	mov.b64 	%rd8761, {%r2934, %r2933};
	add.s64 	%rd8762, %rd23152, %rd8761;
	xor.b64  	%rd8763, %rd23154, %rd8762;
	mov.b64 	{%r2935, %r2936}, %rd8763;
	shf.l.wrap.b32 	%r2937, %r2936, %r2935, 8;
	shf.l.wrap.b32 	%r2938, %r2935, %r2936, 8;
	mov.b64 	%rd8764, {%r2938, %r2937};
	add.s64 	%rd8765, %rd8764, %rd8757;
	add.s64 	%rd8766, %rd8765, %rd8759;
	xor.b64  	%rd8767, %rd8761, %rd8766;
	mov.b64 	{%r2939, %r2940}, %rd8767;
	shf.l.wrap.b32 	%r2941, %r2940, %r2939, 16;
	shf.l.wrap.b32 	%r2942, %r2939, %r2940, 16;
	mov.b64 	%rd8768, {%r2942, %r2941};
	add.s64 	%rd8769, %rd8762, %rd8768;
	xor.b64  	%rd8770, %rd8764, %rd8769;
	mov.b64 	{%r2943, %r2944}, %rd8770;
	shf.l.wrap.b32 	%r2945, %r2943, %r2944, 1;
	shf.l.wrap.b32 	%r2946, %r2944, %r2943, 1;
	mov.b64 	%rd8771, {%r2946, %r2945};
	ld.const.u8 	%r2947, [%rd8691+8];
	mul.wide.u32 	%rd8772, %r2947, 8;
	add.s64 	%rd8773, %rd8, %rd8772;
	ld.local.u64 	%rd8774, [%rd8773];
	ld.const.u8 	%r2948, [%rd8691+9];
	mul.wide.u32 	%rd8775, %r2948, 8;
	add.s64 	%rd8776, %rd8, %rd8775;
	ld.local.u64 	%rd8777, [%rd8776];
	add.s64 	%rd8778, %rd8706, %rd8774;
	add.s64 	%rd8779, %rd8778, %rd8731;
	xor.b64  	%rd8780, %rd8768, %rd8779;
	mov.b64 	{%r2949, %r2950}, %rd8780;
	mov.b64 	%rd8781, {%r2950, %r2949};
	add.s64 	%rd8782, %rd8749, %rd8781;
	xor.b64  	%rd8783, %rd8731, %rd8782;
	mov.b64 	{%r2951, %r2952}, %rd8783;
	shf.l.wrap.b32 	%r2953, %r2952, %r2951, 8;
	shf.l.wrap.b32 	%r2954, %r2951, %r2952, 8;
	mov.b64 	%rd8784, {%r2954, %r2953};
	add.s64 	%rd8785, %rd8784, %rd8777;
	add.s64 	%rd23167, %rd8785, %rd8779;
	xor.b64  	%rd8786, %rd8781, %rd23167;
	mov.b64 	{%r2955, %r2956}, %rd8786;
	shf.l.wrap.b32 	%r2957, %r2956, %r2955, 16;
	shf.l.wrap.b32 	%r2958, %r2955, %r2956, 16;
	mov.b64 	%rd23153, {%r2958, %r2957};
	add.s64 	%rd23156, %rd8782, %rd23153;
	xor.b64  	%rd8787, %rd8784, %rd23156;
	mov.b64 	{%r2959, %r2960}, %rd8787;
	shf.l.wrap.b32 	%r2961, %r2959, %r2960, 1;
	shf.l.wrap.b32 	%r2962, %r2960, %r2959, 1;
	mov.b64 	%rd23162, {%r2962, %r2961};
	ld.const.u8 	%r2963, [%rd8691+10];
	mul.wide.u32 	%rd8788, %r2963, 8;
	add.s64 	%rd8789, %rd8, %rd8788;
	ld.local.u64 	%rd8790, [%rd8789];
	ld.const.u8 	%r2964, [%rd8691+11];
	mul.wide.u32 	%rd8791, %r2964, 8;
	add.s64 	%rd8792, %rd8, %rd8791;
	ld.local.u64 	%rd8793, [%rd8792];
	add.s64 	%rd8794, %rd8726, %rd8790;
	add.s64 	%rd8795, %rd8794, %rd8751;
	xor.b64  	%rd8796, %rd8708, %rd8795;
	mov.b64 	{%r2965, %r2966}, %rd8796;
	mov.b64 	%rd8797, {%r2966, %r2965};
	add.s64 	%rd8798, %rd8769, %rd8797;
	xor.b64  	%rd8799, %rd8751, %rd8798;
	mov.b64 	{%r2967, %r2968}, %rd8799;
	shf.l.wrap.b32 	%r2969, %r2968, %r2967, 8;
	shf.l.wrap.b32 	%r2970, %r2967, %r2968, 8;
	mov.b64 	%rd8800, {%r2970, %r2969};
	add.s64 	%rd8801, %rd8800, %rd8793;
	add.s64 	%rd23163, %rd8801, %rd8795;
	xor.b64  	%rd8802, %rd8797, %rd23163;
	mov.b64 	{%r2971, %r2972}, %rd8802;
	shf.l.wrap.b32 	%r2973, %r2972, %r2971, 16;
	shf.l.wrap.b32 	%r2974, %r2971, %r2972, 16;
	mov.b64 	%rd23165, {%r2974, %r2973};
	add.s64 	%rd23152, %rd8798, %rd23165;
	xor.b64  	%rd8803, %rd8800, %rd23152;
	mov.b64 	{%r2975, %r2976}, %rd8803;
	shf.l.wrap.b32 	%r2977, %r2975, %r2976, 1;
	shf.l.wrap.b32 	%r2978, %r2976, %r2975, 1;
	mov.b64 	%rd23158, {%r2978, %r2977};
	ld.const.u8 	%r2979, [%rd8691+12];
	mul.wide.u32 	%rd8804, %r2979, 8;
	add.s64 	%rd8805, %rd8, %rd8804;
	ld.local.u64 	%rd8806, [%rd8805];
	ld.const.u8 	%r2980, [%rd8691+13];
	mul.wide.u32 	%rd8807, %r2980, 8;
	add.s64 	%rd8808, %rd8, %rd8807;
	ld.local.u64 	%rd8809, [%rd8808];
	add.s64 	%rd8810, %rd8746, %rd8806;
	add.s64 	%rd8811, %rd8810, %rd8771;
	xor.b64  	%rd8812, %rd8728, %rd8811;
	mov.b64 	{%r2981, %r2982}, %rd8812;
	mov.b64 	%rd8813, {%r2982, %r2981};
	add.s64 	%rd8814, %rd8709, %rd8813;
	xor.b64  	%rd8815, %rd8771, %rd8814;
	mov.b64 	{%r2983, %r2984}, %rd8815;
	shf.l.wrap.b32 	%r2985, %r2984, %r2983, 8;
	shf.l.wrap.b32 	%r2986, %r2983, %r2984, 8;
	mov.b64 	%rd8816, {%r2986, %r2985};
	add.s64 	%rd8817, %rd8816, %rd8809;
	add.s64 	%rd23159, %rd8817, %rd8811;
	xor.b64  	%rd8818, %rd8813, %rd23159;
	mov.b64 	{%r2987, %r2988}, %rd8818;
	shf.l.wrap.b32 	%r2989, %r2988, %r2987, 16;
	shf.l.wrap.b32 	%r2990, %r2987, %r2988, 16;
	mov.b64 	%rd23161, {%r2990, %r2989};
	add.s64 	%rd23164, %rd8814, %rd23161;
	xor.b64  	%rd8819, %rd8816, %rd23164;
	mov.b64 	{%r2991, %r2992}, %rd8819;
	shf.l.wrap.b32 	%r2993, %r2991, %r2992, 1;
	shf.l.wrap.b32 	%r2994, %r2992, %r2991, 1;
	mov.b64 	%rd23154, {%r2994, %r2993};
	ld.const.u8 	%r2995, [%rd8691+14];
	mul.wide.u32 	%rd8820, %r2995, 8;
	add.s64 	%rd8821, %rd8, %rd8820;
	ld.local.u64 	%rd8822, [%rd8821];
	ld.const.u8 	%r2996, [%rd8691+15];
	mul.wide.u32 	%rd8823, %r2996, 8;
	add.s64 	%rd8824, %rd8, %rd8823;
	ld.local.u64 	%rd8825, [%rd8824];
	add.s64 	%rd8826, %rd8766, %rd8822;
	add.s64 	%rd8827, %rd8826, %rd8711;
	xor.b64  	%rd8828, %rd8748, %rd8827;
	mov.b64 	{%r2997, %r2998}, %rd8828;
	mov.b64 	%rd8829, {%r2998, %r2997};
	add.s64 	%rd8830, %rd8729, %rd8829;
	xor.b64  	%rd8831, %rd8711, %rd8830;
	mov.b64 	{%r2999, %r3000}, %rd8831;
	shf.l.wrap.b32 	%r3001, %r3000, %r2999, 8;
	shf.l.wrap.b32 	%r3002, %r2999, %r3000, 8;
	mov.b64 	%rd8832, {%r3002, %r3001};
	add.s64 	%rd8833, %rd8832, %rd8825;
	add.s64 	%rd23155, %rd8833, %rd8827;
	xor.b64  	%rd8834, %rd8829, %rd23155;
	mov.b64 	{%r3003, %r3004}, %rd8834;
	shf.l.wrap.b32 	%r3005, %r3004, %r3003, 16;
	shf.l.wrap.b32 	%r3006, %r3003, %r3004, 16;
	mov.b64 	%rd23157, {%r3006, %r3005};
	add.s64 	%rd23160, %rd8830, %rd23157;
	xor.b64  	%rd8835, %rd8832, %rd23160;
	mov.b64 	{%r3007, %r3008}, %rd8835;
	shf.l.wrap.b32 	%r3009, %r3007, %r3008, 1;
	shf.l.wrap.b32 	%r3010, %r3008, %r3007, 1;
	mov.b64 	%rd23166, {%r3010, %r3009};
	add.s32 	%r10004, %r10004, 1;
	setp.ne.s32 	%p118, %r10004, 12;
	@%p118 bra 	$L__BB0_149;
	xor.b64  	%rd8836, %rd23167, %rd1001;
	xor.b64  	%rd23175, %rd8836, %rd23164;
	st.local.u64 	[%rd11], %rd23175;
	xor.b64  	%rd8837, %rd23163, %rd1002;
	xor.b64  	%rd23174, %rd8837, %rd23160;
	st.local.u64 	[%rd11+8], %rd23174;
	xor.b64  	%rd8838, %rd23159, %rd1003;
	xor.b64  	%rd23173, %rd8838, %rd23156;
	st.local.u64 	[%rd11+16], %rd23173;
	xor.b64  	%rd8839, %rd23155, %rd1004;
	xor.b64  	%rd23172, %rd8839, %rd23152;
	st.local.u64 	[%rd11+24], %rd23172;
	xor.b64  	%rd8840, %rd23166, %rd1005;
	xor.b64  	%rd23171, %rd8840, %rd23165;
	st.local.u64 	[%rd11+32], %rd23171;
	xor.b64  	%rd8841, %rd23162, %rd1006;
	xor.b64  	%rd23170, %rd8841, %rd23161;
	st.local.u64 	[%rd11+40], %rd23170;
	xor.b64  	%rd8842, %rd23158, %rd1007;
	xor.b64  	%rd23169, %rd8842, %rd23157;
	st.local.u64 	[%rd11+48], %rd23169;
	xor.b64  	%rd8843, %rd23154, %rd1008;
	xor.b64  	%rd23168, %rd8843, %rd23153;
	st.local.u64 	[%rd11+56], %rd23168;
	mov.b32 	%r9991, 0;
	st.local.u32 	[%rd11+224], %r9991;
	sub.s64 	%rd23197, %rd23197, %rd979;
	sub.s64 	%rd8844, %rd23198, %rd978;
	add.s64 	%rd23198, %rd8844, 128;
	setp.lt.u64 	%p119, %rd23197, 129;
	@%p119 bra 	$L__BB0_155;
$L__BB0_151:
	add.s64 	%rd1067, %rd23177, 128;
	setp.gt.u64 	%p120, %rd23177, -129;
	selp.u64 	%rd8846, 1, 0, %p120;
	add.s64 	%rd23176, %rd23176, %rd8846;
	ld.global.u8 	%rd8847, [%rd23198];
	ld.global.u8 	%r3013, [%rd23198+1];
	mul.wide.u32 	%rd8848, %r3013, 256;
	or.b64  	%rd8849, %rd8848, %rd8847;
	ld.global.u8 	%r3014, [%rd23198+2];
	mul.wide.u32 	%rd8850, %r3014, 65536;
	or.b64  	%rd8851, %rd8849, %rd8850;
	ld.global.u8 	%r3015, [%rd23198+3];
	mul.wide.u32 	%rd8852, %r3015, 16777216;
	or.b64  	%rd8853, %rd8851, %rd8852;
	ld.global.u8 	%rd8854, [%rd23198+4];
	shl.b64 	%rd8855, %rd8854, 32;
	or.b64  	%rd8856, %rd8853, %rd8855;
	ld.global.u8 	%rd8857, [%rd23198+5];
	shl.b64 	%rd8858, %rd8857, 40;
	or.b64  	%rd8859, %rd8856, %rd8858;
	ld.global.u8 	%rd8860, [%rd23198+6];
	shl.b64 	%rd8861, %rd8860, 48;
	or.b64  	%rd8862, %rd8859, %rd8861;
	ld.global.u8 	%rd8863, [%rd23198+7];
	shl.b64 	%rd8864, %rd8863, 56;
	or.b64  	%rd8865, %rd8862, %rd8864;
	ld.global.u8 	%rd8866, [%rd23198+8];
	ld.global.u8 	%r3016, [%rd23198+9];
	mul.wide.u32 	%rd8867, %r3016, 256;
	or.b64  	%rd8868, %rd8867, %rd8866;
	ld.global.u8 	%r3017, [%rd23198+10];
	mul.wide.u32 	%rd8869, %r3017, 65536;
	or.b64  	%rd8870, %rd8868, %rd8869;
	ld.global.u8 	%r3018, [%rd23198+11];
	mul.wide.u32 	%rd8871, %r3018, 16777216;
	or.b64  	%rd8872, %rd8870, %rd8871;
	ld.global.u8 	%rd8873, [%rd23198+12];
	shl.b64 	%rd8874, %rd8873, 32;
	or.b64  	%rd8875, %rd8872, %rd8874;
	ld.global.u8 	%rd8876, [%rd23198+13];
	shl.b64 	%rd8877, %rd8876, 40;
	or.b64  	%rd8878, %rd8875, %rd8877;
	ld.global.u8 	%rd8879, [%rd23198+14];
	shl.b64 	%rd8880, %rd8879, 48;
	or.b64  	%rd8881, %rd8878, %rd8880;
	ld.global.u8 	%rd8882, [%rd23198+15];
	shl.b64 	%rd8883, %rd8882, 56;
	or.b64  	%rd8884, %rd8881, %rd8883;
	st.local.v2.u64 	[%rd8], {%rd8865, %rd8884};
	ld.global.u8 	%rd8885, [%rd23198+16];
	ld.global.u8 	%r3019, [%rd23198+17];
	mul.wide.u32 	%rd8886, %r3019, 256;
	or.b64  	%rd8887, %rd8886, %rd8885;
	ld.global.u8 	%r3020, [%rd23198+18];
	mul.wide.u32 	%rd8888, %r3020, 65536;
	or.b64  	%rd8889, %rd8887, %rd8888;
	ld.global.u8 	%r3021, [%rd23198+19];
	mul.wide.u32 	%rd8890, %r3021, 16777216;
	or.b64  	%rd8891, %rd8889, %rd8890;
	ld.global.u8 	%rd8892, [%rd23198+20];
	shl.b64 	%rd8893, %rd8892, 32;
	or.b64  	%rd8894, %rd8891, %rd8893;
	ld.global.u8 	%rd8895, [%rd23198+21];
	shl.b64 	%rd8896, %rd8895, 40;
	or.b64  	%rd8897, %rd8894, %rd8896;
	ld.global.u8 	%rd8898, [%rd23198+22];
	shl.b64 	%rd8899, %rd8898, 48;
	or.b64  	%rd8900, %rd8897, %rd8899;
	ld.global.u8 	%rd8901, [%rd23198+23];
	shl.b64 	%rd8902, %rd8901, 56;
	or.b64  	%rd8903, %rd8900, %rd8902;
	ld.global.u8 	%rd8904, [%rd23198+24];
	ld.global.u8 	%r3022, [%rd23198+25];
	mul.wide.u32 	%rd8905, %r3022, 256;
	or.b64  	%rd8906, %rd8905, %rd8904;
	ld.global.u8 	%r3023, [%rd23198+26];
	mul.wide.u32 	%rd8907, %r3023, 65536;
	or.b64  	%rd8908, %rd8906, %rd8907;
	ld.global.u8 	%r3024, [%rd23198+27];
	mul.wide.u32 	%rd8909, %r3024, 16777216;
	or.b64  	%rd8910, %rd8908, %rd8909;
	ld.global.u8 	%rd8911, [%rd23198+28];
	shl.b64 	%rd8912, %rd8911, 32;
	or.b64  	%rd8913, %rd8910, %rd8912;
	ld.global.u8 	%rd8914, [%rd23198+29];
	shl.b64 	%rd8915, %rd8914, 40;
	or.b64  	%rd8916, %rd8913, %rd8915;
	ld.global.u8 	%rd8917, [%rd23198+30];
	shl.b64 	%rd8918, %rd8917, 48;
	or.b64  	%rd8919, %rd8916, %rd8918;
	ld.global.u8 	%rd8920, [%rd23198+31];
	shl.b64 	%rd8921, %rd8920, 56;
	or.b64  	%rd8922, %rd8919, %rd8921;
	st.local.v2.u64 	[%rd8+16], {%rd8903, %rd8922};
	ld.global.u8 	%rd8923, [%rd23198+32];
	ld.global.u8 	%r3025, [%rd23198+33];
	mul.wide.u32 	%rd8924, %r3025, 256;
	or.b64  	%rd8925, %rd8924, %rd8923;
	ld.global.u8 	%r3026, [%rd23198+34];
	mul.wide.u32 	%rd8926, %r3026, 65536;
	or.b64  	%rd8927, %rd8925, %rd8926;
	ld.global.u8 	%r3027, [%rd23198+35];
	mul.wide.u32 	%rd8928, %r3027, 16777216;
	or.b64  	%rd8929, %rd8927, %rd8928;
	ld.global.u8 	%rd8930, [%rd23198+36];
	shl.b64 	%rd8931, %rd8930, 32;
	or.b64  	%rd8932, %rd8929, %rd8931;
	ld.global.u8 	%rd8933, [%rd23198+37];
	shl.b64 	%rd8934, %rd8933, 40;
	or.b64  	%rd8935, %rd8932, %rd8934;
	ld.global.u8 	%rd8936, [%rd23198+38];
	shl.b64 	%rd8937, %rd8936, 48;
	or.b64  	%rd8938, %rd8935, %rd8937;
	ld.global.u8 	%rd8939, [%rd23198+39];
	shl.b64 	%rd8940, %rd8939, 56;
	or.b64  	%rd8941, %rd8938, %rd8940;
	ld.global.u8 	%rd8942, [%rd23198+40];
	ld.global.u8 	%r3028, [%rd23198+41];
	mul.wide.u32 	%rd8943, %r3028, 256;
	or.b64  	%rd8944, %rd8943, %rd8942;
	ld.global.u8 	%r3029, [%rd23198+42];
	mul.wide.u32 	%rd8945, %r3029, 65536;
	or.b64  	%rd8946, %rd8944, %rd8945;
	ld.global.u8 	%r3030, [%rd23198+43];
	mul.wide.u32 	%rd8947, %r3030, 16777216;
	or.b64  	%rd8948, %rd8946, %rd8947;
	ld.global.u8 	%rd8949, [%rd23198+44];
	shl.b64 	%rd8950, %rd8949, 32;
	or.b64  	%rd8951, %rd8948, %rd8950;
	ld.global.u8 	%rd8952, [%rd23198+45];
	shl.b64 	%rd8953, %rd8952, 40;
	or.b64  	%rd8954, %rd8951, %rd8953;
	ld.global.u8 	%rd8955, [%rd23198+46];
	shl.b64 	%rd8956, %rd8955, 48;
	or.b64  	%rd8957, %rd8954, %rd8956;
	ld.global.u8 	%rd8958, [%rd23198+47];
	shl.b64 	%rd8959, %rd8958, 56;
	or.b64  	%rd8960, %rd8957, %rd8959;
	st.local.v2.u64 	[%rd8+32], {%rd8941, %rd8960};
	ld.global.u8 	%rd8961, [%rd23198+48];
	ld.global.u8 	%r3031, [%rd23198+49];
	mul.wide.u32 	%rd8962, %r3031, 256;
	or.b64  	%rd8963, %rd8962, %rd8961;
	ld.global.u8 	%r3032, [%rd23198+50];
	mul.wide.u32 	%rd8964, %r3032, 65536;
	or.b64  	%rd8965, %rd8963, %rd8964;
	ld.global.u8 	%r3033, [%rd23198+51];
	mul.wide.u32 	%rd8966, %r3033, 16777216;
	or.b64  	%rd8967, %rd8965, %rd8966;
	ld.global.u8 	%rd8968, [%rd23198+52];
	shl.b64 	%rd8969, %rd8968, 32;
	or.b64  	%rd8970, %rd8967, %rd8969;
	ld.global.u8 	%rd8971, [%rd23198+53];
	shl.b64 	%rd8972, %rd8971, 40;
	or.b64  	%rd8973, %rd8970, %rd8972;
	ld.global.u8 	%rd8974, [%rd23198+54];
	shl.b64 	%rd8975, %rd8974, 48;
	or.b64  	%rd8976, %rd8973, %rd8975;
	ld.global.u8 	%rd8977, [%rd23198+55];
	shl.b64 	%rd8978, %rd8977, 56;
	or.b64  	%rd8979, %rd8976, %rd8978;
	ld.global.u8 	%rd8980, [%rd23198+56];
	ld.global.u8 	%r3034, [%rd23198+57];
	mul.wide.u32 	%rd8981, %r3034, 256;
	or.b64  	%rd8982, %rd8981, %rd8980;
	ld.global.u8 	%r3035, [%rd23198+58];
	mul.wide.u32 	%rd8983, %r3035, 65536;
	or.b64  	%rd8984, %rd8982, %rd8983;
	ld.global.u8 	%r3036, [%rd23198+59];
	mul.wide.u32 	%rd8985, %r3036, 16777216;
	or.b64  	%rd8986, %rd8984, %rd8985;
	ld.global.u8 	%rd8987, [%rd23198+60];
	shl.b64 	%rd8988, %rd8987, 32;
	or.b64  	%rd8989, %rd8986, %rd8988;
	ld.global.u8 	%rd8990, [%rd23198+61];
	shl.b64 	%rd8991, %rd8990, 40;
	or.b64  	%rd8992, %rd8989, %rd8991;
	ld.global.u8 	%rd8993, [%rd23198+62];
	shl.b64 	%rd8994, %rd8993, 48;
	or.b64  	%rd8995, %rd8992, %rd8994;
	ld.global.u8 	%rd8996, [%rd23198+63];
	shl.b64 	%rd8997, %rd8996, 56;
	or.b64  	%rd8998, %rd8995, %rd8997;
	st.local.v2.u64 	[%rd8+48], {%rd8979, %rd8998};
	ld.global.u8 	%rd8999, [%rd23198+64];
	ld.global.u8 	%r3037, [%rd23198+65];
	mul.wide.u32 	%rd9000, %r3037, 256;
	or.b64  	%rd9001, %rd9000, %rd8999;
	ld.global.u8 	%r3038, [%rd23198+66];
	mul.wide.u32 	%rd9002, %r3038, 65536;
	or.b64  	%rd9003, %rd9001, %rd9002;
	ld.global.u8 	%r3039, [%rd23198+67];
	mul.wide.u32 	%rd9004, %r3039, 16777216;
	or.b64  	%rd9005, %rd9003, %rd9004;
	ld.global.u8 	%rd9006, [%rd23198+68];
	shl.b64 	%rd9007, %rd9006, 32;
	or.b64  	%rd9008, %rd9005, %rd9007;
	ld.global.u8 	%rd9009, [%rd23198+69];
	shl.b64 	%rd9010, %rd9009, 40;
	or.b64  	%rd9011, %rd9008, %rd9010;
	ld.global.u8 	%rd9012, [%rd23198+70];
	shl.b64 	%rd9013, %rd9012, 48;
	or.b64  	%rd9014, %rd9011, %rd9013;
	ld.global.u8 	%rd9015, [%rd23198+71];
	shl.b64 	%rd9016, %rd9015, 56;
	or.b64  	%rd9017, %rd9014, %rd9016;
	ld.global.u8 	%rd9018, [%rd23198+72];
	ld.global.u8 	%r3040, [%rd23198+73];
	mul.wide.u32 	%rd9019, %r3040, 256;
	or.b64  	%rd9020, %rd9019, %rd9018;
	ld.global.u8 	%r3041, [%rd23198+74];
	mul.wide.u32 	%rd9021, %r3041, 65536;
	or.b64  	%rd9022, %rd9020, %rd9021;
	ld.global.u8 	%r3042, [%rd23198+75];
	mul.wide.u32 	%rd9023, %r3042, 16777216;
	or.b64  	%rd9024, %rd9022, %rd9023;
	ld.global.u8 	%rd9025, [%rd23198+76];
	shl.b64 	%rd9026, %rd9025, 32;
	or.b64  	%rd9027, %rd9024, %rd9026;
	ld.global.u8 	%rd9028, [%rd23198+77];
	shl.b64 	%rd9029, %rd9028, 40;
	or.b64  	%rd9030, %rd9027, %rd9029;
	ld.global.u8 	%rd9031, [%rd23198+78];
	shl.b64 	%rd9032, %rd9031, 48;
	or.b64  	%rd9033, %rd9030, %rd9032;
	ld.global.u8 	%rd9034, [%rd23198+79];
	shl.b64 	%rd9035, %rd9034, 56;
	or.b64  	%rd9036, %rd9033, %rd9035;
	st.local.v2.u64 	[%rd8+64], {%rd9017, %rd9036};
	ld.global.u8 	%rd9037, [%rd23198+80];
	ld.global.u8 	%r3043, [%rd23198+81];
	mul.wide.u32 	%rd9038, %r3043, 256;
	or.b64  	%rd9039, %rd9038, %rd9037;
	ld.global.u8 	%r3044, [%rd23198+82];
	mul.wide.u32 	%rd9040, %r3044, 65536;
	or.b64  	%rd9041, %rd9039, %rd9040;
	ld.global.u8 	%r3045, [%rd23198+83];
	mul.wide.u32 	%rd9042, %r3045, 16777216;
	or.b64  	%rd9043, %rd9041, %rd9042;
	ld.global.u8 	%rd9044, [%rd23198+84];
	shl.b64 	%rd9045, %rd9044, 32;
	or.b64  	%rd9046, %rd9043, %rd9045;
	ld.global.u8 	%rd9047, [%rd23198+85];
	shl.b64 	%rd9048, %rd9047, 40;
	or.b64  	%rd9049, %rd9046, %rd9048;
	ld.global.u8 	%rd9050, [%rd23198+86];
	shl.b64 	%rd9051, %rd9050, 48;
	or.b64  	%rd9052, %rd9049, %rd9051;
	ld.global.u8 	%rd9053, [%rd23198+87];
	shl.b64 	%rd9054, %rd9053, 56;
	or.b64  	%rd9055, %rd9052, %rd9054;
	ld.global.u8 	%rd9056, [%rd23198+88];
	ld.global.u8 	%r3046, [%rd23198+89];
	mul.wide.u32 	%rd9057, %r3046, 256;
	or.b64  	%rd9058, %rd9057, %rd9056;
	ld.global.u8 	%r3047, [%rd23198+90];
	mul.wide.u32 	%rd9059, %r3047, 65536;
	or.b64  	%rd9060, %rd9058, %rd9059;
	ld.global.u8 	%r3048, [%rd23198+91];
	mul.wide.u32 	%rd9061, %r3048, 16777216;
	or.b64  	%rd9062, %rd9060, %rd9061;
	ld.global.u8 	%rd9063, [%rd23198+92];
	shl.b64 	%rd9064, %rd9063, 32;
	or.b64  	%rd9065, %rd9062, %rd9064;
	ld.global.u8 	%rd9066, [%rd23198+93];
	shl.b64 	%rd9067, %rd9066, 40;
	or.b64  	%rd9068, %rd9065, %rd9067;
	ld.global.u8 	%rd9069, [%rd23198+94];
	shl.b64 	%rd9070, %rd9069, 48;
	or.b64  	%rd9071, %rd9068, %rd9070;
	ld.global.u8 	%rd9072, [%rd23198+95];
	shl.b64 	%rd9073, %rd9072, 56;
	or.b64  	%rd9074, %rd9071, %rd9073;
	st.local.v2.u64 	[%rd8+80], {%rd9055, %rd9074};
	ld.global.u8 	%rd9075, [%rd23198+96];
	ld.global.u8 	%r3049, [%rd23198+97];
	mul.wide.u32 	%rd9076, %r3049, 256;
	or.b64  	%rd9077, %rd9076, %rd9075;
	ld.global.u8 	%r3050, [%rd23198+98];
	mul.wide.u32 	%rd9078, %r3050, 65536;
	or.b64  	%rd9079, %rd9077, %rd9078;
	ld.global.u8 	%r3051, [%rd23198+99];
	mul.wide.u32 	%rd9080, %r3051, 16777216;
	or.b64  	%rd9081, %rd9079, %rd9080;
	ld.global.u8 	%rd9082, [%rd23198+100];
	shl.b64 	%rd9083, %rd9082, 32;
	or.b64  	%rd9084, %rd9081, %rd9083;
	ld.global.u8 	%rd9085, [%rd23198+101];
	shl.b64 	%rd9086, %rd9085, 40;
	or.b64  	%rd9087, %rd9084, %rd9086;
	ld.global.u8 	%rd9088, [%rd23198+102];
	shl.b64 	%rd9089, %rd9088, 48;
	or.b64  	%rd9090, %rd9087, %rd9089;
	ld.global.u8 	%rd9091, [%rd23198+103];
	shl.b64 	%rd9092, %rd9091, 56;
	or.b64  	%rd9093, %rd9090, %rd9092;
	ld.global.u8 	%rd9094, [%rd23198+104];
	ld.global.u8 	%r3052, [%rd23198+105];
	mul.wide.u32 	%rd9095, %r3052, 256;
	or.b64  	%rd9096, %rd9095, %rd9094;
	ld.global.u8 	%r3053, [%rd23198+106];
	mul.wide.u32 	%rd9097, %r3053, 65536;
	or.b64  	%rd9098, %rd9096, %rd9097;
	ld.global.u8 	%r3054, [%rd23198+107];
	mul.wide.u32 	%rd9099, %r3054, 16777216;
	or.b64  	%rd9100, %rd9098, %rd9099;
	ld.global.u8 	%rd9101, [%rd23198+108];
	shl.b64 	%rd9102, %rd9101, 32;
	or.b64  	%rd9103, %rd9100, %rd9102;
	ld.global.u8 	%rd9104, [%rd23198+109];
	shl.b64 	%rd9105, %rd9104, 40;
	or.b64  	%rd9106, %rd9103, %rd9105;
	ld.global.u8 	%rd9107, [%rd23198+110];
	shl.b64 	%rd9108, %rd9107, 48;
	or.b64  	%rd9109, %rd9106, %rd9108;
	ld.global.u8 	%rd9110, [%rd23198+111];
	shl.b64 	%rd9111, %rd9110, 56;
	or.b64  	%rd9112, %rd9109, %rd9111;
	st.local.v2.u64 	[%rd8+96], {%rd9093, %rd9112};
	ld.global.u8 	%rd9113, [%rd23198+112];
	ld.global.u8 	%r3055, [%rd23198+113];
	mul.wide.u32 	%rd9114, %r3055, 256;
	or.b64  	%rd9115, %rd9114, %rd9113;
	ld.global.u8 	%r3056, [%rd23198+114];
	mul.wide.u32 	%rd9116, %r3056, 65536;
	or.b64  	%rd9117, %rd9115, %rd9116;
	ld.global.u8 	%r3057, [%rd23198+115];
	mul.wide.u32 	%rd9118, %r3057, 16777216;
	or.b64  	%rd9119, %rd9117, %rd9118;
	ld.global.u8 	%rd9120, [%rd23198+116];
	shl.b64 	%rd9121, %rd9120, 32;
	or.b64  	%rd9122, %rd9119, %rd9121;
	ld.global.u8 	%rd9123, [%rd23198+117];
	shl.b64 	%rd9124, %rd9123, 40;
	or.b64  	%rd9125, %rd9122, %rd9124;
	ld.global.u8 	%rd9126, [%rd23198+118];
	shl.b64 	%rd9127, %rd9126, 48;
	or.b64  	%rd9128, %rd9125, %rd9127;
	ld.global.u8 	%rd9129, [%rd23198+119];
	shl.b64 	%rd9130, %rd9129, 56;
	or.b64  	%rd9131, %rd9128, %rd9130;
	ld.global.u8 	%rd9132, [%rd23198+120];
	ld.global.u8 	%r3058, [%rd23198+121];
	mul.wide.u32 	%rd9133, %r3058, 256;
	or.b64  	%rd9134, %rd9133, %rd9132;
	ld.global.u8 	%r3059, [%rd23198+122];
	mul.wide.u32 	%rd9135, %r3059, 65536;
	or.b64  	%rd9136, %rd9134, %rd9135;
	ld.global.u8 	%r3060, [%rd23198+123];
	mul.wide.u32 	%rd9137, %r3060, 16777216;
	or.b64  	%rd9138, %rd9136, %rd9137;
	ld.global.u8 	%rd9139, [%rd23198+124];
	shl.b64 	%rd9140, %rd9139, 32;
	or.b64  	%rd9141, %rd9138, %rd9140;
	ld.global.u8 	%rd9142, [%rd23198+125];
	shl.b64 	%rd9143, %rd9142, 40;
	or.b64  	%rd9144, %rd9141, %rd9143;
	ld.global.u8 	%rd9145, [%rd23198+126];
	shl.b64 	%rd9146, %rd9145, 48;
	or.b64  	%rd9147, %rd9144, %rd9146;
	ld.global.u8 	%rd9148, [%rd23198+127];
	shl.b64 	%rd9149, %rd9148, 56;
	or.b64  	%rd9150, %rd9147, %rd9149;
	st.local.v2.u64 	[%rd8+112], {%rd9131, %rd9150};
	xor.b64  	%rd23194, %rd17, %rd1067;
	xor.b64  	%rd23190, %rd18, %rd23176;
	add.s64 	%rd23180, %rd8690, 7;
	mov.b32 	%r10005, 0;
	mov.u64 	%rd23181, %rd16;
	mov.u64 	%rd23182, %rd1012;
	mov.u64 	%rd23183, %rd23168;
	mov.u64 	%rd23184, %rd23172;
	mov.u64 	%rd23185, %rd15;
	mov.u64 	%rd23186, %rd1011;
	mov.u64 	%rd23187, %rd23169;
	mov.u64 	%rd23188, %rd23173;
	mov.u64 	%rd23189, %rd14;
	mov.u64 	%rd23191, %rd23170;
	mov.u64 	%rd23192, %rd23174;
	mov.u64 	%rd23193, %rd13;
	mov.u64 	%rd23195, %rd23171;
	mov.u64 	%rd23196, %rd23175;
$L__BB0_152:
	ld.const.u8 	%r3061, [%rd23180+-7];
	mul.wide.u32 	%rd9152, %r3061, 8;
	add.s64 	%rd9153, %rd8, %rd9152;
	ld.local.u64 	%rd9154, [%rd9153];
	ld.const.u8 	%r3062, [%rd23180+-6];
	mul.wide.u32 	%rd9155, %r3062, 8;
	add.s64 	%rd9156, %rd8, %rd9155;
	ld.local.u64 	%rd9157, [%rd9156];
	add.s64 	%rd9158, %rd23196, %rd9154;
	add.s64 	%rd9159, %rd9158, %rd23195;
	xor.b64  	%rd9160, %rd23194, %rd9159;
	mov.b64 	{%r3063, %r3064}, %rd9160;
	mov.b64 	%rd9161, {%r3064, %r3063};
	add.s64 	%rd9162, %rd23193, %rd9161;
	xor.b64  	%rd9163, %rd23195, %rd9162;
	mov.b64 	{%r3065, %r3066}, %rd9163;
	shf.l.wrap.b32 	%r3067, %r3066, %r3065, 8;
	shf.l.wrap.b32 	%r3068, %r3065, %r3066, 8;
	mov.b64 	%rd9164, {%r3068, %r3067};
	add.s64 	%rd9165, %rd9164, %rd9157;
	add.s64 	%rd9166, %rd9165, %rd9159;
	xor.b64  	%rd9167, %rd9161, %rd9166;
	mov.b64 	{%r3069, %r3070}, %rd9167;
	shf.l.wrap.b32 	%r3071, %r3070, %r3069, 16;
	shf.l.wrap.b32 	%r3072, %r3069, %r3070, 16;
	mov.b64 	%rd9168, {%r3072, %r3071};
	add.s64 	%rd9169, %rd9162, %rd9168;
	xor.b64  	%rd9170, %rd9164, %rd9169;
	mov.b64 	{%r3073, %r3074}, %rd9170;
	shf.l.wrap.b32 	%r3075, %r3073, %r3074, 1;
	shf.l.wrap.b32 	%r3076, %r3074, %r3073, 1;
	mov.b64 	%rd9171, {%r3076, %r3075};
	ld.const.u8 	%r3077, [%rd23180+-5];
	mul.wide.u32 	%rd9172, %r3077, 8;
	add.s64 	%rd9173, %rd8, %rd9172;
	ld.local.u64 	%rd9174, [%rd9173];
	ld.const.u8 	%r3078, [%rd23180+-4];
	mul.wide.u32 	%rd9175, %r3078, 8;
	add.s64 	%rd9176, %rd8, %rd9175;
	ld.local.u64 	%rd9177, [%rd9176];
	add.s64 	%rd9178, %rd23192, %rd9174;
	add.s64 	%rd9179, %rd9178, %rd23191;
	xor.b64  	%rd9180, %rd23190, %rd9179;
	mov.b64 	{%r3079, %r3080}, %rd9180;
	mov.b64 	%rd9181, {%r3080, %r3079};
	add.s64 	%rd9182, %rd23189, %rd9181;
	xor.b64  	%rd9183, %rd23191, %rd9182;
	mov.b64 	{%r3081, %r3082}, %rd9183;
	shf.l.wrap.b32 	%r3083, %r3082, %r3081, 8;
	shf.l.wrap.b32 	%r3084, %r3081, %r3082, 8;
	mov.b64 	%rd9184, {%r3084, %r3083};
	add.s64 	%rd9185, %rd9184, %rd9177;
	add.s64 	%rd9186, %rd9185, %rd9179;
	xor.b64  	%rd9187, %rd9181, %rd9186;
	mov.b64 	{%r3085, %r3086}, %rd9187;
	shf.l.wrap.b32 	%r3087, %r3086, %r3085, 16;
	shf.l.wrap.b32 	%r3088, %r3085, %r3086, 16;
	mov.b64 	%rd9188, {%r3088, %r3087};
	add.s64 	%rd9189, %rd9182, %rd9188;
	xor.b64  	%rd9190, %rd9184, %rd9189;
	mov.b64 	{%r3089, %r3090}, %rd9190;
	shf.l.wrap.b32 	%r3091, %r3089, %r3090, 1;
	shf.l.wrap.b32 	%r3092, %r3090, %r3089, 1;
	mov.b64 	%rd9191, {%r3092, %r3091};
	ld.const.u8 	%r3093, [%rd23180+-3];
	mul.wide.u32 	%rd9192, %r3093, 8;
	add.s64 	%rd9193, %rd8, %rd9192;
	ld.local.u64 	%rd9194, [%rd9193];
	ld.const.u8 	%r3094, [%rd23180+-2];
	mul.wide.u32 	%rd9195, %r3094, 8;
	add.s64 	%rd9196, %rd8, %rd9195;
	ld.local.u64 	%rd9197, [%rd9196];
	add.s64 	%rd9198, %rd23188, %rd9194;
	add.s64 	%rd9199, %rd9198, %rd23187;
	xor.b64  	%rd9200, %rd23186, %rd9199;
	mov.b64 	{%r3095, %r3096}, %rd9200;
	mov.b64 	%rd9201, {%r3096, %r3095};
	add.s64 	%rd9202, %rd23185, %rd9201;
	xor.b64  	%rd9203, %rd23187, %rd9202;
	mov.b64 	{%r3097, %r3098}, %rd9203;
	shf.l.wrap.b32 	%r3099, %r3098, %r3097, 8;
	shf.l.wrap.b32 	%r3100, %r3097, %r3098, 8;
	mov.b64 	%rd9204, {%r3100, %r3099};
	add.s64 	%rd9205, %rd9204, %rd9197;
	add.s64 	%rd9206, %rd9205, %rd9199;
	xor.b64  	%rd9207, %rd9201, %rd9206;
	mov.b64 	{%r3101, %r3102}, %rd9207;
	shf.l.wrap.b32 	%r3103, %r3102, %r3101, 16;
	shf.l.wrap.b32 	%r3104, %r3101, %r3102, 16;
	mov.b64 	%rd9208, {%r3104, %r3103};
	add.s64 	%rd9209, %rd9202, %rd9208;
	xor.b64  	%rd9210, %rd9204, %rd9209;
	mov.b64 	{%r3105, %r3106}, %rd9210;
	shf.l.wrap.b32 	%r3107, %r3105, %r3106, 1;
	shf.l.wrap.b32 	%r3108, %r3106, %r3105, 1;
	mov.b64 	%rd9211, {%r3108, %r3107};
	ld.const.u8 	%r3109, [%rd23180+-1];
	mul.wide.u32 	%rd9212, %r3109, 8;
	add.s64 	%rd9213, %rd8, %rd9212;
	ld.local.u64 	%rd9214, [%rd9213];
	ld.const.u8 	%r3110, [%rd23180];
	mul.wide.u32 	%rd9215, %r3110, 8;
	add.s64 	%rd9216, %rd8, %rd9215;
	ld.local.u64 	%rd9217, [%rd9216];
	add.s64 	%rd9218, %rd23184, %rd9214;
	add.s64 	%rd9219, %rd9218, %rd23183;
	xor.b64  	%rd9220, %rd23182, %rd9219;
	mov.b64 	{%r3111, %r3112}, %rd9220;
	mov.b64 	%rd9221, {%r3112, %r3111};
	add.s64 	%rd9222, %rd23181, %rd9221;
	xor.b64  	%rd9223, %rd23183, %rd9222;
	mov.b64 	{%r3113, %r3114}, %rd9223;
	shf.l.wrap.b32 	%r3115, %r3114, %r3113, 8;
	shf.l.wrap.b32 	%r3116, %r3113, %r3114, 8;
	mov.b64 	%rd9224, {%r3116, %r3115};
	add.s64 	%rd9225, %rd9224, %rd9217;
	add.s64 	%rd9226, %rd9225, %rd9219;
	xor.b64  	%rd9227, %rd9221, %rd9226;
	mov.b64 	{%r3117, %r3118}, %rd9227;
	shf.l.wrap.b32 	%r3119, %r3118, %r3117, 16;
	shf.l.wrap.b32 	%r3120, %r3117, %r3118, 16;
	mov.b64 	%rd9228, {%r3120, %r3119};
	add.s64 	%rd9229, %rd9222, %rd9228;
	xor.b64  	%rd9230, %rd9224, %rd9229;
	mov.b64 	{%r3121, %r3122}, %rd9230;
	shf.l.wrap.b32 	%r3123, %r3121, %r3122, 1;
	shf.l.wrap.b32 	%r3124, %r3122, %r3121, 1;
	mov.b64 	%rd9231, {%r3124, %r3123};
	ld.const.u8 	%r3125, [%rd23180+1];
	mul.wide.u32 	%rd9232, %r3125, 8;
	add.s64 	%rd9233, %rd8, %rd9232;
	ld.local.u64 	%rd9234, [%rd9233];
	ld.const.u8 	%r3126, [%rd23180+2];
	mul.wide.u32 	%rd9235, %r3126, 8;
	add.s64 	%rd9236, %rd8, %rd9235;
	ld.local.u64 	%rd9237, [%rd9236];
	add.s64 	%rd9238, %rd9166, %rd9234;
	add.s64 	%rd9239, %rd9238, %rd9191;
	xor.b64  	%rd9240, %rd9228, %rd9239;
	mov.b64 	{%r3127, %r3128}, %rd9240;
	mov.b64 	%rd9241, {%r3128, %r3127};
	add.s64 	%rd9242, %rd9209, %rd9241;
	xor.b64  	%rd9243, %rd9191, %rd9242;
	mov.b64 	{%r3129, %r3130}, %rd9243;
	shf.l.wrap.b32 	%r3131, %r3130, %r3129, 8;
	shf.l.wrap.b32 	%r3132, %r3129, %r3130, 8;
	mov.b64 	%rd9244, {%r3132, %r3131};
	add.s64 	%rd9245, %rd9244, %rd9237;
	add.s64 	%rd23196, %rd9245, %rd9239;
	xor.b64  	%rd9246, %rd9241, %rd23196;
	mov.b64 	{%r3133, %r3134}, %rd9246;
	shf.l.wrap.b32 	%r3135, %r3134, %r3133, 16;
	shf.l.wrap.b32 	%r3136, %r3133, %r3134, 16;
	mov.b64 	%rd23182, {%r3136, %r3135};
	add.s64 	%rd23185, %rd9242, %rd23182;
	xor.b64  	%rd9247, %rd9244, %rd23185;
	mov.b64 	{%r3137, %r3138}, %rd9247;
	shf.l.wrap.b32 	%r3139, %r3137, %r3138, 1;
	shf.l.wrap.b32 	%r3140, %r3138, %r3137, 1;
	mov.b64 	%rd23191, {%r3140, %r3139};
	ld.const.u8 	%r3141, [%rd23180+3];
	mul.wide.u32 	%rd9248, %r3141, 8;
	add.s64 	%rd9249, %rd8, %rd9248;
	ld.local.u64 	%rd9250, [%rd9249];
	ld.const.u8 	%r3142, [%rd23180+4];
	mul.wide.u32 	%rd9251, %r3142, 8;
	add.s64 	%rd9252, %rd8, %rd9251;
	ld.local.u64 	%rd9253, [%rd9252];
	add.s64 	%rd9254, %rd9186, %rd9250;
	add.s64 	%rd9255, %rd9254, %rd9211;
	xor.b64  	%rd9256, %rd9168, %rd9255;
	mov.b64 	{%r3143, %r3144}, %rd9256;
	mov.b64 	%rd9257, {%r3144, %r3143};
	add.s64 	%rd9258, %rd9229, %rd9257;
	xor.b64  	%rd9259, %rd9211, %rd9258;
	mov.b64 	{%r3145, %r3146}, %rd9259;
	shf.l.wrap.b32 	%r3147, %r3146, %r3145, 8;
	shf.l.wrap.b32 	%r3148, %r3145, %r3146, 8;
	mov.b64 	%rd9260, {%r3148, %r3147};
	add.s64 	%rd9261, %rd9260, %rd9253;
	add.s64 	%rd23192, %rd9261, %rd9255;
	xor.b64  	%rd9262, %rd9257, %rd23192;
	mov.b64 	{%r3149, %r3150}, %rd9262;
	shf.l.wrap.b32 	%r3151, %r3150, %r3149, 16;
	shf.l.wrap.b32 	%r3152, %r3149, %r3150, 16;
	mov.b64 	%rd23194, {%r3152, %r3151};
	add.s64 	%rd23181, %rd9258, %rd23194;
	xor.b64  	%rd9263, %rd9260, %rd23181;
	mov.b64 	{%r3153, %r3154}, %rd9263;
	shf.l.wrap.b32 	%r3155, %r3153, %r3154, 1;
	shf.l.wrap.b32 	%r3156, %r3154, %r3153, 1;
	mov.b64 	%rd23187, {%r3156, %r3155};
	ld.const.u8 	%r3157, [%rd23180+5];
	mul.wide.u32 	%rd9264, %r3157, 8;
	add.s64 	%rd9265, %rd8, %rd9264;
	ld.local.u64 	%rd9266, [%rd9265];
	ld.const.u8 	%r3158, [%rd23180+6];
	mul.wide.u32 	%rd9267, %r3158, 8;
	add.s64 	%rd9268, %rd8, %rd9267;
	ld.local.u64 	%rd9269, [%rd9268];
	add.s64 	%rd9270, %rd9206, %rd9266;
	add.s64 	%rd9271, %rd9270, %rd9231;
	xor.b64  	%rd9272, %rd9188, %rd9271;
	mov.b64 	{%r3159, %r3160}, %rd9272;
	mov.b64 	%rd9273, {%r3160, %r3159};
	add.s64 	%rd9274, %rd9169, %rd9273;
	xor.b64  	%rd9275, %rd9231, %rd9274;
	mov.b64 	{%r3161, %r3162}, %rd9275;
	shf.l.wrap.b32 	%r3163, %r3162, %r3161, 8;
	shf.l.wrap.b32 	%r3164, %r3161, %r3162, 8;
	mov.b64 	%rd9276, {%r3164, %r3163};
	add.s64 	%rd9277, %rd9276, %rd9269;
	add.s64 	%rd23188, %rd9277, %rd9271;
	xor.b64  	%rd9278, %rd9273, %rd23188;
	mov.b64 	{%r3165, %r3166}, %rd9278;
	shf.l.wrap.b32 	%r3167, %r3166, %r3165, 16;
	shf.l.wrap.b32 	%r3168, %r3165, %r3166, 16;
	mov.b64 	%rd23190, {%r3168, %r3167};
	add.s64 	%rd23193, %rd9274, %rd23190;
	xor.b64  	%rd9279, %rd9276, %rd23193;
	mov.b64 	{%r3169, %r3170}, %rd9279;
	shf.l.wrap.b32 	%r3171, %r3169, %r3170, 1;
	shf.l.wrap.b32 	%r3172, %r3170, %r3169, 1;
	mov.b64 	%rd23183, {%r3172, %r3171};
	ld.const.u8 	%r3173, [%rd23180+7];
	mul.wide.u32 	%rd9280, %r3173, 8;
	add.s64 	%rd9281, %rd8, %rd9280;
	ld.local.u64 	%rd9282, [%rd9281];
	ld.const.u8 	%r3174, [%rd23180+8];
	mul.wide.u32 	%rd9283, %r3174, 8;
	add.s64 	%rd9284, %rd8, %rd9283;
	ld.local.u64 	%rd9285, [%rd9284];
	add.s64 	%rd9286, %rd9226, %rd9282;
	add.s64 	%rd9287, %rd9286, %rd9171;
	xor.b64  	%rd9288, %rd9208, %rd9287;
	mov.b64 	{%r3175, %r3176}, %rd9288;
	mov.b64 	%rd9289, {%r3176, %r3175};
	add.s64 	%rd9290, %rd9189, %rd9289;
	xor.b64  	%rd9291, %rd9171, %rd9290;
	mov.b64 	{%r3177, %r3178}, %rd9291;
	shf.l.wrap.b32 	%r3179, %r3178, %r3177, 8;
	shf.l.wrap.b32 	%r3180, %r3177, %r3178, 8;
	mov.b64 	%rd9292, {%r3180, %r3179};
	add.s64 	%rd9293, %rd9292, %rd9285;
	add.s64 	%rd23184, %rd9293, %rd9287;
	xor.b64  	%rd9294, %rd9289, %rd23184;
	mov.b64 	{%r3181, %r3182}, %rd9294;
	shf.l.wrap.b32 	%r3183, %r3182, %r3181, 16;
	shf.l.wrap.b32 	%r3184, %r3181, %r3182, 16;
	mov.b64 	%rd23186, {%r3184, %r3183};
	add.s64 	%rd23189, %rd9290, %rd23186;
	xor.b64  	%rd9295, %rd9292, %rd23189;
	mov.b64 	{%r3185, %r3186}, %rd9295;
	shf.l.wrap.b32 	%r3187, %r3185, %r3186, 1;
	shf.l.wrap.b32 	%r3188, %r3186, %r3185, 1;
	mov.b64 	%rd23195, {%r3188, %r3187};
	add.s32 	%r10005, %r10005, 1;
	add.s64 	%rd23180, %rd23180, 16;
	setp.ne.s32 	%p121, %r10005, 12;
	@%p121 bra 	$L__BB0_152;
	xor.b64  	%rd9296, %rd23196, %rd23175;
	xor.b64  	%rd23175, %rd9296, %rd23193;
	xor.b64  	%rd9297, %rd23192, %rd23174;
	xor.b64  	%rd23174, %rd9297, %rd23189;
	xor.b64  	%rd9298, %rd23188, %rd23173;
	xor.b64  	%rd23173, %rd9298, %rd23185;
	xor.b64  	%rd9299, %rd23184, %rd23172;
	xor.b64  	%rd23172, %rd9299, %rd23181;
	xor.b64  	%rd9300, %rd23195, %rd23171;
	xor.b64  	%rd23171, %rd9300, %rd23194;
	xor.b64  	%rd9301, %rd23191, %rd23170;
	xor.b64  	%rd23170, %rd9301, %rd23190;
	xor.b64  	%rd9302, %rd23187, %rd23169;
	xor.b64  	%rd23169, %rd9302, %rd23186;
	xor.b64  	%rd9303, %rd23183, %rd23168;
	xor.b64  	%rd23168, %rd9303, %rd23182;
	add.s64 	%rd23197, %rd23197, -128;
	add.s64 	%rd23198, %rd23198, 128;
	setp.gt.u64 	%p122, %rd23197, 128;
	mov.u64 	%rd23177, %rd1067;
	@%p122 bra 	$L__BB0_151;
	st.local.u64 	[%rd11+64], %rd1067;
	st.local.u64 	[%rd11+72], %rd23176;
	st.local.u64 	[%rd11], %rd23175;
	st.local.u64 	[%rd11+8], %rd23174;
	st.local.u64 	[%rd11+16], %rd23173;
	st.local.u64 	[%rd11+24], %rd23172;
	st.local.u64 	[%rd11+32], %rd23171;
	st.local.u64 	[%rd11+40], %rd23170;
	st.local.u64 	[%rd11+48], %rd23169;
	st.local.u64 	[%rd11+56], %rd23168;
	mov.b32 	%r9991, 0;
$L__BB0_155:
	cvt.u64.u32 	%rd1117, %r9991;
	setp.eq.s64 	%p123, %rd23197, 0;
	@%p123 bra 	$L__BB0_162;
	and.b64  	%rd23203, %rd23197, 3;
	setp.lt.u64 	%p124, %rd23197, 4;
	mov.b64 	%rd23202, 0;
	@%p124 bra 	$L__BB0_159;
	and.b64  	%rd23202, %rd23197, -4;
	add.s64 	%rd23200, %rd23198, 1;
	add.s64 	%rd9305, %rd1117, %rd11;
	add.s64 	%rd23199, %rd9305, 99;
	mov.u64 	%rd23201, %rd23202;
$L__BB0_158:
	ld.global.u8 	%rs238, [%rd23200+-1];
	st.local.u8 	[%rd23199+-3], %rs238;
	ld.global.u8 	%rs239, [%rd23200];
	st.local.u8 	[%rd23199+-2], %rs239;
	ld.global.u8 	%rs240, [%rd23200+1];
	st.local.u8 	[%rd23199+-1], %rs240;
	ld.global.u8 	%rs241, [%rd23200+2];
	st.local.u8 	[%rd23199], %rs241;
	add.s64 	%rd23201, %rd23201, -4;
	add.s64 	%rd23200, %rd23200, 4;
	add.s64 	%rd23199, %rd23199, 4;
	setp.ne.s64 	%p125, %rd23201, 0;
	@%p125 bra 	$L__BB0_158;
$L__BB0_159:
	setp.eq.s64 	%p126, %rd23203, 0;
	@%p126 bra 	$L__BB0_162;
	add.s64 	%rd9306, %rd23202, %rd1117;
	add.s64 	%rd9307, %rd9306, %rd11;
	add.s64 	%rd23205, %rd9307, 96;
	add.s64 	%rd23204, %rd23198, %rd23202;
$L__BB0_161:
	.pragma "nounroll";
	ld.global.u8 	%rs242, [%rd23204];
	st.local.u8 	[%rd23205], %rs242;
	add.s64 	%rd23205, %rd23205, 1;
	add.s64 	%rd23204, %rd23204, 1;
	add.s64 	%rd23203, %rd23203, -1;
	setp.ne.s64 	%p127, %rd23203, 0;
	@%p127 bra 	$L__BB0_161;
$L__BB0_162:
	cvt.u32.u64 	%r3190, %rd23197;
	ld.local.u32 	%r3191, [%rd11+224];
	add.s32 	%r9991, %r3191, %r3190;
	st.local.u32 	[%rd11+224], %r9991;
	ld.local.u64 	%rd22958, [%rd11+80];
$L__BB0_163:
	shr.u64 	%rd9308, %rd23321, 8;
	shr.u64 	%rd9309, %rd23321, 16;
	shr.u64 	%rd9310, %rd23321, 24;
	cvt.u32.u64 	%r3192, %rd9310;
	cvt.u32.u64 	%r3193, %rd9309;
	prmt.b32 	%r3194, %r3193, %r3192, 0x3340U;
	cvt.u32.u64 	%r3195, %rd23321;
	cvt.u32.u64 	%r3196, %rd9308;
	prmt.b32 	%r3197, %r3195, %r3196, 0x3340U;
	prmt.b32 	%r3198, %r3197, %r3194, 0x5410U;
	st.local.u32 	[%rd10], %r3198;
	setp.ne.s64 	%p128, %rd22958, 0;
	@%p128 bra 	$L__BB0_186;
	setp.lt.u32 	%p129, %r9991, 125;
	mov.b64 	%rd23259, 4;
	mov.u64 	%rd23260, %rd10;
	@%p129 bra 	$L__BB0_179;
	cvt.u64.u32 	%rd1139, %r9991;
	sub.s64 	%rd1140, 128, %rd1139;
	setp.eq.s32 	%p130, %r9991, 128;
	@%p130 bra 	$L__BB0_172;
	and.b64  	%rd23211, %rd1140, 3;
	add.s32 	%r3199, %r9991, -125;
	setp.lt.u32 	%p131, %r3199, 3;
	mov.b64 	%rd23210, 0;
	@%p131 bra 	$L__BB0_169;
	and.b64  	%rd23210, %rd1140, -4;
	add.s64 	%rd9313, %rd1139, %rd11;
	add.s64 	%rd23207, %rd9313, 99;
	mov.u64 	%rd23208, %rd10;
	mov.u64 	%rd23209, %rd23210;
$L__BB0_168:
	ld.local.u32 	%r3200, [%rd23208];
	bfe.u32 	%r3201, %r3200, 0, 8;
	bfe.u32 	%r3202, %r3200, 8, 8;
	bfe.u32 	%r3203, %r3200, 16, 8;
	bfe.u32 	%r3204, %r3200, 24, 8;
	st.local.u8 	[%rd23207+-3], %r3201;
	st.local.u8 	[%rd23207+-2], %r3202;
	st.local.u8 	[%rd23207+-1], %r3203;
	st.local.u8 	[%rd23207], %r3204;
	add.s64 	%rd23209, %rd23209, -4;
	add.s64 	%rd23208, %rd23208, 4;
	add.s64 	%rd23207, %rd23207, 4;
	setp.ne.s64 	%p132, %rd23209, 0;
	@%p132 bra 	$L__BB0_168;
$L__BB0_169:
	setp.eq.s64 	%p133, %rd23211, 0;
	@%p133 bra 	$L__BB0_172;
	add.s64 	%rd9314, %rd23210, %rd1139;
	add.s64 	%rd9315, %rd9314, %rd11;
	add.s64 	%rd23213, %rd9315, 96;
	add.s64 	%rd23212, %rd10, %rd23210;
$L__BB0_171:
	.pragma "nounroll";
	ld.local.u8 	%rs243, [%rd23212];
	st.local.u8 	[%rd23213], %rs243;
	add.s64 	%rd23213, %rd23213, 1;
	add.s64 	%rd23212, %rd23212, 1;
	add.s64 	%rd23211, %rd23211, -1;
	setp.ne.s64 	%p134, %rd23211, 0;
	@%p134 bra 	$L__BB0_171;
$L__BB0_172:
	ld.local.u64 	%rd9316, [%rd11+64];
	add.s64 	%rd23239, %rd9316, 128;
	st.local.u64 	[%rd11+64], %rd23239;
	setp.gt.u64 	%p135, %rd9316, -129;
	selp.u64 	%rd9317, 1, 0, %p135;
	ld.local.u64 	%rd9318, [%rd11+72];
	add.s64 	%rd23238, %rd9318, %rd9317;
	st.local.u64 	[%rd11+72], %rd23238;
	ld.local.v2.b32 	{%r3206, %r3207}, [%rd11+96];
	bfe.u32 	%r3208, %r3207, 24, 8;
	bfe.u32 	%r3209, %r3207, 16, 8;
	bfe.u32 	%r3210, %r3207, 8, 8;
	bfe.u32 	%r3211, %r3207, 0, 8;
	ld.local.u32 	%rd9319, [%rd11+96];
	cvt.u64.u32 	%rd9320, %r3211;
	shl.b64 	%rd9321, %rd9320, 32;
	and.b64  	%rd9322, %rd9321, 1095216660480;
	or.b64  	%rd9323, %rd9319, %rd9322;
	cvt.u64.u32 	%rd9324, %r3210;
	shl.b64 	%rd9325, %rd9324, 40;
	and.b64  	%rd9326, %rd9325, 280375465082880;
	or.b64  	%rd9327, %rd9323, %rd9326;
	cvt.u64.u32 	%rd9328, %r3209;
	shl.b64 	%rd9329, %rd9328, 48;
	and.b64  	%rd9330, %rd9329, 71776119061217280;
	or.b64  	%rd9331, %rd9327, %rd9330;
	cvt.u64.u32 	%rd9332, %r3208;
	shl.b64 	%rd9333, %rd9332, 56;
	or.b64  	%rd9334, %rd9331, %rd9333;
	ld.local.v2.b32 	{%r3212, %r3213}, [%rd11+104];
	bfe.u32 	%r3214, %r3213, 24, 8;
	bfe.u32 	%r3215, %r3213, 16, 8;
	bfe.u32 	%r3216, %r3213, 8, 8;
	bfe.u32 	%r3217, %r3213, 0, 8;
	ld.local.u32 	%rd9335, [%rd11+104];
	cvt.u64.u32 	%rd9336, %r3217;
	shl.b64 	%rd9337, %rd9336, 32;
	and.b64  	%rd9338, %rd9337, 1095216660480;
	or.b64  	%rd9339, %rd9335, %rd9338;
	cvt.u64.u32 	%rd9340, %r3216;
	shl.b64 	%rd9341, %rd9340, 40;
	and.b64  	%rd9342, %rd9341, 280375465082880;
	or.b64  	%rd9343, %rd9339, %rd9342;
	cvt.u64.u32 	%rd9344, %r3215;
	shl.b64 	%rd9345, %rd9344, 48;
	and.b64  	%rd9346, %rd9345, 71776119061217280;
	or.b64  	%rd9347, %rd9343, %rd9346;
	cvt.u64.u32 	%rd9348, %r3214;
	shl.b64 	%rd9349, %rd9348, 56;
	or.b64  	%rd9350, %rd9347, %rd9349;
	st.local.v2.u64 	[%rd8], {%rd9334, %rd9350};
	ld.local.v2.b32 	{%r3218, %r3219}, [%rd11+112];
	bfe.u32 	%r3220, %r3219, 24, 8;
	bfe.u32 	%r3221, %r3219, 16, 8;
	bfe.u32 	%r3222, %r3219, 8, 8;
	bfe.u32 	%r3223, %r3219, 0, 8;
	ld.local.u32 	%rd9351, [%rd11+112];
	cvt.u64.u32 	%rd9352, %r3223;
	shl.b64 	%rd9353, %rd9352, 32;
	and.b64  	%rd9354, %rd9353, 1095216660480;
	or.b64  	%rd9355, %rd9351, %rd9354;
	cvt.u64.u32 	%rd9356, %r3222;
	shl.b64 	%rd9357, %rd9356, 40;
	and.b64  	%rd9358, %rd9357, 280375465082880;
	or.b64  	%rd9359, %rd9355, %rd9358;
	cvt.u64.u32 	%rd9360, %r3221;
	shl.b64 	%rd9361, %rd9360, 48;
	and.b64  	%rd9362, %rd9361, 71776119061217280;
	or.b64  	%rd9363, %rd9359, %rd9362;
	cvt.u64.u32 	%rd9364, %r3220;
	shl.b64 	%rd9365, %rd9364, 56;
	or.b64  	%rd9366, %rd9363, %rd9365;
	ld.local.v2.b32 	{%r3224, %r3225}, [%rd11+120];
	bfe.u32 	%r3226, %r3225, 24, 8;
	bfe.u32 	%r3227, %r3225, 16, 8;
	bfe.u32 	%r3228, %r3225, 8, 8;
	bfe.u32 	%r3229, %r3225, 0, 8;
	ld.local.u32 	%rd9367, [%rd11+120];
	cvt.u64.u32 	%rd9368, %r3229;
	shl.b64 	%rd9369, %rd9368, 32;
	and.b64  	%rd9370, %rd9369, 1095216660480;
	or.b64  	%rd9371, %rd9367, %rd9370;
	cvt.u64.u32 	%rd9372, %r3228;
	shl.b64 	%rd9373, %rd9372, 40;
	and.b64  	%rd9374, %rd9373, 280375465082880;
	or.b64  	%rd9375, %rd9371, %rd9374;
	cvt.u64.u32 	%rd9376, %r3227;
	shl.b64 	%rd9377, %rd9376, 48;
	and.b64  	%rd9378, %rd9377, 71776119061217280;
	or.b64  	%rd9379, %rd9375, %rd9378;
	cvt.u64.u32 	%rd9380, %r3226;
	shl.b64 	%rd9381, %rd9380, 56;
	or.b64  	%rd9382, %rd9379, %rd9381;
	st.local.v2.u64 	[%rd8+16], {%rd9366, %rd9382};
	ld.local.v2.b32 	{%r3230, %r3231}, [%rd11+128];
	bfe.u32 	%r3232, %r3231, 24, 8;
	bfe.u32 	%r3233, %r3231, 16, 8;
	bfe.u32 	%r3234, %r3231, 8, 8;
	bfe.u32 	%r3235, %r3231, 0, 8;
	ld.local.u32 	%rd9383, [%rd11+128];
	cvt.u64.u32 	%rd9384, %r3235;
	shl.b64 	%rd9385, %rd9384, 32;
	and.b64  	%rd9386, %rd9385, 1095216660480;
	or.b64  	%rd9387, %rd9383, %rd9386;
	cvt.u64.u32 	%rd9388, %r3234;
	shl.b64 	%rd9389, %rd9388, 40;
	and.b64  	%rd9390, %rd9389, 280375465082880;
	or.b64  	%rd9391, %rd9387, %rd9390;
	cvt.u64.u32 	%rd9392, %r3233;
	shl.b64 	%rd9393, %rd9392, 48;
	and.b64  	%rd9394, %rd9393, 71776119061217280;
	or.b64  	%rd9395, %rd9391, %rd9394;
	cvt.u64.u32 	%rd9396, %r3232;
	shl.b64 	%rd9397, %rd9396, 56;
	or.b64  	%rd9398, %rd9395, %rd9397;
	ld.local.v2.b32 	{%r3236, %r3237}, [%rd11+136];
	bfe.u32 	%r3238, %r3237, 24, 8;
	bfe.u32 	%r3239, %r3237, 16, 8;
	bfe.u32 	%r3240, %r3237, 8, 8;
	bfe.u32 	%r3241, %r3237, 0, 8;
	ld.local.u32 	%rd9399, [%rd11+136];
	cvt.u64.u32 	%rd9400, %r3241;
	shl.b64 	%rd9401, %rd9400, 32;
	and.b64  	%rd9402, %rd9401, 1095216660480;
	or.b64  	%rd9403, %rd9399, %rd9402;
	cvt.u64.u32 	%rd9404, %r3240;
	shl.b64 	%rd9405, %rd9404, 40;
	and.b64  	%rd9406, %rd9405, 280375465082880;
	or.b64  	%rd9407, %rd9403, %rd9406;
	cvt.u64.u32 	%rd9408, %r3239;
	shl.b64 	%rd9409, %rd9408, 48;
	and.b64  	%rd9410, %rd9409, 71776119061217280;
	or.b64  	%rd9411, %rd9407, %rd9410;
	cvt.u64.u32 	%rd9412, %r3238;
	shl.b64 	%rd9413, %rd9412, 56;
	or.b64  	%rd9414, %rd9411, %rd9413;
	st.local.v2.u64 	[%rd8+32], {%rd9398, %rd9414};
	ld.local.v2.b32 	{%r3242, %r3243}, [%rd11+144];
	bfe.u32 	%r3244, %r3243, 24, 8;
	bfe.u32 	%r3245, %r3243, 16, 8;
	bfe.u32 	%r3246, %r3243, 8, 8;
	bfe.u32 	%r3247, %r3243, 0, 8;
	ld.local.u32 	%rd9415, [%rd11+144];
	cvt.u64.u32 	%rd9416, %r3247;
	shl.b64 	%rd9417, %rd9416, 32;
	and.b64  	%rd9418, %rd9417, 1095216660480;
	or.b64  	%rd9419, %rd9415, %rd9418;
	cvt.u64.u32 	%rd9420, %r3246;
	shl.b64 	%rd9421, %rd9420, 40;
	and.b64  	%rd9422, %rd9421, 280375465082880;
	or.b64  	%rd9423, %rd9419, %rd9422;
	cvt.u64.u32 	%rd9424, %r3245;
	shl.b64 	%rd9425, %rd9424, 48;
	and.b64  	%rd9426, %rd9425, 71776119061217280;
	or.b64  	%rd9427, %rd9423, %rd9426;
	cvt.u64.u32 	%rd9428, %r3244;
	shl.b64 	%rd9429, %rd9428, 56;
	or.b64  	%rd9430, %rd9427, %rd9429;
	ld.local.v2.b32 	{%r3248, %r3249}, [%rd11+152];
	bfe.u32 	%r3250, %r3249, 24, 8;
	bfe.u32 	%r3251, %r3249, 16, 8;
	bfe.u32 	%r3252, %r3249, 8, 8;
	bfe.u32 	%r3253, %r3249, 0, 8;
	ld.local.u32 	%rd9431, [%rd11+152];
	cvt.u64.u32 	%rd9432, %r3253;
	shl.b64 	%rd9433, %rd9432, 32;
	and.b64  	%rd9434, %rd9433, 1095216660480;
	or.b64  	%rd9435, %rd9431, %rd9434;
	cvt.u64.u32 	%rd9436, %r3252;
	shl.b64 	%rd9437, %rd9436, 40;
	and.b64  	%rd9438, %rd9437, 280375465082880;
	or.b64  	%rd9439, %rd9435, %rd9438;
	cvt.u64.u32 	%rd9440, %r3251;
	shl.b64 	%rd9441, %rd9440, 48;
	and.b64  	%rd9442, %rd9441, 71776119061217280;
	or.b64  	%rd9443, %rd9439, %rd9442;
	cvt.u64.u32 	%rd9444, %r3250;
	shl.b64 	%rd9445, %rd9444, 56;
	or.b64  	%rd9446, %rd9443, %rd9445;
	st.local.v2.u64 	[%rd8+48], {%rd9430, %rd9446};
	ld.local.v2.b32 	{%r3254, %r3255}, [%rd11+160];
	bfe.u32 	%r3256, %r3255, 24, 8;
	bfe.u32 	%r3257, %r3255, 16, 8;
	bfe.u32 	%r3258, %r3255, 8, 8;
	bfe.u32 	%r3259, %r3255, 0, 8;
	ld.local.u32 	%rd9447, [%rd11+160];
	cvt.u64.u32 	%rd9448, %r3259;
	shl.b64 	%rd9449, %rd9448, 32;
	and.b64  	%rd9450, %rd9449, 1095216660480;
	or.b64  	%rd9451, %rd9447, %rd9450;
	cvt.u64.u32 	%rd9452, %r3258;
	shl.b64 	%rd9453, %rd9452, 40;
	and.b64  	%rd9454, %rd9453, 280375465082880;
	or.b64  	%rd9455, %rd9451, %rd9454;
	cvt.u64.u32 	%rd9456, %r3257;
	shl.b64 	%rd9457, %rd9456, 48;
	and.b64  	%rd9458, %rd9457, 71776119061217280;
	or.b64  	%rd9459, %rd9455, %rd9458;
	cvt.u64.u32 	%rd9460, %r3256;
	shl.b64 	%rd9461, %rd9460, 56;
	or.b64  	%rd9462, %rd9459, %rd9461;
	ld.local.v2.b32 	{%r3260, %r3261}, [%rd11+168];
	bfe.u32 	%r3262, %r3261, 24, 8;
	bfe.u32 	%r3263, %r3261, 16, 8;
	bfe.u32 	%r3264, %r3261, 8, 8;
	bfe.u32 	%r3265, %r3261, 0, 8;
	ld.local.u32 	%rd9463, [%rd11+168];
	cvt.u64.u32 	%rd9464, %r3265;
	shl.b64 	%rd9465, %rd9464, 32;
	and.b64  	%rd9466, %rd9465, 1095216660480;
	or.b64  	%rd9467, %rd9463, %rd9466;
	cvt.u64.u32 	%rd9468, %r3264;
	shl.b64 	%rd9469, %rd9468, 40;
	and.b64  	%rd9470, %rd9469, 280375465082880;
	or.b64  	%rd9471, %rd9467, %rd9470;
	cvt.u64.u32 	%rd9472, %r3263;
	shl.b64 	%rd9473, %rd9472, 48;
	and.b64  	%rd9474, %rd9473, 71776119061217280;
	or.b64  	%rd9475, %rd9471, %rd9474;
	cvt.u64.u32 	%rd9476, %r3262;
	shl.b64 	%rd9477, %rd9476, 56;
	or.b64  	%rd9478, %rd9475, %rd9477;
	st.local.v2.u64 	[%rd8+64], {%rd9462, %rd9478};
	ld.local.v2.b32 	{%r3266, %r3267}, [%rd11+176];
	bfe.u32 	%r3268, %r3267, 24, 8;
	bfe.u32 	%r3269, %r3267, 16, 8;
	bfe.u32 	%r3270, %r3267, 8, 8;
	bfe.u32 	%r3271, %r3267, 0, 8;
	ld.local.u32 	%rd9479, [%rd11+176];
	cvt.u64.u32 	%rd9480, %r3271;
	shl.b64 	%rd9481, %rd9480, 32;
	and.b64  	%rd9482, %rd9481, 1095216660480;
	or.b64  	%rd9483, %rd9479, %rd9482;
	cvt.u64.u32 	%rd9484, %r3270;
	shl.b64 	%rd9485, %rd9484, 40;
	and.b64  	%rd9486, %rd9485, 280375465082880;
	or.b64  	%rd9487, %rd9483, %rd9486;
	cvt.u64.u32 	%rd9488, %r3269;
	shl.b64 	%rd9489, %rd9488, 48;
	and.b64  	%rd9490, %rd9489, 71776119061217280;
	or.b64  	%rd9491, %rd9487, %rd9490;
	cvt.u64.u32 	%rd9492, %r3268;
	shl.b64 	%rd9493, %rd9492, 56;
	or.b64  	%rd9494, %rd9491, %rd9493;
	ld.local.v2.b32 	{%r3272, %r3273}, [%rd11+184];
	bfe.u32 	%r3274, %r3273, 24, 8;
	bfe.u32 	%r3275, %r3273, 16, 8;
	bfe.u32 	%r3276, %r3273, 8, 8;
	bfe.u32 	%r3277, %r3273, 0, 8;
	ld.local.u32 	%rd9495, [%rd11+184];
	cvt.u64.u32 	%rd9496, %r3277;
	shl.b64 	%rd9497, %rd9496, 32;
	and.b64  	%rd9498, %rd9497, 1095216660480;
	or.b64  	%rd9499, %rd9495, %rd9498;
	cvt.u64.u32 	%rd9500, %r3276;
	shl.b64 	%rd9501, %rd9500, 40;
	and.b64  	%rd9502, %rd9501, 280375465082880;
	or.b64  	%rd9503, %rd9499, %rd9502;
	cvt.u64.u32 	%rd9504, %r3275;
	shl.b64 	%rd9505, %rd9504, 48;
	and.b64  	%rd9506, %rd9505, 71776119061217280;
	or.b64  	%rd9507, %rd9503, %rd9506;
	cvt.u64.u32 	%rd9508, %r3274;
	shl.b64 	%rd9509, %rd9508, 56;
	or.b64  	%rd9510, %rd9507, %rd9509;
	st.local.v2.u64 	[%rd8+80], {%rd9494, %rd9510};
	ld.local.v2.b32 	{%r3278, %r3279}, [%rd11+192];
	bfe.u32 	%r3280, %r3279, 24, 8;
	bfe.u32 	%r3281, %r3279, 16, 8;
	bfe.u32 	%r3282, %r3279, 8, 8;
	bfe.u32 	%r3283, %r3279, 0, 8;
	ld.local.u32 	%rd9511, [%rd11+192];
	cvt.u64.u32 	%rd9512, %r3283;
	shl.b64 	%rd9513, %rd9512, 32;
	and.b64  	%rd9514, %rd9513, 1095216660480;
	or.b64  	%rd9515, %rd9511, %rd9514;
	cvt.u64.u32 	%rd9516, %r3282;
	shl.b64 	%rd9517, %rd9516, 40;
	and.b64  	%rd9518, %rd9517, 280375465082880;
	or.b64  	%rd9519, %rd9515, %rd9518;
	cvt.u64.u32 	%rd9520, %r3281;
	shl.b64 	%rd9521, %rd9520, 48;
	and.b64  	%rd9522, %rd9521, 71776119061217280;
	or.b64  	%rd9523, %rd9519, %rd9522;
	cvt.u64.u32 	%rd9524, %r3280;
	shl.b64 	%rd9525, %rd9524, 56;
	or.b64  	%rd9526, %rd9523, %rd9525;
	ld.local.v2.b32 	{%r3284, %r3285}, [%rd11+200];
	bfe.u32 	%r3286, %r3285, 24, 8;
	bfe.u32 	%r3287, %r3285, 16, 8;
	bfe.u32 	%r3288, %r3285, 8, 8;
	bfe.u32 	%r3289, %r3285, 0, 8;
	ld.local.u32 	%rd9527, [%rd11+200];
	cvt.u64.u32 	%rd9528, %r3289;
	shl.b64 	%rd9529, %rd9528, 32;
	and.b64  	%rd9530, %rd9529, 1095216660480;
	or.b64  	%rd9531, %rd9527, %rd9530;
	cvt.u64.u32 	%rd9532, %r3288;
	shl.b64 	%rd9533, %rd9532, 40;
	and.b64  	%rd9534, %rd9533, 280375465082880;
	or.b64  	%rd9535, %rd9531, %rd9534;
	cvt.u64.u32 	%rd9536, %r3287;
	shl.b64 	%rd9537, %rd9536, 48;
	and.b64  	%rd9538, %rd9537, 71776119061217280;
	or.b64  	%rd9539, %rd9535, %rd9538;
	cvt.u64.u32 	%rd9540, %r3286;
	shl.b64 	%rd9541, %rd9540, 56;
	or.b64  	%rd9542, %rd9539, %rd9541;
	st.local.v2.u64 	[%rd8+96], {%rd9526, %rd9542};
	ld.local.v2.b32 	{%r3290, %r3291}, [%rd11+208];
	bfe.u32 	%r3292, %r3291, 24, 8;
	bfe.u32 	%r3293, %r3291, 16, 8;
	bfe.u32 	%r3294, %r3291, 8, 8;
	bfe.u32 	%r3295, %r3291, 0, 8;
	ld.local.u32 	%rd9543, [%rd11+208];
	cvt.u64.u32 	%rd9544, %r3295;
	shl.b64 	%rd9545, %rd9544, 32;
	and.b64  	%rd9546, %rd9545, 1095216660480;
	or.b64  	%rd9547, %rd9543, %rd9546;
	cvt.u64.u32 	%rd9548, %r3294;
	shl.b64 	%rd9549, %rd9548, 40;
	and.b64  	%rd9550, %rd9549, 280375465082880;
	or.b64  	%rd9551, %rd9547, %rd9550;
	cvt.u64.u32 	%rd9552, %r3293;
	shl.b64 	%rd9553, %rd9552, 48;
	and.b64  	%rd9554, %rd9553, 71776119061217280;
	or.b64  	%rd9555, %rd9551, %rd9554;
	cvt.u64.u32 	%rd9556, %r3292;
	shl.b64 	%rd9557, %rd9556, 56;
	or.b64  	%rd9558, %rd9555, %rd9557;
	ld.local.v2.b32 	{%r3296, %r3297}, [%rd11+216];
	bfe.u32 	%r3298, %r3297, 24, 8;
	bfe.u32 	%r3299, %r3297, 16, 8;
	bfe.u32 	%r3300, %r3297, 8, 8;
	bfe.u32 	%r3301, %r3297, 0, 8;
	ld.local.u32 	%rd9559, [%rd11+216];
	cvt.u64.u32 	%rd9560, %r3301;
	shl.b64 	%rd9561, %rd9560, 32;
	and.b64  	%rd9562, %rd9561, 1095216660480;
	or.b64  	%rd9563, %rd9559, %rd9562;
	cvt.u64.u32 	%rd9564, %r3300;
	shl.b64 	%rd9565, %rd9564, 40;
	and.b64  	%rd9566, %rd9565, 280375465082880;
	or.b64  	%rd9567, %rd9563, %rd9566;
	cvt.u64.u32 	%rd9568, %r3299;
	shl.b64 	%rd9569, %rd9568, 48;
	and.b64  	%rd9570, %rd9569, 71776119061217280;
	or.b64  	%rd9571, %rd9567, %rd9570;
	cvt.u64.u32 	%rd9572, %r3298;
	shl.b64 	%rd9573, %rd9572, 56;
	or.b64  	%rd9574, %rd9571, %rd9573;
	st.local.v2.u64 	[%rd8+112], {%rd9558, %rd9574};
	ld.local.u64 	%rd1161, [%rd11];
	ld.local.u64 	%rd1162, [%rd11+8];
	ld.local.u64 	%rd1163, [%rd11+16];
	ld.local.u64 	%rd1164, [%rd11+24];
	ld.local.u64 	%rd1165, [%rd11+32];
	ld.local.u64 	%rd1166, [%rd11+40];
	ld.local.u64 	%rd1167, [%rd11+48];
	ld.local.u64 	%rd1168, [%rd11+56];
	xor.b64  	%rd23227, %rd17, %rd23239;
	xor.b64  	%rd23223, %rd18, %rd23238;
	ld.local.u64 	%rd9575, [%rd11+80];
	xor.b64  	%rd1171, %rd19, %rd9575;
	ld.local.u64 	%rd9576, [%rd11+88];
	xor.b64  	%rd1172, %rd20, %rd9576;
	mov.b32 	%r10008, 0;
	mov.u64 	%rd23214, %rd16;
	mov.u64 	%rd23215, %rd1172;
	mov.u64 	%rd23216, %rd1168;
	mov.u64 	%rd23217, %rd1164;
	mov.u64 	%rd23218, %rd15;
	mov.u64 	%rd23219, %rd1171;
	mov.u64 	%rd23220, %rd1167;
	mov.u64 	%rd23221, %rd1163;
	mov.u64 	%rd23222, %rd14;
	mov.u64 	%rd23224, %rd1166;
	mov.u64 	%rd23225, %rd1162;
	mov.u64 	%rd23226, %rd13;
	mov.u64 	%rd23228, %rd1165;
	mov.u64 	%rd23229, %rd1161;
$L__BB0_173:
	mul.wide.u32 	%rd9577, %r10008, 16;
	mov.u64 	%rd9578, blake2b_sigma;
	add.s64 	%rd9579, %rd9578, %rd9577;
	ld.const.u8 	%r3302, [%rd9579];
	mul.wide.u32 	%rd9580, %r3302, 8;
	add.s64 	%rd9581, %rd8, %rd9580;
	ld.local.u64 	%rd9582, [%rd9581];
	ld.const.u8 	%r3303, [%rd9579+1];
	mul.wide.u32 	%rd9583, %r3303, 8;
	add.s64 	%rd9584, %rd8, %rd9583;
	ld.local.u64 	%rd9585, [%rd9584];
	add.s64 	%rd9586, %rd23229, %rd9582;
	add.s64 	%rd9587, %rd9586, %rd23228;
	xor.b64  	%rd9588, %rd23227, %rd9587;
	mov.b64 	{%r3304, %r3305}, %rd9588;
	mov.b64 	%rd9589, {%r3305, %r3304};
	add.s64 	%rd9590, %rd23226, %rd9589;
	xor.b64  	%rd9591, %rd23228, %rd9590;
	mov.b64 	{%r3306, %r3307}, %rd9591;
	shf.l.wrap.b32 	%r3308, %r3307, %r3306, 8;
	shf.l.wrap.b32 	%r3309, %r3306, %r3307, 8;
	mov.b64 	%rd9592, {%r3309, %r3308};
	add.s64 	%rd9593, %rd9592, %rd9585;
	add.s64 	%rd9594, %rd9593, %rd9587;
	xor.b64  	%rd9595, %rd9589, %rd9594;
	mov.b64 	{%r3310, %r3311}, %rd9595;
	shf.l.wrap.b32 	%r3312, %r3311, %r3310, 16;
	shf.l.wrap.b32 	%r3313, %r3310, %r3311, 16;
	mov.b64 	%rd9596, {%r3313, %r3312};
	add.s64 	%rd9597, %rd9590, %rd9596;
	xor.b64  	%rd9598, %rd9592, %rd9597;
	mov.b64 	{%r3314, %r3315}, %rd9598;
	shf.l.wrap.b32 	%r3316, %r3314, %r3315, 1;
	shf.l.wrap.b32 	%r3317, %r3315, %r3314, 1;
	mov.b64 	%rd9599, {%r3317, %r3316};
	ld.const.u8 	%r3318, [%rd9579+2];
	mul.wide.u32 	%rd9600, %r3318, 8;
	add.s64 	%rd9601, %rd8, %rd9600;
	ld.local.u64 	%rd9602, [%rd9601];
	ld.const.u8 	%r3319, [%rd9579+3];
	mul.wide.u32 	%rd9603, %r3319, 8;
	add.s64 	%rd9604, %rd8, %rd9603;
	ld.local.u64 	%rd9605, [%rd9604];
	add.s64 	%rd9606, %rd23225, %rd9602;
	add.s64 	%rd9607, %rd9606, %rd23224;
	xor.b64  	%rd9608, %rd23223, %rd9607;
	mov.b64 	{%r3320, %r3321}, %rd9608;
	mov.b64 	%rd9609, {%r3321, %r3320};
	add.s64 	%rd9610, %rd23222, %rd9609;
	xor.b64  	%rd9611, %rd23224, %rd9610;
	mov.b64 	{%r3322, %r3323}, %rd9611;
	shf.l.wrap.b32 	%r3324, %r3323, %r3322, 8;
	shf.l.wrap.b32 	%r3325, %r3322, %r3323, 8;
	mov.b64 	%rd9612, {%r3325, %r3324};
	add.s64 	%rd9613, %rd9612, %rd9605;
	add.s64 	%rd9614, %rd9613, %rd9607;
	xor.b64  	%rd9615, %rd9609, %rd9614;
	mov.b64 	{%r3326, %r3327}, %rd9615;
	shf.l.wrap.b32 	%r3328, %r3327, %r3326, 16;
	shf.l.wrap.b32 	%r3329, %r3326, %r3327, 16;
	mov.b64 	%rd9616, {%r3329, %r3328};
	add.s64 	%rd9617, %rd9610, %rd9616;
	xor.b64  	%rd9618, %rd9612, %rd9617;
	mov.b64 	{%r3330, %r3331}, %rd9618;
	shf.l.wrap.b32 	%r3332, %r3330, %r3331, 1;
	shf.l.wrap.b32 	%r3333, %r3331, %r3330, 1;
	mov.b64 	%rd9619, {%r3333, %r3332};
	ld.const.u8 	%r3334, [%rd9579+4];
	mul.wide.u32 	%rd9620, %r3334, 8;
	add.s64 	%rd9621, %rd8, %rd9620;
	ld.local.u64 	%rd9622, [%rd9621];
	ld.const.u8 	%r3335, [%rd9579+5];
	mul.wide.u32 	%rd9623, %r3335, 8;
	add.s64 	%rd9624, %rd8, %rd9623;
	ld.local.u64 	%rd9625, [%rd9624];
	add.s64 	%rd9626, %rd23221, %rd9622;
	add.s64 	%rd9627, %rd9626, %rd23220;
	xor.b64  	%rd9628, %rd23219, %rd9627;
	mov.b64 	{%r3336, %r3337}, %rd9628;
	mov.b64 	%rd9629, {%r3337, %r3336};
	add.s64 	%rd9630, %rd23218, %rd9629;
	xor.b64  	%rd9631, %rd23220, %rd9630;
	mov.b64 	{%r3338, %r3339}, %rd9631;
	shf.l.wrap.b32 	%r3340, %r3339, %r3338, 8;
	shf.l.wrap.b32 	%r3341, %r3338, %r3339, 8;
	mov.b64 	%rd9632, {%r3341, %r3340};
	add.s64 	%rd9633, %rd9632, %rd9625;
	add.s64 	%rd9634, %rd9633, %rd9627;
	xor.b64  	%rd9635, %rd9629, %rd9634;
	mov.b64 	{%r3342, %r3343}, %rd9635;
	shf.l.wrap.b32 	%r3344, %r3343, %r3342, 16;
	shf.l.wrap.b32 	%r3345, %r3342, %r3343, 16;
	mov.b64 	%rd9636, {%r3345, %r3344};
	add.s64 	%rd9637, %rd9630, %rd9636;
	xor.b64  	%rd9638, %rd9632, %rd9637;
	mov.b64 	{%r3346, %r3347}, %rd9638;
	shf.l.wrap.b32 	%r3348, %r3346, %r3347, 1;
	shf.l.wrap.b32 	%r3349, %r3347, %r3346, 1;
	mov.b64 	%rd9639, {%r3349, %r3348};
	ld.const.u8 	%r3350, [%rd9579+6];
	mul.wide.u32 	%rd9640, %r3350, 8;
	add.s64 	%rd9641, %rd8, %rd9640;
	ld.local.u64 	%rd9642, [%rd9641];
	ld.const.u8 	%r3351, [%rd9579+7];
	mul.wide.u32 	%rd9643, %r3351, 8;
	add.s64 	%rd9644, %rd8, %rd9643;
	ld.local.u64 	%rd9645, [%rd9644];
	add.s64 	%rd9646, %rd23217, %rd9642;
	add.s64 	%rd9647, %rd9646, %rd23216;
	xor.b64  	%rd9648, %rd23215, %rd9647;
	mov.b64 	{%r3352, %r3353}, %rd9648;
	mov.b64 	%rd9649, {%r3353, %r3352};
	add.s64 	%rd9650, %rd23214, %rd9649;
	xor.b64  	%rd9651, %rd23216, %rd9650;
	mov.b64 	{%r3354, %r3355}, %rd9651;
	shf.l.wrap.b32 	%r3356, %r3355, %r3354, 8;
	shf.l.wrap.b32 	%r3357, %r3354, %r3355, 8;
	mov.b64 	%rd9652, {%r3357, %r3356};
	add.s64 	%rd9653, %rd9652, %rd9645;
	add.s64 	%rd9654, %rd9653, %rd9647;
	xor.b64  	%rd9655, %rd9649, %rd9654;
	mov.b64 	{%r3358, %r3359}, %rd9655;
	shf.l.wrap.b32 	%r3360, %r3359, %r3358, 16;
	shf.l.wrap.b32 	%r3361, %r3358, %r3359, 16;
	mov.b64 	%rd9656, {%r3361, %r3360};
	add.s64 	%rd9657, %rd9650, %rd9656;
	xor.b64  	%rd9658, %rd9652, %rd9657;
	mov.b64 	{%r3362, %r3363}, %rd9658;
	shf.l.wrap.b32 	%r3364, %r3362, %r3363, 1;
	shf.l.wrap.b32 	%r3365, %r3363, %r3362, 1;
	mov.b64 	%rd9659, {%r3365, %r3364};
	ld.const.u8 	%r3366, [%rd9579+8];
	mul.wide.u32 	%rd9660, %r3366, 8;
	add.s64 	%rd9661, %rd8, %rd9660;
	ld.local.u64 	%rd9662, [%rd9661];
	ld.const.u8 	%r3367, [%rd9579+9];
	mul.wide.u32 	%rd9663, %r3367, 8;
	add.s64 	%rd9664, %rd8, %rd9663;
	ld.local.u64 	%rd9665, [%rd9664];
	add.s64 	%rd9666, %rd9594, %rd9662;
	add.s64 	%rd9667, %rd9666, %rd9619;
	xor.b64  	%rd9668, %rd9656, %rd9667;
	mov.b64 	{%r3368, %r3369}, %rd9668;
	mov.b64 	%rd9669, {%r3369, %r3368};
	add.s64 	%rd9670, %rd9637, %rd9669;
	xor.b64  	%rd9671, %rd9619, %rd9670;
	mov.b64 	{%r3370, %r3371}, %rd9671;
	shf.l.wrap.b32 	%r3372, %r3371, %r3370, 8;
	shf.l.wrap.b32 	%r3373, %r3370, %r3371, 8;
	mov.b64 	%rd9672, {%r3373, %r3372};
	add.s64 	%rd9673, %rd9672, %rd9665;
	add.s64 	%rd23229, %rd9673, %rd9667;
	xor.b64  	%rd9674, %rd9669, %rd23229;
	mov.b64 	{%r3374, %r3375}, %rd9674;
	shf.l.wrap.b32 	%r3376, %r3375, %r3374, 16;
	shf.l.wrap.b32 	%r3377, %r3374, %r3375, 16;
	mov.b64 	%rd23215, {%r3377, %r3376};
	add.s64 	%rd23218, %rd9670, %rd23215;
	xor.b64  	%rd9675, %rd9672, %rd23218;
	mov.b64 	{%r3378, %r3379}, %rd9675;
	shf.l.wrap.b32 	%r3380, %r3378, %r3379, 1;
	shf.l.wrap.b32 	%r3381, %r3379, %r3378, 1;
	mov.b64 	%rd23224, {%r3381, %r3380};
	ld.const.u8 	%r3382, [%rd9579+10];
	mul.wide.u32 	%rd9676, %r3382, 8;
	add.s64 	%rd9677, %rd8, %rd9676;
	ld.local.u64 	%rd9678, [%rd9677];
	ld.const.u8 	%r3383, [%rd9579+11];
	mul.wide.u32 	%rd9679, %r3383, 8;
	add.s64 	%rd9680, %rd8, %rd9679;
	ld.local.u64 	%rd9681, [%rd9680];
	add.s64 	%rd9682, %rd9614, %rd9678;
	add.s64 	%rd9683, %rd9682, %rd9639;
	xor.b64  	%rd9684, %rd9596, %rd9683;
	mov.b64 	{%r3384, %r3385}, %rd9684;
	mov.b64 	%rd9685, {%r3385, %r3384};
	add.s64 	%rd9686, %rd9657, %rd9685;
	xor.b64  	%rd9687, %rd9639, %rd9686;
	mov.b64 	{%r3386, %r3387}, %rd9687;
	shf.l.wrap.b32 	%r3388, %r3387, %r3386, 8;
	shf.l.wrap.b32 	%r3389, %r3386, %r3387, 8;
	mov.b64 	%rd9688, {%r3389, %r3388};
	add.s64 	%rd9689, %rd9688, %rd9681;
	add.s64 	%rd23225, %rd9689, %rd9683;
	xor.b64  	%rd9690, %rd9685, %rd23225;
	mov.b64 	{%r3390, %r3391}, %rd9690;
	shf.l.wrap.b32 	%r3392, %r3391, %r3390, 16;
	shf.l.wrap.b32 	%r3393, %r3390, %r3391, 16;
	mov.b64 	%rd23227, {%r3393, %r3392};
	add.s64 	%rd23214, %rd9686, %rd23227;
	xor.b64  	%rd9691, %rd9688, %rd23214;
	mov.b64 	{%r3394, %r3395}, %rd9691;
	shf.l.wrap.b32 	%r3396, %r3394, %r3395, 1;
	shf.l.wrap.b32 	%r3397, %r3395, %r3394, 1;
	mov.b64 	%rd23220, {%r3397, %r3396};
	ld.const.u8 	%r3398, [%rd9579+12];
	mul.wide.u32 	%rd9692, %r3398, 8;
	add.s64 	%rd9693, %rd8, %rd9692;
	ld.local.u64 	%rd9694, [%rd9693];
	ld.const.u8 	%r3399, [%rd9579+13];
	mul.wide.u32 	%rd9695, %r3399, 8;
	add.s64 	%rd9696, %rd8, %rd9695;
	ld.local.u64 	%rd9697, [%rd9696];
	add.s64 	%rd9698, %rd9634, %rd9694;
	add.s64 	%rd9699, %rd9698, %rd9659;
	xor.b64  	%rd9700, %rd9616, %rd9699;
	mov.b64 	{%r3400, %r3401}, %rd9700;
	mov.b64 	%rd9701, {%r3401, %r3400};
	add.s64 	%rd9702, %rd9597, %rd9701;
	xor.b64  	%rd9703, %rd9659, %rd9702;
	mov.b64 	{%r3402, %r3403}, %rd9703;
	shf.l.wrap.b32 	%r3404, %r3403, %r3402, 8;
	shf.l.wrap.b32 	%r3405, %r3402, %r3403, 8;
	mov.b64 	%rd9704, {%r3405, %r3404};
	add.s64 	%rd9705, %rd9704, %rd9697;
	add.s64 	%rd23221, %rd9705, %rd9699;
	xor.b64  	%rd9706, %rd9701, %rd23221;
	mov.b64 	{%r3406, %r3407}, %rd9706;
	shf.l.wrap.b32 	%r3408, %r3407, %r3406, 16;
	shf.l.wrap.b32 	%r3409, %r3406, %r3407, 16;
	mov.b64 	%rd23223, {%r3409, %r3408};
	add.s64 	%rd23226, %rd9702, %rd23223;
	xor.b64  	%rd9707, %rd9704, %rd23226;
	mov.b64 	{%r3410, %r3411}, %rd9707;
	shf.l.wrap.b32 	%r3412, %r3410, %r3411, 1;
	shf.l.wrap.b32 	%r3413, %r3411, %r3410, 1;
	mov.b64 	%rd23216, {%r3413, %r3412};
	ld.const.u8 	%r3414, [%rd9579+14];
	mul.wide.u32 	%rd9708, %r3414, 8;
	add.s64 	%rd9709, %rd8, %rd9708;
	ld.local.u64 	%rd9710, [%rd9709];
	ld.const.u8 	%r3415, [%rd9579+15];
	mul.wide.u32 	%rd9711, %r3415, 8;
	add.s64 	%rd9712, %rd8, %rd9711;
	ld.local.u64 	%rd9713, [%rd9712];
	add.s64 	%rd9714, %rd9654, %rd9710;
	add.s64 	%rd9715, %rd9714, %rd9599;
	xor.b64  	%rd9716, %rd9636, %rd9715;
	mov.b64 	{%r3416, %r3417}, %rd9716;
	mov.b64 	%rd9717, {%r3417, %r3416};
	add.s64 	%rd9718, %rd9617, %rd9717;
	xor.b64  	%rd9719, %rd9599, %rd9718;
	mov.b64 	{%r3418, %r3419}, %rd9719;
	shf.l.wrap.b32 	%r3420, %r3419, %r3418, 8;
	shf.l.wrap.b32 	%r3421, %r3418, %r3419, 8;
	mov.b64 	%rd9720, {%r3421, %r3420};
	add.s64 	%rd9721, %rd9720, %rd9713;
	add.s64 	%rd23217, %rd9721, %rd9715;
	xor.b64  	%rd9722, %rd9717, %rd23217;
	mov.b64 	{%r3422, %r3423}, %rd9722;
	shf.l.wrap.b32 	%r3424, %r3423, %r3422, 16;
	shf.l.wrap.b32 	%r3425, %r3422, %r3423, 16;
	mov.b64 	%rd23219, {%r3425, %r3424};
	add.s64 	%rd23222, %rd9718, %rd23219;
	xor.b64  	%rd9723, %rd9720, %rd23222;
	mov.b64 	{%r3426, %r3427}, %rd9723;
	shf.l.wrap.b32 	%r3428, %r3426, %r3427, 1;
	shf.l.wrap.b32 	%r3429, %r3427, %r3426, 1;
	mov.b64 	%rd23228, {%r3429, %r3428};
	add.s32 	%r10008, %r10008, 1;
	setp.ne.s32 	%p136, %r10008, 12;
	@%p136 bra 	$L__BB0_173;
	xor.b64  	%rd9724, %rd23229, %rd1161;
	xor.b64  	%rd23237, %rd9724, %rd23226;
	st.local.u64 	[%rd11], %rd23237;
	xor.b64  	%rd9725, %rd23225, %rd1162;
	xor.b64  	%rd23236, %rd9725, %rd23222;
	st.local.u64 	[%rd11+8], %rd23236;
	xor.b64  	%rd9726, %rd23221, %rd1163;
	xor.b64  	%rd23235, %rd9726, %rd23218;
	st.local.u64 	[%rd11+16], %rd23235;
	xor.b64  	%rd9727, %rd23217, %rd1164;
	xor.b64  	%rd23234, %rd9727, %rd23214;
	st.local.u64 	[%rd11+24], %rd23234;
	xor.b64  	%rd9728, %rd23228, %rd1165;
	xor.b64  	%rd23233, %rd9728, %rd23227;
	st.local.u64 	[%rd11+32], %rd23233;
	xor.b64  	%rd9729, %rd23224, %rd1166;
	xor.b64  	%rd23232, %rd9729, %rd23223;
	st.local.u64 	[%rd11+40], %rd23232;
	xor.b64  	%rd9730, %rd23220, %rd1167;
	xor.b64  	%rd23231, %rd9730, %rd23219;
	st.local.u64 	[%rd11+48], %rd23231;
	xor.b64  	%rd9731, %rd23216, %rd1168;
	xor.b64  	%rd23230, %rd9731, %rd23215;
	st.local.u64 	[%rd11+56], %rd23230;
	mov.b32 	%r9991, 0;
	st.local.u32 	[%rd11+224], %r9991;
	add.s64 	%rd23259, %rd1139, -124;
	sub.s64 	%rd9732, %rd10, %rd1139;
	add.s64 	%rd23260, %rd9732, 128;
	setp.lt.u64 	%p137, %rd23259, 129;
	@%p137 bra 	$L__BB0_179;
$L__BB0_175:
	add.s64 	%rd1227, %rd23239, 128;
	setp.gt.u64 	%p138, %rd23239, -129;
	selp.u64 	%rd9734, 1, 0, %p138;
	add.s64 	%rd23238, %rd23238, %rd9734;
	ld.local.u8 	%rd9735, [%rd23260];
	ld.local.u8 	%r3432, [%rd23260+1];
	mul.wide.u32 	%rd9736, %r3432, 256;
	or.b64  	%rd9737, %rd9736, %rd9735;
	ld.local.u8 	%r3433, [%rd23260+2];
	mul.wide.u32 	%rd9738, %r3433, 65536;
	or.b64  	%rd9739, %rd9737, %rd9738;
	ld.local.u8 	%r3434, [%rd23260+3];
	mul.wide.u32 	%rd9740, %r3434, 16777216;
	or.b64  	%rd9741, %rd9739, %rd9740;
	ld.local.u8 	%rd9742, [%rd23260+4];
	shl.b64 	%rd9743, %rd9742, 32;
	or.b64  	%rd9744, %rd9741, %rd9743;
	ld.local.u8 	%rd9745, [%rd23260+5];
	shl.b64 	%rd9746, %rd9745, 40;
	or.b64  	%rd9747, %rd9744, %rd9746;
	ld.local.u8 	%rd9748, [%rd23260+6];
	shl.b64 	%rd9749, %rd9748, 48;
	or.b64  	%rd9750, %rd9747, %rd9749;
	ld.local.u8 	%rd9751, [%rd23260+7];
	shl.b64 	%rd9752, %rd9751, 56;
	or.b64  	%rd9753, %rd9750, %rd9752;
	ld.local.u8 	%rd9754, [%rd23260+8];
	ld.local.u8 	%r3435, [%rd23260+9];
	mul.wide.u32 	%rd9755, %r3435, 256;
	or.b64  	%rd9756, %rd9755, %rd9754;
	ld.local.u8 	%r3436, [%rd23260+10];
	mul.wide.u32 	%rd9757, %r3436, 65536;
	or.b64  	%rd9758, %rd9756, %rd9757;
	ld.local.u8 	%r3437, [%rd23260+11];
	mul.wide.u32 	%rd9759, %r3437, 16777216;
	or.b64  	%rd9760, %rd9758, %rd9759;
	ld.local.u8 	%rd9761, [%rd23260+12];
	shl.b64 	%rd9762, %rd9761, 32;
	or.b64  	%rd9763, %rd9760, %rd9762;
	ld.local.u8 	%rd9764, [%rd23260+13];
	shl.b64 	%rd9765, %rd9764, 40;
	or.b64  	%rd9766, %rd9763, %rd9765;
	ld.local.u8 	%rd9767, [%rd23260+14];
	shl.b64 	%rd9768, %rd9767, 48;
	or.b64  	%rd9769, %rd9766, %rd9768;
	ld.local.u8 	%rd9770, [%rd23260+15];
	shl.b64 	%rd9771, %rd9770, 56;
	or.b64  	%rd9772, %rd9769, %rd9771;
	st.local.v2.u64 	[%rd8], {%rd9753, %rd9772};
	ld.local.u8 	%rd9773, [%rd23260+16];
	ld.local.u8 	%r3438, [%rd23260+17];
	mul.wide.u32 	%rd9774, %r3438, 256;
	or.b64  	%rd9775, %rd9774, %rd9773;
	ld.local.u8 	%r3439, [%rd23260+18];
	mul.wide.u32 	%rd9776, %r3439, 65536;
	or.b64  	%rd9777, %rd9775, %rd9776;
	ld.local.u8 	%r3440, [%rd23260+19];
	mul.wide.u32 	%rd9778, %r3440, 16777216;
	or.b64  	%rd9779, %rd9777, %rd9778;
	ld.local.u8 	%rd9780, [%rd23260+20];
	shl.b64 	%rd9781, %rd9780, 32;
	or.b64  	%rd9782, %rd9779, %rd9781;
	ld.local.u8 	%rd9783, [%rd23260+21];
	shl.b64 	%rd9784, %rd9783, 40;
	or.b64  	%rd9785, %rd9782, %rd9784;
	ld.local.u8 	%rd9786, [%rd23260+22];
	shl.b64 	%rd9787, %rd9786, 48;
	or.b64  	%rd9788, %rd9785, %rd9787;
	ld.local.u8 	%rd9789, [%rd23260+23];
	shl.b64 	%rd9790, %rd9789, 56;
	or.b64  	%rd9791, %rd9788, %rd9790;
	ld.local.u8 	%rd9792, [%rd23260+24];
	ld.local.u8 	%r3441, [%rd23260+25];
	mul.wide.u32 	%rd9793, %r3441, 256;
	or.b64  	%rd9794, %rd9793, %rd9792;
	ld.local.u8 	%r3442, [%rd23260+26];
	mul.wide.u32 	%rd9795, %r3442, 65536;
	or.b64  	%rd9796, %rd9794, %rd9795;
	ld.local.u8 	%r3443, [%rd23260+27];
	mul.wide.u32 	%rd9797, %r3443, 16777216;
	or.b64  	%rd9798, %rd9796, %rd9797;
	ld.local.u8 	%rd9799, [%rd23260+28];
	shl.b64 	%rd9800, %rd9799, 32;
	or.b64  	%rd9801, %rd9798, %rd9800;
	ld.local.u8 	%rd9802, [%rd23260+29];
	shl.b64 	%rd9803, %rd9802, 40;
	or.b64  	%rd9804, %rd9801, %rd9803;
	ld.local.u8 	%rd9805, [%rd23260+30];
	shl.b64 	%rd9806, %rd9805, 48;
	or.b64  	%rd9807, %rd9804, %rd9806;
	ld.local.u8 	%rd9808, [%rd23260+31];
	shl.b64 	%rd9809, %rd9808, 56;
	or.b64  	%rd9810, %rd9807, %rd9809;
	st.local.v2.u64 	[%rd8+16], {%rd9791, %rd9810};
	ld.local.u8 	%rd9811, [%rd23260+32];
	ld.local.u8 	%r3444, [%rd23260+33];
	mul.wide.u32 	%rd9812, %r3444, 256;
	or.b64  	%rd9813, %rd9812, %rd9811;
	ld.local.u8 	%r3445, [%rd23260+34];
	mul.wide.u32 	%rd9814, %r3445, 65536;
	or.b64  	%rd9815, %rd9813, %rd9814;
	ld.local.u8 	%r3446, [%rd23260+35];
	mul.wide.u32 	%rd9816, %r3446, 16777216;
	or.b64  	%rd9817, %rd9815, %rd9816;
	ld.local.u8 	%rd9818, [%rd23260+36];
	shl.b64 	%rd9819, %rd9818, 32;
	or.b64  	%rd9820, %rd9817, %rd9819;
	ld.local.u8 	%rd9821, [%rd23260+37];
	shl.b64 	%rd9822, %rd9821, 40;
	or.b64  	%rd9823, %rd9820, %rd9822;
	ld.local.u8 	%rd9824, [%rd23260+38];
	shl.b64 	%rd9825, %rd9824, 48;
	or.b64  	%rd9826, %rd9823, %rd9825;
	ld.local.u8 	%rd9827, [%rd23260+39];
	shl.b64 	%rd9828, %rd9827, 56;
	or.b64  	%rd9829, %rd9826, %rd9828;
	ld.local.u8 	%rd9830, [%rd23260+40];
	ld.local.u8 	%r3447, [%rd23260+41];
	mul.wide.u32 	%rd9831, %r3447, 256;
	or.b64  	%rd9832, %rd9831, %rd9830;
	ld.local.u8 	%r3448, [%rd23260+42];
	mul.wide.u32 	%rd9833, %r3448, 65536;
	or.b64  	%rd9834, %rd9832, %rd9833;
	ld.local.u8 	%r3449, [%rd23260+43];
	mul.wide.u32 	%rd9835, %r3449, 16777216;
	or.b64  	%rd9836, %rd9834, %rd9835;
	ld.local.u8 	%rd9837, [%rd23260+44];
	shl.b64 	%rd9838, %rd9837, 32;
	or.b64  	%rd9839, %rd9836, %rd9838;
	ld.local.u8 	%rd9840, [%rd23260+45];
	shl.b64 	%rd9841, %rd9840, 40;
	or.b64  	%rd9842, %rd9839, %rd9841;
	ld.local.u8 	%rd9843, [%rd23260+46];
	shl.b64 	%rd9844, %rd9843, 48;
	or.b64  	%rd9845, %rd9842, %rd9844;
	ld.local.u8 	%rd9846, [%rd23260+47];
	shl.b64 	%rd9847, %rd9846, 56;
	or.b64  	%rd9848, %rd9845, %rd9847;
	st.local.v2.u64 	[%rd8+32], {%rd9829, %rd9848};
	ld.local.u8 	%rd9849, [%rd23260+48];
	ld.local.u8 	%r3450, [%rd23260+49];
	mul.wide.u32 	%rd9850, %r3450, 256;
	or.b64  	%rd9851, %rd9850, %rd9849;
	ld.local.u8 	%r3451, [%rd23260+50];
	mul.wide.u32 	%rd9852, %r3451, 65536;
	or.b64  	%rd9853, %rd9851, %rd9852;
	ld.local.u8 	%r3452, [%rd23260+51];
	mul.wide.u32 	%rd9854, %r3452, 16777216;
	or.b64  	%rd9855, %rd9853, %rd9854;
	ld.local.u8 	%rd9856, [%rd23260+52];
	shl.b64 	%rd9857, %rd9856, 32;
	or.b64  	%rd9858, %rd9855, %rd9857;
	ld.local.u8 	%rd9859, [%rd23260+53];
	shl.b64 	%rd9860, %rd9859, 40;
	or.b64  	%rd9861, %rd9858, %rd9860;
	ld.local.u8 	%rd9862, [%rd23260+54];
	shl.b64 	%rd9863, %rd9862, 48;
	or.b64  	%rd9864, %rd9861, %rd9863;
	ld.local.u8 	%rd9865, [%rd23260+55];
	shl.b64 	%rd9866, %rd9865, 56;
	or.b64  	%rd9867, %rd9864, %rd9866;
	ld.local.u8 	%rd9868, [%rd23260+56];
	ld.local.u8 	%r3453, [%rd23260+57];
	mul.wide.u32 	%rd9869, %r3453, 256;
	or.b64  	%rd9870, %rd9869, %rd9868;
	ld.local.u8 	%r3454, [%rd23260+58];
	mul.wide.u32 	%rd9871, %r3454, 65536;
	or.b64  	%rd9872, %rd9870, %rd9871;
	ld.local.u8 	%r3455, [%rd23260+59];
	mul.wide.u32 	%rd9873, %r3455, 16777216;
	or.b64  	%rd9874, %rd9872, %rd9873;
	ld.local.u8 	%rd9875, [%rd23260+60];
	shl.b64 	%rd9876, %rd9875, 32;
	or.b64  	%rd9877, %rd9874, %rd9876;
	ld.local.u8 	%rd9878, [%rd23260+61];
	shl.b64 	%rd9879, %rd9878, 40;
	or.b64  	%rd9880, %rd9877, %rd9879;
	ld.local.u8 	%rd9881, [%rd23260+62];
	shl.b64 	%rd9882, %rd9881, 48;
	or.b64  	%rd9883, %rd9880, %rd9882;
	ld.local.u8 	%rd9884, [%rd23260+63];
	shl.b64 	%rd9885, %rd9884, 56;
	or.b64  	%rd9886, %rd9883, %rd9885;
	st.local.v2.u64 	[%rd8+48], {%rd9867, %rd9886};
	ld.local.u8 	%rd9887, [%rd23260+64];
	ld.local.u8 	%r3456, [%rd23260+65];
	mul.wide.u32 	%rd9888, %r3456, 256;
	or.b64  	%rd9889, %rd9888, %rd9887;
	ld.local.u8 	%r3457, [%rd23260+66];
	mul.wide.u32 	%rd9890, %r3457, 65536;
	or.b64  	%rd9891, %rd9889, %rd9890;
	ld.local.u8 	%r3458, [%rd23260+67];
	mul.wide.u32 	%rd9892, %r3458, 16777216;
	or.b64  	%rd9893, %rd9891, %rd9892;
	ld.local.u8 	%rd9894, [%rd23260+68];
	shl.b64 	%rd9895, %rd9894, 32;
	or.b64  	%rd9896, %rd9893, %rd9895;
	ld.local.u8 	%rd9897, [%rd23260+69];
	shl.b64 	%rd9898, %rd9897, 40;
	or.b64  	%rd9899, %rd9896, %rd9898;
	ld.local.u8 	%rd9900, [%rd23260+70];
	shl.b64 	%rd9901, %rd9900, 48;
	or.b64  	%rd9902, %rd9899, %rd9901;
	ld.local.u8 	%rd9903, [%rd23260+71];
	shl.b64 	%rd9904, %rd9903, 56;
	or.b64  	%rd9905, %rd9902, %rd9904;
	ld.local.u8 	%rd9906, [%rd23260+72];
	ld.local.u8 	%r3459, [%rd23260+73];
	mul.wide.u32 	%rd9907, %r3459, 256;
	or.b64  	%rd9908, %rd9907, %rd9906;
	ld.local.u8 	%r3460, [%rd23260+74];
	mul.wide.u32 	%rd9909, %r3460, 65536;
	or.b64  	%rd9910, %rd9908, %rd9909;
	ld.local.u8 	%r3461, [%rd23260+75];
	mul.wide.u32 	%rd9911, %r3461, 16777216;
	or.b64  	%rd9912, %rd9910, %rd9911;
	ld.local.u8 	%rd9913, [%rd23260+76];
	shl.b64 	%rd9914, %rd9913, 32;
	or.b64  	%rd9915, %rd9912, %rd9914;
	ld.local.u8 	%rd9916, [%rd23260+77];
	shl.b64 	%rd9917, %rd9916, 40;
	or.b64  	%rd9918, %rd9915, %rd9917;
	ld.local.u8 	%rd9919, [%rd23260+78];
	shl.b64 	%rd9920, %rd9919, 48;
	or.b64  	%rd9921, %rd9918, %rd9920;
	ld.local.u8 	%rd9922, [%rd23260+79];
	shl.b64 	%rd9923, %rd9922, 56;
	or.b64  	%rd9924, %rd9921, %rd9923;
	st.local.v2.u64 	[%rd8+64], {%rd9905, %rd9924};
	ld.local.u8 	%rd9925, [%rd23260+80];
	ld.local.u8 	%r3462, [%rd23260+81];
	mul.wide.u32 	%rd9926, %r3462, 256;
	or.b64  	%rd9927, %rd9926, %rd9925;
	ld.local.u8 	%r3463, [%rd23260+82];
	mul.wide.u32 	%rd9928, %r3463, 65536;
	or.b64  	%rd9929, %rd9927, %rd9928;
	ld.local.u8 	%r3464, [%rd23260+83];
	mul.wide.u32 	%rd9930, %r3464, 16777216;
	or.b64  	%rd9931, %rd9929, %rd9930;
	ld.local.u8 	%rd9932, [%rd23260+84];
	shl.b64 	%rd9933, %rd9932, 32;
	or.b64  	%rd9934, %rd9931, %rd9933;
	ld.local.u8 	%rd9935, [%rd23260+85];
	shl.b64 	%rd9936, %rd9935, 40;
	or.b64  	%rd9937, %rd9934, %rd9936;
	ld.local.u8 	%rd9938, [%rd23260+86];
	shl.b64 	%rd9939, %rd9938, 48;
	or.b64  	%rd9940, %rd9937, %rd9939;
	ld.local.u8 	%rd9941, [%rd23260+87];
	shl.b64 	%rd9942, %rd9941, 56;
	or.b64  	%rd9943, %rd9940, %rd9942;
	ld.local.u8 	%rd9944, [%rd23260+88];
	ld.local.u8 	%r3465, [%rd23260+89];
	mul.wide.u32 	%rd9945, %r3465, 256;
	or.b64  	%rd9946, %rd9945, %rd9944;
	ld.local.u8 	%r3466, [%rd23260+90];
	mul.wide.u32 	%rd9947, %r3466, 65536;
	or.b64  	%rd9948, %rd9946, %rd9947;
	ld.local.u8 	%r3467, [%rd23260+91];
	mul.wide.u32 	%rd9949, %r3467, 16777216;
	or.b64  	%rd9950, %rd9948, %rd9949;
	ld.local.u8 	%rd9951, [%rd23260+92];
	shl.b64 	%rd9952, %rd9951, 32;
	or.b64  	%rd9953, %rd9950, %rd9952;
	ld.local.u8 	%rd9954, [%rd23260+93];
	shl.b64 	%rd9955, %rd9954, 40;
	or.b64  	%rd9956, %rd9953, %rd9955;
	ld.local.u8 	%rd9957, [%rd23260+94];
	shl.b64 	%rd9958, %rd9957, 48;
	or.b64  	%rd9959, %rd9956, %rd9958;
	ld.local.u8 	%rd9960, [%rd23260+95];
	shl.b64 	%rd9961, %rd9960, 56;
	or.b64  	%rd9962, %rd9959, %rd9961;
	st.local.v2.u64 	[%rd8+80], {%rd9943, %rd9962};
	ld.local.u8 	%rd9963, [%rd23260+96];
	ld.local.u8 	%r3468, [%rd23260+97];
	mul.wide.u32 	%rd9964, %r3468, 256;
	or.b64  	%rd9965, %rd9964, %rd9963;
	ld.local.u8 	%r3469, [%rd23260+98];
	mul.wide.u32 	%rd9966, %r3469, 65536;
	or.b64  	%rd9967, %rd9965, %rd9966;
	ld.local.u8 	%r3470, [%rd23260+99];
	mul.wide.u32 	%rd9968, %r3470, 16777216;
	or.b64  	%rd9969, %rd9967, %rd9968;
	ld.local.u8 	%rd9970, [%rd23260+100];
	shl.b64 	%rd9971, %rd9970, 32;
	or.b64  	%rd9972, %rd9969, %rd9971;
	ld.local.u8 	%rd9973, [%rd23260+101];
	shl.b64 	%rd9974, %rd9973, 40;
	or.b64  	%rd9975, %rd9972, %rd9974;
	ld.local.u8 	%rd9976, [%rd23260+102];
	shl.b64 	%rd9977, %rd9976, 48;
	or.b64  	%rd9978, %rd9975, %rd9977;
	ld.local.u8 	%rd9979, [%rd23260+103];
	shl.b64 	%rd9980, %rd9979, 56;
	or.b64  	%rd9981, %rd9978, %rd9980;
	ld.local.u8 	%rd9982, [%rd23260+104];
	ld.local.u8 	%r3471, [%rd23260+105];
	mul.wide.u32 	%rd9983, %r3471, 256;
	or.b64  	%rd9984, %rd9983, %rd9982;
	ld.local.u8 	%r3472, [%rd23260+106];
	mul.wide.u32 	%rd9985, %r3472, 65536;
	or.b64  	%rd9986, %rd9984, %rd9985;
	ld.local.u8 	%r3473, [%rd23260+107];
	mul.wide.u32 	%rd9987, %r3473, 16777216;
	or.b64  	%rd9988, %rd9986, %rd9987;
	ld.local.u8 	%rd9989, [%rd23260+108];
	shl.b64 	%rd9990, %rd9989, 32;
	or.b64  	%rd9991, %rd9988, %rd9990;
	ld.local.u8 	%rd9992, [%rd23260+109];
	shl.b64 	%rd9993, %rd9992, 40;
	or.b64  	%rd9994, %rd9991, %rd9993;
	ld.local.u8 	%rd9995, [%rd23260+110];
	shl.b64 	%rd9996, %rd9995, 48;
	or.b64  	%rd9997, %rd9994, %rd9996;
	ld.local.u8 	%rd9998, [%rd23260+111];
	shl.b64 	%rd9999, %rd9998, 56;
	or.b64  	%rd10000, %rd9997, %rd9999;
	st.local.v2.u64 	[%rd8+96], {%rd9981, %rd10000};
	ld.local.u8 	%rd10001, [%rd23260+112];
	ld.local.u8 	%r3474, [%rd23260+113];
	mul.wide.u32 	%rd10002, %r3474, 256;
	or.b64  	%rd10003, %rd10002, %rd10001;
	ld.local.u8 	%r3475, [%rd23260+114];
	mul.wide.u32 	%rd10004, %r3475, 65536;
	or.b64  	%rd10005, %rd10003, %rd10004;
	ld.local.u8 	%r3476, [%rd23260+115];
	mul.wide.u32 	%rd10006, %r3476, 16777216;
	or.b64  	%rd10007, %rd10005, %rd10006;
	ld.local.u8 	%rd10008, [%rd23260+116];
	shl.b64 	%rd10009, %rd10008, 32;
	or.b64  	%rd10010, %rd10007, %rd10009;
	ld.local.u8 	%rd10011, [%rd23260+117];
	shl.b64 	%rd10012, %rd10011, 40;
	or.b64  	%rd10013, %rd10010, %rd10012;
	ld.local.u8 	%rd10014, [%rd23260+118];
	shl.b64 	%rd10015, %rd10014, 48;
	or.b64  	%rd10016, %rd10013, %rd10015;
	ld.local.u8 	%rd10017, [%rd23260+119];
	shl.b64 	%rd10018, %rd10017, 56;
	or.b64  	%rd10019, %rd10016, %rd10018;
	ld.local.u8 	%rd10020, [%rd23260+120];
	ld.local.u8 	%r3477, [%rd23260+121];
	mul.wide.u32 	%rd10021, %r3477, 256;
	or.b64  	%rd10022, %rd10021, %rd10020;
	ld.local.u8 	%r3478, [%rd23260+122];
	mul.wide.u32 	%rd10023, %r3478, 65536;
	or.b64  	%rd10024, %rd10022, %rd10023;
	ld.local.u8 	%r3479, [%rd23260+123];
	mul.wide.u32 	%rd10025, %r3479, 16777216;
	or.b64  	%rd10026, %rd10024, %rd10025;
	ld.local.u8 	%rd10027, [%rd23260+124];
	shl.b64 	%rd10028, %rd10027, 32;
	or.b64  	%rd10029, %rd10026, %rd10028;
	ld.local.u8 	%rd10030, [%rd23260+125];
	shl.b64 	%rd10031, %rd10030, 40;
	or.b64  	%rd10032, %rd10029, %rd10031;
	ld.local.u8 	%rd10033, [%rd23260+126];
	shl.b64 	%rd10034, %rd10033, 48;
	or.b64  	%rd10035, %rd10032, %rd10034;
	ld.local.u8 	%rd10036, [%rd23260+127];
	shl.b64 	%rd10037, %rd10036, 56;
	or.b64  	%rd10038, %rd10035, %rd10037;
	st.local.v2.u64 	[%rd8+112], {%rd10019, %rd10038};
	xor.b64  	%rd23256, %rd17, %rd1227;
	xor.b64  	%rd23252, %rd18, %rd23238;
	add.s64 	%rd23242, %rd9578, 7;
	mov.b32 	%r10009, 0;
	mov.u64 	%rd23243, %rd16;
	mov.u64 	%rd23244, %rd1172;
	mov.u64 	%rd23245, %rd23230;
	mov.u64 	%rd23246, %rd23234;
	mov.u64 	%rd23247, %rd15;
	mov.u64 	%rd23248, %rd1171;
	mov.u64 	%rd23249, %rd23231;
	mov.u64 	%rd23250, %rd23235;
	mov.u64 	%rd23251, %rd14;
	mov.u64 	%rd23253, %rd23232;
	mov.u64 	%rd23254, %rd23236;
	mov.u64 	%rd23255, %rd13;
	mov.u64 	%rd23257, %rd23233;
	mov.u64 	%rd23258, %rd23237;
$L__BB0_176:
	ld.const.u8 	%r3480, [%rd23242+-7];
	mul.wide.u32 	%rd10040, %r3480, 8;
	add.s64 	%rd10041, %rd8, %rd10040;
	ld.local.u64 	%rd10042, [%rd10041];
	ld.const.u8 	%r3481, [%rd23242+-6];
	mul.wide.u32 	%rd10043, %r3481, 8;
	add.s64 	%rd10044, %rd8, %rd10043;
	ld.local.u64 	%rd10045, [%rd10044];
	add.s64 	%rd10046, %rd23258, %rd10042;
	add.s64 	%rd10047, %rd10046, %rd23257;
	xor.b64  	%rd10048, %rd23256, %rd10047;
	mov.b64 	{%r3482, %r3483}, %rd10048;
	mov.b64 	%rd10049, {%r3483, %r3482};
	add.s64 	%rd10050, %rd23255, %rd10049;
	xor.b64  	%rd10051, %rd23257, %rd10050;
	mov.b64 	{%r3484, %r3485}, %rd10051;
	shf.l.wrap.b32 	%r3486, %r3485, %r3484, 8;
	shf.l.wrap.b32 	%r3487, %r3484, %r3485, 8;
	mov.b64 	%rd10052, {%r3487, %r3486};
	add.s64 	%rd10053, %rd10052, %rd10045;
	add.s64 	%rd10054, %rd10053, %rd10047;
	xor.b64  	%rd10055, %rd10049, %rd10054;
	mov.b64 	{%r3488, %r3489}, %rd10055;
	shf.l.wrap.b32 	%r3490, %r3489, %r3488, 16;
	shf.l.wrap.b32 	%r3491, %r3488, %r3489, 16;
	mov.b64 	%rd10056, {%r3491, %r3490};
	add.s64 	%rd10057, %rd10050, %rd10056;
	xor.b64  	%rd10058, %rd10052, %rd10057;
	mov.b64 	{%r3492, %r3493}, %rd10058;
	shf.l.wrap.b32 	%r3494, %r3492, %r3493, 1;
	shf.l.wrap.b32 	%r3495, %r3493, %r3492, 1;
	mov.b64 	%rd10059, {%r3495, %r3494};
	ld.const.u8 	%r3496, [%rd23242+-5];
	mul.wide.u32 	%rd10060, %r3496, 8;
	add.s64 	%rd10061, %rd8, %rd10060;
	ld.local.u64 	%rd10062, [%rd10061];
	ld.const.u8 	%r3497, [%rd23242+-4];
	mul.wide.u32 	%rd10063, %r3497, 8;
	add.s64 	%rd10064, %rd8, %rd10063;
	ld.local.u64 	%rd10065, [%rd10064];
	add.s64 	%rd10066, %rd23254, %rd10062;
	add.s64 	%rd10067, %rd10066, %rd23253;
	xor.b64  	%rd10068, %rd23252, %rd10067;
	mov.b64 	{%r3498, %r3499}, %rd10068;
	mov.b64 	%rd10069, {%r3499, %r3498};
	add.s64 	%rd10070, %rd23251, %rd10069;
	xor.b64  	%rd10071, %rd23253, %rd10070;
	mov.b64 	{%r3500, %r3501}, %rd10071;
	shf.l.wrap.b32 	%r3502, %r3501, %r3500, 8;
	shf.l.wrap.b32 	%r3503, %r3500, %r3501, 8;
	mov.b64 	%rd10072, {%r3503, %r3502};
	add.s64 	%rd10073, %rd10072, %rd10065;
	add.s64 	%rd10074, %rd10073, %rd10067;
	xor.b64  	%rd10075, %rd10069, %rd10074;
	mov.b64 	{%r3504, %r3505}, %rd10075;
	shf.l.wrap.b32 	%r3506, %r3505, %r3504, 16;
	shf.l.wrap.b32 	%r3507, %r3504, %r3505, 16;
	mov.b64 	%rd10076, {%r3507, %r3506};
	add.s64 	%rd10077, %rd10070, %rd10076;
	xor.b64  	%rd10078, %rd10072, %rd10077;
	mov.b64 	{%r3508, %r3509}, %rd10078;
	shf.l.wrap.b32 	%r3510, %r3508, %r3509, 1;
	shf.l.wrap.b32 	%r3511, %r3509, %r3508, 1;
	mov.b64 	%rd10079, {%r3511, %r3510};
	ld.const.u8 	%r3512, [%rd23242+-3];
	mul.wide.u32 	%rd10080, %r3512, 8;
	add.s64 	%rd10081, %rd8, %rd10080;
	ld.local.u64 	%rd10082, [%rd10081];
	ld.const.u8 	%r3513, [%rd23242+-2];
	mul.wide.u32 	%rd10083, %r3513, 8;
	add.s64 	%rd10084, %rd8, %rd10083;
	ld.local.u64 	%rd10085, [%rd10084];
	add.s64 	%rd10086, %rd23250, %rd10082;
	add.s64 	%rd10087, %rd10086, %rd23249;
	xor.b64  	%rd10088, %rd23248, %rd10087;
	mov.b64 	{%r3514, %r3515}, %rd10088;
	mov.b64 	%rd10089, {%r3515, %r3514};
	add.s64 	%rd10090, %rd23247, %rd10089;
	xor.b64  	%rd10091, %rd23249, %rd10090;
	mov.b64 	{%r3516, %r3517}, %rd10091;
	shf.l.wrap.b32 	%r3518, %r3517, %r3516, 8;
	shf.l.wrap.b32 	%r3519, %r3516, %r3517, 8;
	mov.b64 	%rd10092, {%r3519, %r3518};
	add.s64 	%rd10093, %rd10092, %rd10085;
	add.s64 	%rd10094, %rd10093, %rd10087;
	xor.b64  	%rd10095, %rd10089, %rd10094;
	mov.b64 	{%r3520, %r3521}, %rd10095;
	shf.l.wrap.b32 	%r3522, %r3521, %r3520, 16;
	shf.l.wrap.b32 	%r3523, %r3520, %r3521, 16;
	mov.b64 	%rd10096, {%r3523, %r3522};
	add.s64 	%rd10097, %rd10090, %rd10096;
	xor.b64  	%rd10098, %rd10092, %rd10097;
	mov.b64 	{%r3524, %r3525}, %rd10098;
	shf.l.wrap.b32 	%r3526, %r3524, %r3525, 1;
	shf.l.wrap.b32 	%r3527, %r3525, %r3524, 1;
	mov.b64 	%rd10099, {%r3527, %r3526};
	ld.const.u8 	%r3528, [%rd23242+-1];
	mul.wide.u32 	%rd10100, %r3528, 8;
	add.s64 	%rd10101, %rd8, %rd10100;
	ld.local.u64 	%rd10102, [%rd10101];
	ld.const.u8 	%r3529, [%rd23242];
	mul.wide.u32 	%rd10103, %r3529, 8;
	add.s64 	%rd10104, %rd8, %rd10103;
	ld.local.u64 	%rd10105, [%rd10104];
	add.s64 	%rd10106, %rd23246, %rd10102;
	add.s64 	%rd10107, %rd10106, %rd23245;
	xor.b64  	%rd10108, %rd23244, %rd10107;
	mov.b64 	{%r3530, %r3531}, %rd10108;
	mov.b64 	%rd10109, {%r3531, %r3530};
	add.s64 	%rd10110, %rd23243, %rd10109;
	xor.b64  	%rd10111, %rd23245, %rd10110;
	mov.b64 	{%r3532, %r3533}, %rd10111;
	shf.l.wrap.b32 	%r3534, %r3533, %r3532, 8;
	shf.l.wrap.b32 	%r3535, %r3532, %r3533, 8;
	mov.b64 	%rd10112, {%r3535, %r3534};
	add.s64 	%rd10113, %rd10112, %rd10105;
	add.s64 	%rd10114, %rd10113, %rd10107;
	xor.b64  	%rd10115, %rd10109, %rd10114;
	mov.b64 	{%r3536, %r3537}, %rd10115;
	shf.l.wrap.b32 	%r3538, %r3537, %r3536, 16;
	shf.l.wrap.b32 	%r3539, %r3536, %r3537, 16;
	mov.b64 	%rd10116, {%r3539, %r3538};
	add.s64 	%rd10117, %rd10110, %rd10116;
	xor.b64  	%rd10118, %rd10112, %rd10117;
	mov.b64 	{%r3540, %r3541}, %rd10118;
	shf.l.wrap.b32 	%r3542, %r3540, %r3541, 1;
	shf.l.wrap.b32 	%r3543, %r3541, %r3540, 1;
	mov.b64 	%rd10119, {%r3543, %r3542};
	ld.const.u8 	%r3544, [%rd23242+1];
	mul.wide.u32 	%rd10120, %r3544, 8;
	add.s64 	%rd10121, %rd8, %rd10120;
	ld.local.u64 	%rd10122, [%rd10121];
	ld.const.u8 	%r3545, [%rd23242+2];
	mul.wide.u32 	%rd10123, %r3545, 8;
	add.s64 	%rd10124, %rd8, %rd10123;
	ld.local.u64 	%rd10125, [%rd10124];
	add.s64 	%rd10126, %rd10054, %rd10122;
	add.s64 	%rd10127, %rd10126, %rd10079;
	xor.b64  	%rd10128, %rd10116, %rd10127;
	mov.b64 	{%r3546, %r3547}, %rd10128;
	mov.b64 	%rd10129, {%r3547, %r3546};
	add.s64 	%rd10130, %rd10097, %rd10129;
	xor.b64  	%rd10131, %rd10079, %rd10130;
	mov.b64 	{%r3548, %r3549}, %rd10131;
	shf.l.wrap.b32 	%r3550, %r3549, %r3548, 8;
	shf.l.wrap.b32 	%r3551, %r3548, %r3549, 8;
	mov.b64 	%rd10132, {%r3551, %r3550};
	add.s64 	%rd10133, %rd10132, %rd10125;
	add.s64 	%rd23258, %rd10133, %rd10127;
	xor.b64  	%rd10134, %rd10129, %rd23258;
	mov.b64 	{%r3552, %r3553}, %rd10134;
	shf.l.wrap.b32 	%r3554, %r3553, %r3552, 16;
	shf.l.wrap.b32 	%r3555, %r3552, %r3553, 16;
	mov.b64 	%rd23244, {%r3555, %r3554};
	add.s64 	%rd23247, %rd10130, %rd23244;
	xor.b64  	%rd10135, %rd10132, %rd23247;
	mov.b64 	{%r3556, %r3557}, %rd10135;
	shf.l.wrap.b32 	%r3558, %r3556, %r3557, 1;
	shf.l.wrap.b32 	%r3559, %r3557, %r3556, 1;
	mov.b64 	%rd23253, {%r3559, %r3558};
	ld.const.u8 	%r3560, [%rd23242+3];
	mul.wide.u32 	%rd10136, %r3560, 8;
	add.s64 	%rd10137, %rd8, %rd10136;
	ld.local.u64 	%rd10138, [%rd10137];
	ld.const.u8 	%r3561, [%rd23242+4];
	mul.wide.u32 	%rd10139, %r3561, 8;
	add.s64 	%rd10140, %rd8, %rd10139;
	ld.local.u64 	%rd10141, [%rd10140];
	add.s64 	%rd10142, %rd10074, %rd10138;
	add.s64 	%rd10143, %rd10142, %rd10099;
	xor.b64  	%rd10144, %rd10056, %rd10143;
	mov.b64 	{%r3562, %r3563}, %rd10144;
	mov.b64 	%rd10145, {%r3563, %r3562};
	add.s64 	%rd10146, %rd10117, %rd10145;
	xor.b64  	%rd10147, %rd10099, %rd10146;
	mov.b64 	{%r3564, %r3565}, %rd10147;
	shf.l.wrap.b32 	%r3566, %r3565, %r3564, 8;
	shf.l.wrap.b32 	%r3567, %r3564, %r3565, 8;
	mov.b64 	%rd10148, {%r3567, %r3566};
	add.s64 	%rd10149, %rd10148, %rd10141;
	add.s64 	%rd23254, %rd10149, %rd10143;
	xor.b64  	%rd10150, %rd10145, %rd23254;
	mov.b64 	{%r3568, %r3569}, %rd10150;
	shf.l.wrap.b32 	%r3570, %r3569, %r3568, 16;
	shf.l.wrap.b32 	%r3571, %r3568, %r3569, 16;
	mov.b64 	%rd23256, {%r3571, %r3570};
	add.s64 	%rd23243, %rd10146, %rd23256;
	xor.b64  	%rd10151, %rd10148, %rd23243;
	mov.b64 	{%r3572, %r3573}, %rd10151;
	shf.l.wrap.b32 	%r3574, %r3572, %r3573, 1;
	shf.l.wrap.b32 	%r3575, %r3573, %r3572, 1;
	mov.b64 	%rd23249, {%r3575, %r3574};
	ld.const.u8 	%r3576, [%rd23242+5];
	mul.wide.u32 	%rd10152, %r3576, 8;
	add.s64 	%rd10153, %rd8, %rd10152;
	ld.local.u64 	%rd10154, [%rd10153];
	ld.const.u8 	%r3577, [%rd23242+6];
	mul.wide.u32 	%rd10155, %r3577, 8;
	add.s64 	%rd10156, %rd8, %rd10155;
	ld.local.u64 	%rd10157, [%rd10156];
	add.s64 	%rd10158, %rd10094, %rd10154;
	add.s64 	%rd10159, %rd10158, %rd10119;
	xor.b64  	%rd10160, %rd10076, %rd10159;
	mov.b64 	{%r3578, %r3579}, %rd10160;
	mov.b64 	%rd10161, {%r3579, %r3578};
	add.s64 	%rd10162, %rd10057, %rd10161;
	xor.b64  	%rd10163, %rd10119, %rd10162;
	mov.b64 	{%r3580, %r3581}, %rd10163;
	shf.l.wrap.b32 	%r3582, %r3581, %r3580, 8;
	shf.l.wrap.b32 	%r3583, %r3580, %r3581, 8;
	mov.b64 	%rd10164, {%r3583, %r3582};
	add.s64 	%rd10165, %rd10164, %rd10157;
	add.s64 	%rd23250, %rd10165, %rd10159;
	xor.b64  	%rd10166, %rd10161, %rd23250;
	mov.b64 	{%r3584, %r3585}, %rd10166;
	shf.l.wrap.b32 	%r3586, %r3585, %r3584, 16;
	shf.l.wrap.b32 	%r3587, %r3584, %r3585, 16;
	mov.b64 	%rd23252, {%r3587, %r3586};
	add.s64 	%rd23255, %rd10162, %rd23252;
	xor.b64  	%rd10167, %rd10164, %rd23255;
	mov.b64 	{%r3588, %r3589}, %rd10167;
	shf.l.wrap.b32 	%r3590, %r3588, %r3589, 1;
	shf.l.wrap.b32 	%r3591, %r3589, %r3588, 1;
	mov.b64 	%rd23245, {%r3591, %r3590};
	ld.const.u8 	%r3592, [%rd23242+7];
	mul.wide.u32 	%rd10168, %r3592, 8;
	add.s64 	%rd10169, %rd8, %rd10168;
	ld.local.u64 	%rd10170, [%rd10169];
	ld.const.u8 	%r3593, [%rd23242+8];
	mul.wide.u32 	%rd10171, %r3593, 8;
	add.s64 	%rd10172, %rd8, %rd10171;
	ld.local.u64 	%rd10173, [%rd10172];
	add.s64 	%rd10174, %rd10114, %rd10170;
	add.s64 	%rd10175, %rd10174, %rd10059;
	xor.b64  	%rd10176, %rd10096, %rd10175;
	mov.b64 	{%r3594, %r3595}, %rd10176;
	mov.b64 	%rd10177, {%r3595, %r3594};
	add.s64 	%rd10178, %rd10077, %rd10177;
	xor.b64  	%rd10179, %rd10059, %rd10178;
	mov.b64 	{%r3596, %r3597}, %rd10179;
	shf.l.wrap.b32 	%r3598, %r3597, %r3596, 8;
	shf.l.wrap.b32 	%r3599, %r3596, %r3597, 8;
	mov.b64 	%rd10180, {%r3599, %r3598};
	add.s64 	%rd10181, %rd10180, %rd10173;
	add.s64 	%rd23246, %rd10181, %rd10175;
	xor.b64  	%rd10182, %rd10177, %rd23246;
	mov.b64 	{%r3600, %r3601}, %rd10182;
	shf.l.wrap.b32 	%r3602, %r3601, %r3600, 16;
	shf.l.wrap.b32 	%r3603, %r3600, %r3601, 16;
	mov.b64 	%rd23248, {%r3603, %r3602};
	add.s64 	%rd23251, %rd10178, %rd23248;
	xor.b64  	%rd10183, %rd10180, %rd23251;
	mov.b64 	{%r3604, %r3605}, %rd10183;
	shf.l.wrap.b32 	%r3606, %r3604, %r3605, 1;
	shf.l.wrap.b32 	%r3607, %r3605, %r3604, 1;
	mov.b64 	%rd23257, {%r3607, %r3606};
	add.s32 	%r10009, %r10009, 1;
	add.s64 	%rd23242, %rd23242, 16;
	setp.ne.s32 	%p139, %r10009, 12;
	@%p139 bra 	$L__BB0_176;
	xor.b64  	%rd10184, %rd23258, %rd23237;
	xor.b64  	%rd23237, %rd10184, %rd23255;
	xor.b64  	%rd10185, %rd23254, %rd23236;
	xor.b64  	%rd23236, %rd10185, %rd23251;
	xor.b64  	%rd10186, %rd23250, %rd23235;
	xor.b64  	%rd23235, %rd10186, %rd23247;
	xor.b64  	%rd10187, %rd23246, %rd23234;
	xor.b64  	%rd23234, %rd10187, %rd23243;
	xor.b64  	%rd10188, %rd23257, %rd23233;
	xor.b64  	%rd23233, %rd10188, %rd23256;
	xor.b64  	%rd10189, %rd23253, %rd23232;
	xor.b64  	%rd23232, %rd10189, %rd23252;
	xor.b64  	%rd10190, %rd23249, %rd23231;
	xor.b64  	%rd23231, %rd10190, %rd23248;
	xor.b64  	%rd10191, %rd23245, %rd23230;
	xor.b64  	%rd23230, %rd10191, %rd23244;
	add.s64 	%rd23259, %rd23259, -128;
	add.s64 	%rd23260, %rd23260, 128;
	setp.gt.u64 	%p140, %rd23259, 128;
	mov.u64 	%rd23239, %rd1227;
	@%p140 bra 	$L__BB0_175;
	st.local.u64 	[%rd11+64], %rd1227;
	st.local.u64 	[%rd11+72], %rd23238;
	st.local.u64 	[%rd11], %rd23237;
	st.local.u64 	[%rd11+8], %rd23236;
	st.local.u64 	[%rd11+16], %rd23235;
	st.local.u64 	[%rd11+24], %rd23234;
	st.local.u64 	[%rd11+32], %rd23233;
	st.local.u64 	[%rd11+40], %rd23232;
	st.local.u64 	[%rd11+48], %rd23231;
	st.local.u64 	[%rd11+56], %rd23230;
	mov.b32 	%r9991, 0;
$L__BB0_179:
	and.b64  	%rd23265, %rd23259, 3;
	setp.lt.u64 	%p141, %rd23259, 4;
	mov.b64 	%rd23264, 0;
	@%p141 bra 	$L__BB0_182;
	and.b64  	%rd23264, %rd23259, 252;
	add.s64 	%rd23263, %rd23260, 1;
	cvt.u64.u32 	%rd10193, %r9991;
	add.s64 	%rd10194, %rd10193, %rd11;
	add.s64 	%rd23261, %rd10194, 99;
	mov.u64 	%rd23262, %rd23264;
$L__BB0_181:
	ld.local.u8 	%rs244, [%rd23263+-1];
	st.local.u8 	[%rd23261+-3], %rs244;
	ld.local.u8 	%rs245, [%rd23263];
	st.local.u8 	[%rd23261+-2], %rs245;
	ld.local.u8 	%rs246, [%rd23263+1];
	st.local.u8 	[%rd23261+-1], %rs246;
	ld.local.u8 	%rs247, [%rd23263+2];
	st.local.u8 	[%rd23261], %rs247;
	add.s64 	%rd23263, %rd23263, 4;
	add.s64 	%rd23262, %rd23262, -4;
	add.s64 	%rd23261, %rd23261, 4;
	setp.ne.s64 	%p142, %rd23262, 0;
	@%p142 bra 	$L__BB0_181;
$L__BB0_182:
	setp.eq.s64 	%p143, %rd23265, 0;
	@%p143 bra 	$L__BB0_185;
	cvt.u64.u32 	%rd10195, %r9991;
	add.s64 	%rd10196, %rd23264, %rd10195;
	add.s64 	%rd10197, %rd10196, %rd11;
	add.s64 	%rd23267, %rd10197, 96;
	add.s64 	%rd23266, %rd23260, %rd23264;
$L__BB0_184:
	.pragma "nounroll";
	ld.local.u8 	%rs248, [%rd23266];
	st.local.u8 	[%rd23267], %rs248;
	add.s64 	%rd23267, %rd23267, 1;
	add.s64 	%rd23266, %rd23266, 1;
	add.s64 	%rd23265, %rd23265, -1;
	setp.ne.s64 	%p144, %rd23265, 0;
	@%p144 bra 	$L__BB0_184;
$L__BB0_185:
	cvt.u32.u64 	%r3609, %rd23259;
	ld.local.u32 	%r3610, [%rd11+224];
	add.s32 	%r9991, %r3610, %r3609;
	st.local.u32 	[%rd11+224], %r9991;
	ld.local.u64 	%rd22958, [%rd11+80];
$L__BB0_186:
	setp.eq.s64 	%p145, %rd23321, 0;
	setp.eq.s64 	%p146, %rd3085, 0;
	or.pred  	%p147, %p146, %p145;
	setp.ne.s64 	%p148, %rd22958, 0;
	or.pred  	%p149, %p147, %p148;
	@%p149 bra 	$L__BB0_210;
	cvt.u64.u32 	%rd1298, %r9991;
	add.s64 	%rd10198, %rd23321, %rd1298;
	setp.lt.u64 	%p150, %rd10198, 129;
	@%p150 bra 	$L__BB0_202;
	sub.s64 	%rd1299, 128, %rd1298;
	setp.eq.s32 	%p151, %r9991, 128;
	@%p151 bra 	$L__BB0_195;
	and.b64  	%rd23273, %rd1299, 3;
	add.s32 	%r3611, %r9991, -125;
	setp.lt.u32 	%p152, %r3611, 3;
	mov.b64 	%rd23272, 0;
	@%p152 bra 	$L__BB0_192;
	and.b64  	%rd23272, %rd1299, -4;
	add.s64 	%rd23270, %rd23322, 1;
	add.s64 	%rd10200, %rd1298, %rd11;
	add.s64 	%rd23269, %rd10200, 99;
	mov.u64 	%rd23271, %rd23272;
$L__BB0_191:
	ld.global.u8 	%rs249, [%rd23270+-1];
	st.local.u8 	[%rd23269+-3], %rs249;
	ld.global.u8 	%rs250, [%rd23270];
	st.local.u8 	[%rd23269+-2], %rs250;
	ld.global.u8 	%rs251, [%rd23270+1];
	st.local.u8 	[%rd23269+-1], %rs251;
	ld.global.u8 	%rs252, [%rd23270+2];
	st.local.u8 	[%rd23269], %rs252;
	add.s64 	%rd23271, %rd23271, -4;
	add.s64 	%rd23270, %rd23270, 4;
	add.s64 	%rd23269, %rd23269, 4;
	setp.ne.s64 	%p153, %rd23271, 0;
	@%p153 bra 	$L__BB0_191;
$L__BB0_192:
	setp.eq.s64 	%p154, %rd23273, 0;
	@%p154 bra 	$L__BB0_195;
	add.s64 	%rd10201, %rd23272, %rd1298;
	add.s64 	%rd10202, %rd10201, %rd11;
	add.s64 	%rd23275, %rd10202, 96;
	add.s64 	%rd23274, %rd23322, %rd23272;
$L__BB0_194:
	.pragma "nounroll";
	ld.global.u8 	%rs253, [%rd23274];
	st.local.u8 	[%rd23275], %rs253;
	add.s64 	%rd23275, %rd23275, 1;
	add.s64 	%rd23274, %rd23274, 1;
	add.s64 	%rd23273, %rd23273, -1;
	setp.ne.s64 	%p155, %rd23273, 0;
	@%p155 bra 	$L__BB0_194;
$L__BB0_195:
	ld.local.u64 	%rd10203, [%rd11+64];
	add.s64 	%rd23301, %rd10203, 128;
	st.local.u64 	[%rd11+64], %rd23301;
	setp.gt.u64 	%p156, %rd10203, -129;
	selp.u64 	%rd10204, 1, 0, %p156;
	ld.local.u64 	%rd10205, [%rd11+72];
	add.s64 	%rd23300, %rd10205, %rd10204;
	st.local.u64 	[%rd11+72], %rd23300;
	ld.local.v2.b32 	{%r3613, %r3614}, [%rd11+96];
	bfe.u32 	%r3615, %r3614, 24, 8;
	bfe.u32 	%r3616, %r3614, 16, 8;
	bfe.u32 	%r3617, %r3614, 8, 8;
	bfe.u32 	%r3618, %r3614, 0, 8;
	ld.local.u32 	%rd10206, [%rd11+96];
	cvt.u64.u32 	%rd10207, %r3618;
	shl.b64 	%rd10208, %rd10207, 32;
	and.b64  	%rd10209, %rd10208, 1095216660480;
	or.b64  	%rd10210, %rd10206, %rd10209;
	cvt.u64.u32 	%rd10211, %r3617;
	shl.b64 	%rd10212, %rd10211, 40;
	and.b64  	%rd10213, %rd10212, 280375465082880;
	or.b64  	%rd10214, %rd10210, %rd10213;
	cvt.u64.u32 	%rd10215, %r3616;
	shl.b64 	%rd10216, %rd10215, 48;
	and.b64  	%rd10217, %rd10216, 71776119061217280;
	or.b64  	%rd10218, %rd10214, %rd10217;
	cvt.u64.u32 	%rd10219, %r3615;
	shl.b64 	%rd10220, %rd10219, 56;
	or.b64  	%rd10221, %rd10218, %rd10220;
	ld.local.v2.b32 	{%r3619, %r3620}, [%rd11+104];
	bfe.u32 	%r3621, %r3620, 24, 8;
	bfe.u32 	%r3622, %r3620, 16, 8;
	bfe.u32 	%r3623, %r3620, 8, 8;
	bfe.u32 	%r3624, %r3620, 0, 8;
	ld.local.u32 	%rd10222, [%rd11+104];
	cvt.u64.u32 	%rd10223, %r3624;
	shl.b64 	%rd10224, %rd10223, 32;
	and.b64  	%rd10225, %rd10224, 1095216660480;
	or.b64  	%rd10226, %rd10222, %rd10225;
	cvt.u64.u32 	%rd10227, %r3623;
	shl.b64 	%rd10228, %rd10227, 40;
	and.b64  	%rd10229, %rd10228, 280375465082880;
	or.b64  	%rd10230, %rd10226, %rd10229;
	cvt.u64.u32 	%rd10231, %r3622;
	shl.b64 	%rd10232, %rd10231, 48;
	and.b64  	%rd10233, %rd10232, 71776119061217280;
	or.b64  	%rd10234, %rd10230, %rd10233;
	cvt.u64.u32 	%rd10235, %r3621;
	shl.b64 	%rd10236, %rd10235, 56;
	or.b64  	%rd10237, %rd10234, %rd10236;
	st.local.v2.u64 	[%rd8], {%rd10221, %rd10237};
	ld.local.v2.b32 	{%r3625, %r3626}, [%rd11+112];
	bfe.u32 	%r3627, %r3626, 24, 8;
	bfe.u32 	%r3628, %r3626, 16, 8;
	bfe.u32 	%r3629, %r3626, 8, 8;
	bfe.u32 	%r3630, %r3626, 0, 8;
	ld.local.u32 	%rd10238, [%rd11+112];
	cvt.u64.u32 	%rd10239, %r3630;
	shl.b64 	%rd10240, %rd10239, 32;
	and.b64  	%rd10241, %rd10240, 1095216660480;
	or.b64  	%rd10242, %rd10238, %rd10241;
	cvt.u64.u32 	%rd10243, %r3629;
	shl.b64 	%rd10244, %rd10243, 40;
	and.b64  	%rd10245, %rd10244, 280375465082880;
	or.b64  	%rd10246, %rd10242, %rd10245;
	cvt.u64.u32 	%rd10247, %r3628;
	shl.b64 	%rd10248, %rd10247, 48;
	and.b64  	%rd10249, %rd10248, 71776119061217280;
	or.b64  	%rd10250, %rd10246, %rd10249;
	cvt.u64.u32 	%rd10251, %r3627;
	shl.b64 	%rd10252, %rd10251, 56;
	or.b64  	%rd10253, %rd10250, %rd10252;
	ld.local.v2.b32 	{%r3631, %r3632}, [%rd11+120];
	bfe.u32 	%r3633, %r3632, 24, 8;
	bfe.u32 	%r3634, %r3632, 16, 8;
	bfe.u32 	%r3635, %r3632, 8, 8;
	bfe.u32 	%r3636, %r3632, 0, 8;
	ld.local.u32 	%rd10254, [%rd11+120];
	cvt.u64.u32 	%rd10255, %r3636;
	shl.b64 	%rd10256, %rd10255, 32;
	and.b64  	%rd10257, %rd10256, 1095216660480;
	or.b64  	%rd10258, %rd10254, %rd10257;
	cvt.u64.u32 	%rd10259, %r3635;
	shl.b64 	%rd10260, %rd10259, 40;
	and.b64  	%rd10261, %rd10260, 280375465082880;
	or.b64  	%rd10262, %rd10258, %rd10261;
	cvt.u64.u32 	%rd10263, %r3634;
	shl.b64 	%rd10264, %rd10263, 48;
	and.b64  	%rd10265, %rd10264, 71776119061217280;
	or.b64  	%rd10266, %rd10262, %rd10265;
	cvt.u64.u32 	%rd10267, %r3633;
	shl.b64 	%rd10268, %rd10267, 56;
	or.b64  	%rd10269, %rd10266, %rd10268;
	st.local.v2.u64 	[%rd8+16], {%rd10253, %rd10269};
	ld.local.v2.b32 	{%r3637, %r3638}, [%rd11+128];
	bfe.u32 	%r3639, %r3638, 24, 8;
	bfe.u32 	%r3640, %r3638, 16, 8;
	bfe.u32 	%r3641, %r3638, 8, 8;
	bfe.u32 	%r3642, %r3638, 0, 8;
	ld.local.u32 	%rd10270, [%rd11+128];
	cvt.u64.u32 	%rd10271, %r3642;
	shl.b64 	%rd10272, %rd10271, 32;
	and.b64  	%rd10273, %rd10272, 1095216660480;
	or.b64  	%rd10274, %rd10270, %rd10273;
	cvt.u64.u32 	%rd10275, %r3641;
	shl.b64 	%rd10276, %rd10275, 40;
	and.b64  	%rd10277, %rd10276, 280375465082880;
	or.b64  	%rd10278, %rd10274, %rd10277;
	cvt.u64.u32 	%rd10279, %r3640;
	shl.b64 	%rd10280, %rd10279, 48;
	and.b64  	%rd10281, %rd10280, 71776119061217280;
	or.b64  	%rd10282, %rd10278, %rd10281;
	cvt.u64.u32 	%rd10283, %r3639;
	shl.b64 	%rd10284, %rd10283, 56;
	or.b64  	%rd10285, %rd10282, %rd10284;
	ld.local.v2.b32 	{%r3643, %r3644}, [%rd11+136];
	bfe.u32 	%r3645, %r3644, 24, 8;
	bfe.u32 	%r3646, %r3644, 16, 8;
	bfe.u32 	%r3647, %r3644, 8, 8;
	bfe.u32 	%r3648, %r3644, 0, 8;
	ld.local.u32 	%rd10286, [%rd11+136];
	cvt.u64.u32 	%rd10287, %r3648;
	shl.b64 	%rd10288, %rd10287, 32;
	and.b64  	%rd10289, %rd10288, 1095216660480;
	or.b64  	%rd10290, %rd10286, %rd10289;
	cvt.u64.u32 	%rd10291, %r3647;
	shl.b64 	%rd10292, %rd10291, 40;
	and.b64  	%rd10293, %rd10292, 280375465082880;
	or.b64  	%rd10294, %rd10290, %rd10293;
	cvt.u64.u32 	%rd10295, %r3646;
	shl.b64 	%rd10296, %rd10295, 48;
	and.b64  	%rd10297, %rd10296, 71776119061217280;
	or.b64  	%rd10298, %rd10294, %rd10297;
	cvt.u64.u32 	%rd10299, %r3645;
	shl.b64 	%rd10300, %rd10299, 56;
	or.b64  	%rd10301, %rd10298, %rd10300;
	st.local.v2.u64 	[%rd8+32], {%rd10285, %rd10301};
	ld.local.v2.b32 	{%r3649, %r3650}, [%rd11+144];
	bfe.u32 	%r3651, %r3650, 24, 8;
	bfe.u32 	%r3652, %r3650, 16, 8;
	bfe.u32 	%r3653, %r3650, 8, 8;
	bfe.u32 	%r3654, %r3650, 0, 8;
	ld.local.u32 	%rd10302, [%rd11+144];
	cvt.u64.u32 	%rd10303, %r3654;
	shl.b64 	%rd10304, %rd10303, 32;
	and.b64  	%rd10305, %rd10304, 1095216660480;
	or.b64  	%rd10306, %rd10302, %rd10305;
	cvt.u64.u32 	%rd10307, %r3653;
	shl.b64 	%rd10308, %rd10307, 40;
	and.b64  	%rd10309, %rd10308, 280375465082880;
	or.b64  	%rd10310, %rd10306, %rd10309;
	cvt.u64.u32 	%rd10311, %r3652;
	shl.b64 	%rd10312, %rd10311, 48;
	and.b64  	%rd10313, %rd10312, 71776119061217280;
	or.b64  	%rd10314, %rd10310, %rd10313;
	cvt.u64.u32 	%rd10315, %r3651;
	shl.b64 	%rd10316, %rd10315, 56;
	or.b64  	%rd10317, %rd10314, %rd10316;
	ld.local.v2.b32 	{%r3655, %r3656}, [%rd11+152];
	bfe.u32 	%r3657, %r3656, 24, 8;
	bfe.u32 	%r3658, %r3656, 16, 8;
	bfe.u32 	%r3659, %r3656, 8, 8;
	bfe.u32 	%r3660, %r3656, 0, 8;
	ld.local.u32 	%rd10318, [%rd11+152];
	cvt.u64.u32 	%rd10319, %r3660;
	shl.b64 	%rd10320, %rd10319, 32;
	and.b64  	%rd10321, %rd10320, 1095216660480;
	or.b64  	%rd10322, %rd10318, %rd10321;
	cvt.u64.u32 	%rd10323, %r3659;
	shl.b64 	%rd10324, %rd10323, 40;
	and.b64  	%rd10325, %rd10324, 280375465082880;
	or.b64  	%rd10326, %rd10322, %rd10325;
	cvt.u64.u32 	%rd10327, %r3658;
	shl.b64 	%rd10328, %rd10327, 48;
	and.b64  	%rd10329, %rd10328, 71776119061217280;
	or.b64  	%rd10330, %rd10326, %rd10329;
	cvt.u64.u32 	%rd10331, %r3657;
	shl.b64 	%rd10332, %rd10331, 56;
	or.b64  	%rd10333, %rd10330, %rd10332;
	st.local.v2.u64 	[%rd8+48], {%rd10317, %rd10333};
	ld.local.v2.b32 	{%r3661, %r3662}, [%rd11+160];
	bfe.u32 	%r3663, %r3662, 24, 8;
	bfe.u32 	%r3664, %r3662, 16, 8;
	bfe.u32 	%r3665, %r3662, 8, 8;
	bfe.u32 	%r3666, %r3662, 0, 8;
	ld.local.u32 	%rd10334, [%rd11+160];
	cvt.u64.u32 	%rd10335, %r3666;
	shl.b64 	%rd10336, %rd10335, 32;
	and.b64  	%rd10337, %rd10336, 1095216660480;
	or.b64  	%rd10338, %rd10334, %rd10337;
	cvt.u64.u32 	%rd10339, %r3665;
	shl.b64 	%rd10340, %rd10339, 40;
	and.b64  	%rd10341, %rd10340, 280375465082880;
	or.b64  	%rd10342, %rd10338, %rd10341;
	cvt.u64.u32 	%rd10343, %r3664;
	shl.b64 	%rd10344, %rd10343, 48;
	and.b64  	%rd10345, %rd10344, 71776119061217280;
	or.b64  	%rd10346, %rd10342, %rd10345;
	cvt.u64.u32 	%rd10347, %r3663;
	shl.b64 	%rd10348, %rd10347, 56;
	or.b64  	%rd10349, %rd10346, %rd10348;
	ld.local.v2.b32 	{%r3667, %r3668}, [%rd11+168];
	bfe.u32 	%r3669, %r3668, 24, 8;
	bfe.u32 	%r3670, %r3668, 16, 8;
	bfe.u32 	%r3671, %r3668, 8, 8;
	bfe.u32 	%r3672, %r3668, 0, 8;
	ld.local.u32 	%rd10350, [%rd11+168];
	cvt.u64.u32 	%rd10351, %r3672;
	shl.b64 	%rd10352, %rd10351, 32;
	and.b64  	%rd10353, %rd10352, 1095216660480;
	or.b64  	%rd10354, %rd10350, %rd10353;
	cvt.u64.u32 	%rd10355, %r3671;
	shl.b64 	%rd10356, %rd10355, 40;
	and.b64  	%rd10357, %rd10356, 280375465082880;
	or.b64  	%rd10358, %rd10354, %rd10357;
	cvt.u64.u32 	%rd10359, %r3670;
	shl.b64 	%rd10360, %rd10359, 48;
	and.b64  	%rd10361, %rd10360, 71776119061217280;
	or.b64  	%rd10362, %rd10358, %rd10361;
	cvt.u64.u32 	%rd10363, %r3669;
	shl.b64 	%rd10364, %rd10363, 56;
	or.b64  	%rd10365, %rd10362, %rd10364;
	st.local.v2.u64 	[%rd8+64], {%rd10349, %rd10365};
	ld.local.v2.b32 	{%r3673, %r3674}, [%rd11+176];
	bfe.u32 	%r3675, %r3674, 24, 8;
	bfe.u32 	%r3676, %r3674, 16, 8;
	bfe.u32 	%r3677, %r3674, 8, 8;
	bfe.u32 	%r3678, %r3674, 0, 8;
	ld.local.u32 	%rd10366, [%rd11+176];
	cvt.u64.u32 	%rd10367, %r3678;
	shl.b64 	%rd10368, %rd10367, 32;
	and.b64  	%rd10369, %rd10368, 1095216660480;
	or.b64  	%rd10370, %rd10366, %rd10369;
	cvt.u64.u32 	%rd10371, %r3677;
	shl.b64 	%rd10372, %rd10371, 40;
	and.b64  	%rd10373, %rd10372, 280375465082880;
	or.b64  	%rd10374, %rd10370, %rd10373;
	cvt.u64.u32 	%rd10375, %r3676;
	shl.b64 	%rd10376, %rd10375, 48;
	and.b64  	%rd10377, %rd10376, 71776119061217280;
	or.b64  	%rd10378, %rd10374, %rd10377;
	cvt.u64.u32 	%rd10379, %r3675;
	shl.b64 	%rd10380, %rd10379, 56;
	or.b64  	%rd10381, %rd10378, %rd10380;
	ld.local.v2.b32 	{%r3679, %r3680}, [%rd11+184];
	bfe.u32 	%r3681, %r3680, 24, 8;
	bfe.u32 	%r3682, %r3680, 16, 8;
	bfe.u32 	%r3683, %r3680, 8, 8;
	bfe.u32 	%r3684, %r3680, 0, 8;
	ld.local.u32 	%rd10382, [%rd11+184];
	cvt.u64.u32 	%rd10383, %r3684;
	shl.b64 	%rd10384, %rd10383, 32;
	and.b64  	%rd10385, %rd10384, 1095216660480;
	or.b64  	%rd10386, %rd10382, %rd10385;
	cvt.u64.u32 	%rd10387, %r3683;
	shl.b64 	%rd10388, %rd10387, 40;
	and.b64  	%rd10389, %rd10388, 280375465082880;
	or.b64  	%rd10390, %rd10386, %rd10389;
	cvt.u64.u32 	%rd10391, %r3682;
	shl.b64 	%rd10392, %rd10391, 48;
	and.b64  	%rd10393, %rd10392, 71776119061217280;
	or.b64  	%rd10394, %rd10390, %rd10393;
	cvt.u64.u32 	%rd10395, %r3681;
	shl.b64 	%rd10396, %rd10395, 56;
	or.b64  	%rd10397, %rd10394, %rd10396;
	st.local.v2.u64 	[%rd8+80], {%rd10381, %rd10397};
	ld.local.v2.b32 	{%r3685, %r3686}, [%rd11+192];
	bfe.u32 	%r3687, %r3686, 24, 8;
	bfe.u32 	%r3688, %r3686, 16, 8;
	bfe.u32 	%r3689, %r3686, 8, 8;
	bfe.u32 	%r3690, %r3686, 0, 8;
	ld.local.u32 	%rd10398, [%rd11+192];
	cvt.u64.u32 	%rd10399, %r3690;
	shl.b64 	%rd10400, %rd10399, 32;
	and.b64  	%rd10401, %rd10400, 1095216660480;
	or.b64  	%rd10402, %rd10398, %rd10401;
	cvt.u64.u32 	%rd10403, %r3689;
	shl.b64 	%rd10404, %rd10403, 40;
	and.b64  	%rd10405, %rd10404, 280375465082880;
	or.b64  	%rd10406, %rd10402, %rd10405;
	cvt.u64.u32 	%rd10407, %r3688;
	shl.b64 	%rd10408, %rd10407, 48;
	and.b64  	%rd10409, %rd10408, 71776119061217280;
	or.b64  	%rd10410, %rd10406, %rd10409;
	cvt.u64.u32 	%rd10411, %r3687;
	shl.b64 	%rd10412, %rd10411, 56;
	or.b64  	%rd10413, %rd10410, %rd10412;
	ld.local.v2.b32 	{%r3691, %r3692}, [%rd11+200];
	bfe.u32 	%r3693, %r3692, 24, 8;
	bfe.u32 	%r3694, %r3692, 16, 8;
	bfe.u32 	%r3695, %r3692, 8, 8;
	bfe.u32 	%r3696, %r3692, 0, 8;
	ld.local.u32 	%rd10414, [%rd11+200];
	cvt.u64.u32 	%rd10415, %r3696;
	shl.b64 	%rd10416, %rd10415, 32;
	and.b64  	%rd10417, %rd10416, 1095216660480;
	or.b64  	%rd10418, %rd10414, %rd10417;
	cvt.u64.u32 	%rd10419, %r3695;
	shl.b64 	%rd10420, %rd10419, 40;
	and.b64  	%rd10421, %rd10420, 280375465082880;
	or.b64  	%rd10422, %rd10418, %rd10421;
	cvt.u64.u32 	%rd10423, %r3694;
	shl.b64 	%rd10424, %rd10423, 48;
	and.b64  	%rd10425, %rd10424, 71776119061217280;
	or.b64  	%rd10426, %rd10422, %rd10425;
	cvt.u64.u32 	%rd10427, %r3693;
	shl.b64 	%rd10428, %rd10427, 56;
	or.b64  	%rd10429, %rd10426, %rd10428;
	st.local.v2.u64 	[%rd8+96], {%rd10413, %rd10429};
	ld.local.v2.b32 	{%r3697, %r3698}, [%rd11+208];
	bfe.u32 	%r3699, %r3698, 24, 8;
	bfe.u32 	%r3700, %r3698, 16, 8;
	bfe.u32 	%r3701, %r3698, 8, 8;
	bfe.u32 	%r3702, %r3698, 0, 8;
	ld.local.u32 	%rd10430, [%rd11+208];
	cvt.u64.u32 	%rd10431, %r3702;
	shl.b64 	%rd10432, %rd10431, 32;
	and.b64  	%rd10433, %rd10432, 1095216660480;
	or.b64  	%rd10434, %rd10430, %rd10433;
	cvt.u64.u32 	%rd10435, %r3701;
	shl.b64 	%rd10436, %rd10435, 40;
	and.b64  	%rd10437, %rd10436, 280375465082880;
	or.b64  	%rd10438, %rd10434, %rd10437;
	cvt.u64.u32 	%rd10439, %r3700;
	shl.b64 	%rd10440, %rd10439, 48;
	and.b64  	%rd10441, %rd10440, 71776119061217280;
	or.b64  	%rd10442, %rd10438, %rd10441;
	cvt.u64.u32 	%rd10443, %r3699;
	shl.b64 	%rd10444, %rd10443, 56;
	or.b64  	%rd10445, %rd10442, %rd10444;
	ld.local.v2.b32 	{%r3703, %r3704}, [%rd11+216];
	bfe.u32 	%r3705, %r3704, 24, 8;
	bfe.u32 	%r3706, %r3704, 16, 8;
	bfe.u32 	%r3707, %r3704, 8, 8;
	bfe.u32 	%r3708, %r3704, 0, 8;
	ld.local.u32 	%rd10446, [%rd11+216];
	cvt.u64.u32 	%rd10447, %r3708;
	shl.b64 	%rd10448, %rd10447, 32;
	and.b64  	%rd10449, %rd10448, 1095216660480;
	or.b64  	%rd10450, %rd10446, %rd10449;
	cvt.u64.u32 	%rd10451, %r3707;
	shl.b64 	%rd10452, %rd10451, 40;
	and.b64  	%rd10453, %rd10452, 280375465082880;
	or.b64  	%rd10454, %rd10450, %rd10453;
	cvt.u64.u32 	%rd10455, %r3706;
	shl.b64 	%rd10456, %rd10455, 48;
	and.b64  	%rd10457, %rd10456, 71776119061217280;
	or.b64  	%rd10458, %rd10454, %rd10457;
	cvt.u64.u32 	%rd10459, %r3705;
	shl.b64 	%rd10460, %rd10459, 56;
	or.b64  	%rd10461, %rd10458, %rd10460;
	st.local.v2.u64 	[%rd8+112], {%rd10445, %rd10461};
	ld.local.u64 	%rd1321, [%rd11];
	ld.local.u64 	%rd1322, [%rd11+8];
	ld.local.u64 	%rd1323, [%rd11+16];
	ld.local.u64 	%rd1324, [%rd11+24];
	ld.local.u64 	%rd1325, [%rd11+32];
	ld.local.u64 	%rd1326, [%rd11+40];
	ld.local.u64 	%rd1327, [%rd11+48];
	ld.local.u64 	%rd1328, [%rd11+56];
	xor.b64  	%rd23289, %rd17, %rd23301;
	xor.b64  	%rd23285, %rd18, %rd23300;
	ld.local.u64 	%rd10462, [%rd11+80];
	xor.b64  	%rd1331, %rd19, %rd10462;
	ld.local.u64 	%rd10463, [%rd11+88];
	xor.b64  	%rd1332, %rd20, %rd10463;
	mov.b32 	%r10012, 0;
	mov.u64 	%rd23276, %rd16;
	mov.u64 	%rd23277, %rd1332;
	mov.u64 	%rd23278, %rd1328;
	mov.u64 	%rd23279, %rd1324;
	mov.u64 	%rd23280, %rd15;
	mov.u64 	%rd23281, %rd1331;
	mov.u64 	%rd23282, %rd1327;
	mov.u64 	%rd23283, %rd1323;
	mov.u64 	%rd23284, %rd14;
	mov.u64 	%rd23286, %rd1326;
	mov.u64 	%rd23287, %rd1322;
	mov.u64 	%rd23288, %rd13;
	mov.u64 	%rd23290, %rd1325;
	mov.u64 	%rd23291, %rd1321;
$L__BB0_196:
	mul.wide.u32 	%rd10464, %r10012, 16;
	mov.u64 	%rd10465, blake2b_sigma;
	add.s64 	%rd10466, %rd10465, %rd10464;
	ld.const.u8 	%r3709, [%rd10466];
	mul.wide.u32 	%rd10467, %r3709, 8;
	add.s64 	%rd10468, %rd8, %rd10467;
	ld.local.u64 	%rd10469, [%rd10468];
	ld.const.u8 	%r3710, [%rd10466+1];
	mul.wide.u32 	%rd10470, %r3710, 8;
	add.s64 	%rd10471, %rd8, %rd10470;
	ld.local.u64 	%rd10472, [%rd10471];
	add.s64 	%rd10473, %rd23291, %rd10469;
	add.s64 	%rd10474, %rd10473, %rd23290;
	xor.b64  	%rd10475, %rd23289, %rd10474;
	mov.b64 	{%r3711, %r3712}, %rd10475;
	mov.b64 	%rd10476, {%r3712, %r3711};
	add.s64 	%rd10477, %rd23288, %rd10476;
	xor.b64  	%rd10478, %rd23290, %rd10477;
	mov.b64 	{%r3713, %r3714}, %rd10478;
	shf.l.wrap.b32 	%r3715, %r3714, %r3713, 8;
	shf.l.wrap.b32 	%r3716, %r3713, %r3714, 8;
	mov.b64 	%rd10479, {%r3716, %r3715};
	add.s64 	%rd10480, %rd10479, %rd10472;
	add.s64 	%rd10481, %rd10480, %rd10474;
	xor.b64  	%rd10482, %rd10476, %rd10481;
	mov.b64 	{%r3717, %r3718}, %rd10482;
	shf.l.wrap.b32 	%r3719, %r3718, %r3717, 16;
	shf.l.wrap.b32 	%r3720, %r3717, %r3718, 16;
	mov.b64 	%rd10483, {%r3720, %r3719};
	add.s64 	%rd10484, %rd10477, %rd10483;
	xor.b64  	%rd10485, %rd10479, %rd10484;
	mov.b64 	{%r3721, %r3722}, %rd10485;
	shf.l.wrap.b32 	%r3723, %r3721, %r3722, 1;
	shf.l.wrap.b32 	%r3724, %r3722, %r3721, 1;
	mov.b64 	%rd10486, {%r3724, %r3723};
	ld.const.u8 	%r3725, [%rd10466+2];
	mul.wide.u32 	%rd10487, %r3725, 8;
	add.s64 	%rd10488, %rd8, %rd10487;
	ld.local.u64 	%rd10489, [%rd10488];
	ld.const.u8 	%r3726, [%rd10466+3];
	mul.wide.u32 	%rd10490, %r3726, 8;
	add.s64 	%rd10491, %rd8, %rd10490;
	ld.local.u64 	%rd10492, [%rd10491];
	add.s64 	%rd10493, %rd23287, %rd10489;
	add.s64 	%rd10494, %rd10493, %rd23286;
	xor.b64  	%rd10495, %rd23285, %rd10494;
	mov.b64 	{%r3727, %r3728}, %rd10495;
	mov.b64 	%rd10496, {%r3728, %r3727};
	add.s64 	%rd10497, %rd23284, %rd10496;
	xor.b64  	%rd10498, %rd23286, %rd10497;
	mov.b64 	{%r3729, %r3730}, %rd10498;
	shf.l.wrap.b32 	%r3731, %r3730, %r3729, 8;
	shf.l.wrap.b32 	%r3732, %r3729, %r3730, 8;
	mov.b64 	%rd10499, {%r3732, %r3731};
	add.s64 	%rd10500, %rd10499, %rd10492;
	add.s64 	%rd10501, %rd10500, %rd10494;
	xor.b64  	%rd10502, %rd10496, %rd10501;
	mov.b64 	{%r3733, %r3734}, %rd10502;
	shf.l.wrap.b32 	%r3735, %r3734, %r3733, 16;
	shf.l.wrap.b32 	%r3736, %r3733, %r3734, 16;
	mov.b64 	%rd10503, {%r3736, %r3735};
	add.s64 	%rd10504, %rd10497, %rd10503;
	xor.b64  	%rd10505, %rd10499, %rd10504;
	mov.b64 	{%r3737, %r3738}, %rd10505;
	shf.l.wrap.b32 	%r3739, %r3737, %r3738, 1;
	shf.l.wrap.b32 	%r3740, %r3738, %r3737, 1;
	mov.b64 	%rd10506, {%r3740, %r3739};
	ld.const.u8 	%r3741, [%rd10466+4];
	mul.wide.u32 	%rd10507, %r3741, 8;
	add.s64 	%rd10508, %rd8, %rd10507;
	ld.local.u64 	%rd10509, [%rd10508];
	ld.const.u8 	%r3742, [%rd10466+5];
	mul.wide.u32 	%rd10510, %r3742, 8;
	add.s64 	%rd10511, %rd8, %rd10510;
	ld.local.u64 	%rd10512, [%rd10511];
	add.s64 	%rd10513, %rd23283, %rd10509;
	add.s64 	%rd10514, %rd10513, %rd23282;
	xor.b64  	%rd10515, %rd23281, %rd10514;
	mov.b64 	{%r3743, %r3744}, %rd10515;
	mov.b64 	%rd10516, {%r3744, %r3743};
	add.s64 	%rd10517, %rd23280, %rd10516;
	xor.b64  	%rd10518, %rd23282, %rd10517;
	mov.b64 	{%r3745, %r3746}, %rd10518;
	shf.l.wrap.b32 	%r3747, %r3746, %r3745, 8;
	shf.l.wrap.b32 	%r3748, %r3745, %r3746, 8;
	mov.b64 	%rd10519, {%r3748, %r3747};
	add.s64 	%rd10520, %rd10519, %rd10512;
	add.s64 	%rd10521, %rd10520, %rd10514;
	xor.b64  	%rd10522, %rd10516, %rd10521;
	mov.b64 	{%r3749, %r3750}, %rd10522;
	shf.l.wrap.b32 	%r3751, %r3750, %r3749, 16;
	shf.l.wrap.b32 	%r3752, %r3749, %r3750, 16;
	mov.b64 	%rd10523, {%r3752, %r3751};
	add.s64 	%rd10524, %rd10517, %rd10523;
	xor.b64  	%rd10525, %rd10519, %rd10524;
	mov.b64 	{%r3753, %r3754}, %rd10525;
	shf.l.wrap.b32 	%r3755, %r3753, %r3754, 1;
	shf.l.wrap.b32 	%r3756, %r3754, %r3753, 1;
	mov.b64 	%rd10526, {%r3756, %r3755};
	ld.const.u8 	%r3757, [%rd10466+6];
	mul.wide.u32 	%rd10527, %r3757, 8;
	add.s64 	%rd10528, %rd8, %rd10527;
	ld.local.u64 	%rd10529, [%rd10528];
	ld.const.u8 	%r3758, [%rd10466+7];
	mul.wide.u32 	%rd10530, %r3758, 8;
	add.s64 	%rd10531, %rd8, %rd10530;
	ld.local.u64 	%rd10532, [%rd10531];
	add.s64 	%rd10533, %rd23279, %rd10529;
	add.s64 	%rd10534, %rd10533, %rd23278;
	xor.b64  	%rd10535, %rd23277, %rd10534;
	mov.b64 	{%r3759, %r3760}, %rd10535;
	mov.b64 	%rd10536, {%r3760, %r3759};
	add.s64 	%rd10537, %rd23276, %rd10536;
	xor.b64  	%rd10538, %rd23278, %rd10537;
	mov.b64 	{%r3761, %r3762}, %rd10538;
	shf.l.wrap.b32 	%r3763, %r3762, %r3761, 8;
	shf.l.wrap.b32 	%r3764, %r3761, %r3762, 8;
	mov.b64 	%rd10539, {%r3764, %r3763};
	add.s64 	%rd10540, %rd10539, %rd10532;
	add.s64 	%rd10541, %rd10540, %rd10534;
	xor.b64  	%rd10542, %rd10536, %rd10541;
	mov.b64 	{%r3765, %r3766}, %rd10542;
	shf.l.wrap.b32 	%r3767, %r3766, %r3765, 16;
	shf.l.wrap.b32 	%r3768, %r3765, %r3766, 16;
	mov.b64 	%rd10543, {%r3768, %r3767};
	add.s64 	%rd10544, %rd10537, %rd10543;
	xor.b64  	%rd10545, %rd10539, %rd10544;
	mov.b64 	{%r3769, %r3770}, %rd10545;
	shf.l.wrap.b32 	%r3771, %r3769, %r3770, 1;
	shf.l.wrap.b32 	%r3772, %r3770, %r3769, 1;
	mov.b64 	%rd10546, {%r3772, %r3771};
	ld.const.u8 	%r3773, [%rd10466+8];
	mul.wide.u32 	%rd10547, %r3773, 8;
	add.s64 	%rd10548, %rd8, %rd10547;
	ld.local.u64 	%rd10549, [%rd10548];
	ld.const.u8 	%r3774, [%rd10466+9];
	mul.wide.u32 	%rd10550, %r3774, 8;
	add.s64 	%rd10551, %rd8, %rd10550;
	ld.local.u64 	%rd10552, [%rd10551];
	add.s64 	%rd10553, %rd10481, %rd10549;
	add.s64 	%rd10554, %rd10553, %rd10506;
	xor.b64  	%rd10555, %rd10543, %rd10554;
	mov.b64 	{%r3775, %r3776}, %rd10555;
	mov.b64 	%rd10556, {%r3776, %r3775};
	add.s64 	%rd10557, %rd10524, %rd10556;
	xor.b64  	%rd10558, %rd10506, %rd10557;
	mov.b64 	{%r3777, %r3778}, %rd10558;
	shf.l.wrap.b32 	%r3779, %r3778, %r3777, 8;
	shf.l.wrap.b32 	%r3780, %r3777, %r3778, 8;
	mov.b64 	%rd10559, {%r3780, %r3779};
	add.s64 	%rd10560, %rd10559, %rd10552;
	add.s64 	%rd23291, %rd10560, %rd10554;
	xor.b64  	%rd10561, %rd10556, %rd23291;
	mov.b64 	{%r3781, %r3782}, %rd10561;
	shf.l.wrap.b32 	%r3783, %r3782, %r3781, 16;
	shf.l.wrap.b32 	%r3784, %r3781, %r3782, 16;
	mov.b64 	%rd23277, {%r3784, %r3783};
	add.s64 	%rd23280, %rd10557, %rd23277;
	xor.b64  	%rd10562, %rd10559, %rd23280;
	mov.b64 	{%r3785, %r3786}, %rd10562;
	shf.l.wrap.b32 	%r3787, %r3785, %r3786, 1;
	shf.l.wrap.b32 	%r3788, %r3786, %r3785, 1;
	mov.b64 	%rd23286, {%r3788, %r3787};
	ld.const.u8 	%r3789, [%rd10466+10];
	mul.wide.u32 	%rd10563, %r3789, 8;
	add.s64 	%rd10564, %rd8, %rd10563;
	ld.local.u64 	%rd10565, [%rd10564];
	ld.const.u8 	%r3790, [%rd10466+11];
	mul.wide.u32 	%rd10566, %r3790, 8;
	add.s64 	%rd10567, %rd8, %rd10566;
	ld.local.u64 	%rd10568, [%rd10567];
	add.s64 	%rd10569, %rd10501, %rd10565;
	add.s64 	%rd10570, %rd10569, %rd10526;
	xor.b64  	%rd10571, %rd10483, %rd10570;
	mov.b64 	{%r3791, %r3792}, %rd10571;
	mov.b64 	%rd10572, {%r3792, %r3791};
	add.s64 	%rd10573, %rd10544, %rd10572;
	xor.b64  	%rd10574, %rd10526, %rd10573;
	mov.b64 	{%r3793, %r3794}, %rd10574;
	shf.l.wrap.b32 	%r3795, %r3794, %r3793, 8;
	shf.l.wrap.b32 	%r3796, %r3793, %r3794, 8;
	mov.b64 	%rd10575, {%r3796, %r3795};
	add.s64 	%rd10576, %rd10575, %rd10568;
	add.s64 	%rd23287, %rd10576, %rd10570;
	xor.b64  	%rd10577, %rd10572, %rd23287;
	mov.b64 	{%r3797, %r3798}, %rd10577;
	shf.l.wrap.b32 	%r3799, %r3798, %r3797, 16;
	shf.l.wrap.b32 	%r3800, %r3797, %r3798, 16;
	mov.b64 	%rd23289, {%r3800, %r3799};
	add.s64 	%rd23276, %rd10573, %rd23289;
	xor.b64  	%rd10578, %rd10575, %rd23276;
	mov.b64 	{%r3801, %r3802}, %rd10578;
	shf.l.wrap.b32 	%r3803, %r3801, %r3802, 1;
	shf.l.wrap.b32 	%r3804, %r3802, %r3801, 1;
	mov.b64 	%rd23282, {%r3804, %r3803};
	ld.const.u8 	%r3805, [%rd10466+12];
	mul.wide.u32 	%rd10579, %r3805, 8;
	add.s64 	%rd10580, %rd8, %rd10579;
	ld.local.u64 	%rd10581, [%rd10580];
	ld.const.u8 	%r3806, [%rd10466+13];
	mul.wide.u32 	%rd10582, %r3806, 8;
	add.s64 	%rd10583, %rd8, %rd10582;
	ld.local.u64 	%rd10584, [%rd10583];
	add.s64 	%rd10585, %rd10521, %rd10581;
	add.s64 	%rd10586, %rd10585, %rd10546;
	xor.b64  	%rd10587, %rd10503, %rd10586;
	mov.b64 	{%r3807, %r3808}, %rd10587;
	mov.b64 	%rd10588, {%r3808, %r3807};
	add.s64 	%rd10589, %rd10484, %rd10588;
	xor.b64  	%rd10590, %rd10546, %rd10589;
	mov.b64 	{%r3809, %r3810}, %rd10590;
	shf.l.wrap.b32 	%r3811, %r3810, %r3809, 8;
	shf.l.wrap.b32 	%r3812, %r3809, %r3810, 8;
	mov.b64 	%rd10591, {%r3812, %r3811};
	add.s64 	%rd10592, %rd10591, %rd10584;
	add.s64 	%rd23283, %rd10592, %rd10586;
	xor.b64  	%rd10593, %rd10588, %rd23283;
	mov.b64 	{%r3813, %r3814}, %rd10593;
	shf.l.wrap.b32 	%r3815, %r3814, %r3813, 16;
	shf.l.wrap.b32 	%r3816, %r3813, %r3814, 16;
	mov.b64 	%rd23285, {%r3816, %r3815};
	add.s64 	%rd23288, %rd10589, %rd23285;
	xor.b64  	%rd10594, %rd10591, %rd23288;
	mov.b64 	{%r3817, %r3818}, %rd10594;
	shf.l.wrap.b32 	%r3819, %r3817, %r3818, 1;
	shf.l.wrap.b32 	%r3820, %r3818, %r3817, 1;
	mov.b64 	%rd23278, {%r3820, %r3819};
	ld.const.u8 	%r3821, [%rd10466+14];
	mul.wide.u32 	%rd10595, %r3821, 8;
	add.s64 	%rd10596, %rd8, %rd10595;
	ld.local.u64 	%rd10597, [%rd10596];
	ld.const.u8 	%r3822, [%rd10466+15];
	mul.wide.u32 	%rd10598, %r3822, 8;
	add.s64 	%rd10599, %rd8, %rd10598;
	ld.local.u64 	%rd10600, [%rd10599];
	add.s64 	%rd10601, %rd10541, %rd10597;
	add.s64 	%rd10602, %rd10601, %rd10486;
	xor.b64  	%rd10603, %rd10523, %rd10602;
	mov.b64 	{%r3823, %r3824}, %rd10603;
	mov.b64 	%rd10604, {%r3824, %r3823};
	add.s64 	%rd10605, %rd10504, %rd10604;
	xor.b64  	%rd10606, %rd10486, %rd10605;
	mov.b64 	{%r3825, %r3826}, %rd10606;
	shf.l.wrap.b32 	%r3827, %r3826, %r3825, 8;
	shf.l.wrap.b32 	%r3828, %r3825, %r3826, 8;
	mov.b64 	%rd10607, {%r3828, %r3827};
	add.s64 	%rd10608, %rd10607, %rd10600;
	add.s64 	%rd23279, %rd10608, %rd10602;
	xor.b64  	%rd10609, %rd10604, %rd23279;
	mov.b64 	{%r3829, %r3830}, %rd10609;
	shf.l.wrap.b32 	%r3831, %r3830, %r3829, 16;
	shf.l.wrap.b32 	%r3832, %r3829, %r3830, 16;
	mov.b64 	%rd23281, {%r3832, %r3831};
	add.s64 	%rd23284, %rd10605, %rd23281;
	xor.b64  	%rd10610, %rd10607, %rd23284;
	mov.b64 	{%r3833, %r3834}, %rd10610;
	shf.l.wrap.b32 	%r3835, %r3833, %r3834, 1;
	shf.l.wrap.b32 	%r3836, %r3834, %r3833, 1;
	mov.b64 	%rd23290, {%r3836, %r3835};
	add.s32 	%r10012, %r10012, 1;
	setp.ne.s32 	%p157, %r10012, 12;
	@%p157 bra 	$L__BB0_196;
	xor.b64  	%rd10611, %rd23291, %rd1321;
	xor.b64  	%rd23299, %rd10611, %rd23288;
	st.local.u64 	[%rd11], %rd23299;
	xor.b64  	%rd10612, %rd23287, %rd1322;
	xor.b64  	%rd23298, %rd10612, %rd23284;
	st.local.u64 	[%rd11+8], %rd23298;
	xor.b64  	%rd10613, %rd23283, %rd1323;
	xor.b64  	%rd23297, %rd10613, %rd23280;
	st.local.u64 	[%rd11+16], %rd23297;
	xor.b64  	%rd10614, %rd23279, %rd1324;
	xor.b64  	%rd23296, %rd10614, %rd23276;
	st.local.u64 	[%rd11+24], %rd23296;
	xor.b64  	%rd10615, %rd23290, %rd1325;
	xor.b64  	%rd23295, %rd10615, %rd23289;
	st.local.u64 	[%rd11+32], %rd23295;
	xor.b64  	%rd10616, %rd23286, %rd1326;
	xor.b64  	%rd23294, %rd10616, %rd23285;
	st.local.u64 	[%rd11+40], %rd23294;
	xor.b64  	%rd10617, %rd23282, %rd1327;
	xor.b64  	%rd23293, %rd10617, %rd23281;
	st.local.u64 	[%rd11+48], %rd23293;
	xor.b64  	%rd10618, %rd23278, %rd1328;
	xor.b64  	%rd23292, %rd10618, %rd23277;
	st.local.u64 	[%rd11+56], %rd23292;
	mov.b32 	%r9991, 0;
	st.local.u32 	[%rd11+224], %r9991;
	sub.s64 	%rd23321, %rd23321, %rd1299;
	sub.s64 	%rd10619, %rd23322, %rd1298;
	add.s64 	%rd23322, %rd10619, 128;
	setp.lt.u64 	%p158, %rd23321, 129;
	@%p158 bra 	$L__BB0_202;
$L__BB0_198:
	add.s64 	%rd1387, %rd23301, 128;
	setp.gt.u64 	%p159, %rd23301, -129;
	selp.u64 	%rd10621, 1, 0, %p159;
	add.s64 	%rd23300, %rd23300, %rd10621;
	ld.global.u8 	%rd10622, [%rd23322];
	ld.global.u8 	%r3839, [%rd23322+1];
	mul.wide.u32 	%rd10623, %r3839, 256;
	or.b64  	%rd10624, %rd10623, %rd10622;
	ld.global.u8 	%r3840, [%rd23322+2];
	mul.wide.u32 	%rd10625, %r3840, 65536;
	or.b64  	%rd10626, %rd10624, %rd10625;
	ld.global.u8 	%r3841, [%rd23322+3];
	mul.wide.u32 	%rd10627, %r3841, 16777216;
	or.b64  	%rd10628, %rd10626, %rd10627;
	ld.global.u8 	%rd10629, [%rd23322+4];
	shl.b64 	%rd10630, %rd10629, 32;
	or.b64  	%rd10631, %rd10628, %rd10630;
	ld.global.u8 	%rd10632, [%rd23322+5];
	shl.b64 	%rd10633, %rd10632, 40;
	or.b64  	%rd10634, %rd10631, %rd10633;
	ld.global.u8 	%rd10635, [%rd23322+6];
	shl.b64 	%rd10636, %rd10635, 48;
	or.b64  	%rd10637, %rd10634, %rd10636;
	ld.global.u8 	%rd10638, [%rd23322+7];
	shl.b64 	%rd10639, %rd10638, 56;
	or.b64  	%rd10640, %rd10637, %rd10639;
	ld.global.u8 	%rd10641, [%rd23322+8];
	ld.global.u8 	%r3842, [%rd23322+9];
	mul.wide.u32 	%rd10642, %r3842, 256;
	or.b64  	%rd10643, %rd10642, %rd10641;
	ld.global.u8 	%r3843, [%rd23322+10];
	mul.wide.u32 	%rd10644, %r3843, 65536;
	or.b64  	%rd10645, %rd10643, %rd10644;
	ld.global.u8 	%r3844, [%rd23322+11];
	mul.wide.u32 	%rd10646, %r3844, 16777216;
	or.b64  	%rd10647, %rd10645, %rd10646;
	ld.global.u8 	%rd10648, [%rd23322+12];
	shl.b64 	%rd10649, %rd10648, 32;
	or.b64  	%rd10650, %rd10647, %rd10649;
	ld.global.u8 	%rd10651, [%rd23322+13];
	shl.b64 	%rd10652, %rd10651, 40;
	or.b64  	%rd10653, %rd10650, %rd10652;
	ld.global.u8 	%rd10654, [%rd23322+14];
	shl.b64 	%rd10655, %rd10654, 48;
	or.b64  	%rd10656, %rd10653, %rd10655;
	ld.global.u8 	%rd10657, [%rd23322+15];
	shl.b64 	%rd10658, %rd10657, 56;
	or.b64  	%rd10659, %rd10656, %rd10658;
	st.local.v2.u64 	[%rd8], {%rd10640, %rd10659};
	ld.global.u8 	%rd10660, [%rd23322+16];
	ld.global.u8 	%r3845, [%rd23322+17];
	mul.wide.u32 	%rd10661, %r3845, 256;
	or.b64  	%rd10662, %rd10661, %rd10660;
	ld.global.u8 	%r3846, [%rd23322+18];
	mul.wide.u32 	%rd10663, %r3846, 65536;
	or.b64  	%rd10664, %rd10662, %rd10663;
	ld.global.u8 	%r3847, [%rd23322+19];
	mul.wide.u32 	%rd10665, %r3847, 16777216;
	or.b64  	%rd10666, %rd10664, %rd10665;
	ld.global.u8 	%rd10667, [%rd23322+20];
	shl.b64 	%rd10668, %rd10667, 32;
	or.b64  	%rd10669, %rd10666, %rd10668;
	ld.global.u8 	%rd10670, [%rd23322+21];
	shl.b64 	%rd10671, %rd10670, 40;
	or.b64  	%rd10672, %rd10669, %rd10671;
	ld.global.u8 	%rd10673, [%rd23322+22];
	shl.b64 	%rd10674, %rd10673, 48;
	or.b64  	%rd10675, %rd10672, %rd10674;
	ld.global.u8 	%rd10676, [%rd23322+23];
	shl.b64 	%rd10677, %rd10676, 56;
	or.b64  	%rd10678, %rd10675, %rd10677;
	ld.global.u8 	%rd10679, [%rd23322+24];
	ld.global.u8 	%r3848, [%rd23322+25];
	mul.wide.u32 	%rd10680, %r3848, 256;
	or.b64  	%rd10681, %rd10680, %rd10679;
	ld.global.u8 	%r3849, [%rd23322+26];
	mul.wide.u32 	%rd10682, %r3849, 65536;
	or.b64  	%rd10683, %rd10681, %rd10682;
	ld.global.u8 	%r3850, [%rd23322+27];
	mul.wide.u32 	%rd10684, %r3850, 16777216;
	or.b64  	%rd10685, %rd10683, %rd10684;
	ld.global.u8 	%rd10686, [%rd23322+28];
	shl.b64 	%rd10687, %rd10686, 32;
	or.b64  	%rd10688, %rd10685, %rd10687;
	ld.global.u8 	%rd10689, [%rd23322+29];
	shl.b64 	%rd10690, %rd10689, 40;
	or.b64  	%rd10691, %rd10688, %rd10690;
	ld.global.u8 	%rd10692, [%rd23322+30];
	shl.b64 	%rd10693, %rd10692, 48;
	or.b64  	%rd10694, %rd10691, %rd10693;
	ld.global.u8 	%rd10695, [%rd23322+31];
	shl.b64 	%rd10696, %rd10695, 56;
	or.b64  	%rd10697, %rd10694, %rd10696;
	st.local.v2.u64 	[%rd8+16], {%rd10678, %rd10697};
	ld.global.u8 	%rd10698, [%rd23322+32];
	ld.global.u8 	%r3851, [%rd23322+33];
	mul.wide.u32 	%rd10699, %r3851, 256;
	or.b64  	%rd10700, %rd10699, %rd10698;
	ld.global.u8 	%r3852, [%rd23322+34];
	mul.wide.u32 	%rd10701, %r3852, 65536;
	or.b64  	%rd10702, %rd10700, %rd10701;
	ld.global.u8 	%r3853, [%rd23322+35];
	mul.wide.u32 	%rd10703, %r3853, 16777216;
	or.b64  	%rd10704, %rd10702, %rd10703;
	ld.global.u8 	%rd10705, [%rd23322+36];
	shl.b64 	%rd10706, %rd10705, 32;
	or.b64  	%rd10707, %rd10704, %rd10706;
	ld.global.u8 	%rd10708, [%rd23322+37];
	shl.b64 	%rd10709, %rd10708, 40;
	or.b64  	%rd10710, %rd10707, %rd10709;
	ld.global.u8 	%rd10711, [%rd23322+38];
	shl.b64 	%rd10712, %rd10711, 48;
	or.b64  	%rd10713, %rd10710, %rd10712;
	ld.global.u8 	%rd10714, [%rd23322+39];
	shl.b64 	%rd10715, %rd10714, 56;
	or.b64  	%rd10716, %rd10713, %rd10715;
	ld.global.u8 	%rd10717, [%rd23322+40];
	ld.global.u8 	%r3854, [%rd23322+41];
	mul.wide.u32 	%rd10718, %r3854, 256;
	or.b64  	%rd10719, %rd10718, %rd10717;
	ld.global.u8 	%r3855, [%rd23322+42];
	mul.wide.u32 	%rd10720, %r3855, 65536;
	or.b64  	%rd10721, %rd10719, %rd10720;
	ld.global.u8 	%r3856, [%rd23322+43];
	mul.wide.u32 	%rd10722, %r3856, 16777216;
	or.b64  	%rd10723, %rd10721, %rd10722;
	ld.global.u8 	%rd10724, [%rd23322+44];
	shl.b64 	%rd10725, %rd10724, 32;
	or.b64  	%rd10726, %rd10723, %rd10725;
	ld.global.u8 	%rd10727, [%rd23322+45];
	shl.b64 	%rd10728, %rd10727, 40;
	or.b64  	%rd10729, %rd10726, %rd10728;
	ld.global.u8 	%rd10730, [%rd23322+46];
	shl.b64 	%rd10731, %rd10730, 48;
	or.b64  	%rd10732, %rd10729, %rd10731;
	ld.global.u8 	%rd10733, [%rd23322+47];
	shl.b64 	%rd10734, %rd10733, 56;
	or.b64  	%rd10735, %rd10732, %rd10734;
	st.local.v2.u64 	[%rd8+32], {%rd10716, %rd10735};
	ld.global.u8 	%rd10736, [%rd23322+48];
	ld.global.u8 	%r3857, [%rd23322+49];
	mul.wide.u32 	%rd10737, %r3857, 256;
	or.b64  	%rd10738, %rd10737, %rd10736;
	ld.global.u8 	%r3858, [%rd23322+50];
	mul.wide.u32 	%rd10739, %r3858, 65536;
	or.b64  	%rd10740, %rd10738, %rd10739;
	ld.global.u8 	%r3859, [%rd23322+51];
	mul.wide.u32 	%rd10741, %r3859, 16777216;
	or.b64  	%rd10742, %rd10740, %rd10741;
	ld.global.u8 	%rd10743, [%rd23322+52];
	shl.b64 	%rd10744, %rd10743, 32;
	or.b64  	%rd10745, %rd10742, %rd10744;
	ld.global.u8 	%rd10746, [%rd23322+53];
	shl.b64 	%rd10747, %rd10746, 40;
	or.b64  	%rd10748, %rd10745, %rd10747;
	ld.global.u8 	%rd10749, [%rd23322+54];
	shl.b64 	%rd10750, %rd10749, 48;
	or.b64  	%rd10751, %rd10748, %rd10750;
	ld.global.u8 	%rd10752, [%rd23322+55];
	shl.b64 	%rd10753, %rd10752, 56;
	or.b64  	%rd10754, %rd10751, %rd10753;
	ld.global.u8 	%rd10755, [%rd23322+56];
	ld.global.u8 	%r3860, [%rd23322+57];
	mul.wide.u32 	%rd10756, %r3860, 256;
	or.b64  	%rd10757, %rd10756, %rd10755;
	ld.global.u8 	%r3861, [%rd23322+58];
	mul.wide.u32 	%rd10758, %r3861, 65536;
	or.b64  	%rd10759, %rd10757, %rd10758;
	ld.global.u8 	%r3862, [%rd23322+59];
	mul.wide.u32 	%rd10760, %r3862, 16777216;
	or.b64  	%rd10761, %rd10759, %rd10760;
	ld.global.u8 	%rd10762, [%rd23322+60];
	shl.b64 	%rd10763, %rd10762, 32;
	or.b64  	%rd10764, %rd10761, %rd10763;
	ld.global.u8 	%rd10765, [%rd23322+61];
	shl.b64 	%rd10766, %rd10765, 40;
	or.b64  	%rd10767, %rd10764, %rd10766;
	ld.global.u8 	%rd10768, [%rd23322+62];
	shl.b64 	%rd10769, %rd10768, 48;
	or.b64  	%rd10770, %rd10767, %rd10769;
	ld.global.u8 	%rd10771, [%rd23322+63];
	shl.b64 	%rd10772, %rd10771, 56;
	or.b64  	%rd10773, %rd10770, %rd10772;
	st.local.v2.u64 	[%rd8+48], {%rd10754, %rd10773};
	ld.global.u8 	%rd10774, [%rd23322+64];
	ld.global.u8 	%r3863, [%rd23322+65];
	mul.wide.u32 	%rd10775, %r3863, 256;
	or.b64  	%rd10776, %rd10775, %rd10774;
	ld.global.u8 	%r3864, [%rd23322+66];
	mul.wide.u32 	%rd10777, %r3864, 65536;
	or.b64  	%rd10778, %rd10776, %rd10777;
	ld.global.u8 	%r3865, [%rd23322+67];
	mul.wide.u32 	%rd10779, %r3865, 16777216;
	or.b64  	%rd10780, %rd10778, %rd10779;
	ld.global.u8 	%rd10781, [%rd23322+68];
	shl.b64 	%rd10782, %rd10781, 32;
	or.b64  	%rd10783, %rd10780, %rd10782;
	ld.global.u8 	%rd10784, [%rd23322+69];
	shl.b64 	%rd10785, %rd10784, 40;
	or.b64  	%rd10786, %rd10783, %rd10785;
	ld.global.u8 	%rd10787, [%rd23322+70];
	shl.b64 	%rd10788, %rd10787, 48;
	or.b64  	%rd10789, %rd10786, %rd10788;
	ld.global.u8 	%rd10790, [%rd23322+71];
	shl.b64 	%rd10791, %rd10790, 56;
	or.b64  	%rd10792, %rd10789, %rd10791;
	ld.global.u8 	%rd10793, [%rd23322+72];
	ld.global.u8 	%r3866, [%rd23322+73];
	mul.wide.u32 	%rd10794, %r3866, 256;
	or.b64  	%rd10795, %rd10794, %rd10793;
	ld.global.u8 	%r3867, [%rd23322+74];
	mul.wide.u32 	%rd10796, %r3867, 65536;
	or.b64  	%rd10797, %rd10795, %rd10796;
	ld.global.u8 	%r3868, [%rd23322+75];
	mul.wide.u32 	%rd10798, %r3868, 16777216;
	or.b64  	%rd10799, %rd10797, %rd10798;
	ld.global.u8 	%rd10800, [%rd23322+76];
	shl.b64 	%rd10801, %rd10800, 32;
	or.b64  	%rd10802, %rd10799, %rd10801;
	ld.global.u8 	%rd10803, [%rd23322+77];
	shl.b64 	%rd10804, %rd10803, 40;
	or.b64  	%rd10805, %rd10802, %rd10804;
	ld.global.u8 	%rd10806, [%rd23322+78];
	shl.b64 	%rd10807, %rd10806, 48;
	or.b64  	%rd10808, %rd10805, %rd10807;
	ld.global.u8 	%rd10809, [%rd23322+79];
	shl.b64 	%rd10810, %rd10809, 56;
	or.b64  	%rd10811, %rd10808, %rd10810;
	st.local.v2.u64 	[%rd8+64], {%rd10792, %rd10811};
	ld.global.u8 	%rd10812, [%rd23322+80];
	ld.global.u8 	%r3869, [%rd23322+81];
	mul.wide.u32 	%rd10813, %r3869, 256;
	or.b64  	%rd10814, %rd10813, %rd10812;
	ld.global.u8 	%r3870, [%rd23322+82];
	mul.wide.u32 	%rd10815, %r3870, 65536;
	or.b64  	%rd10816, %rd10814, %rd10815;
	ld.global.u8 	%r3871, [%rd23322+83];
	mul.wide.u32 	%rd10817, %r3871, 16777216;
	or.b64  	%rd10818, %rd10816, %rd10817;
	ld.global.u8 	%rd10819, [%rd23322+84];
	shl.b64 	%rd10820, %rd10819, 32;
	or.b64  	%rd10821, %rd10818, %rd10820;
	ld.global.u8 	%rd10822, [%rd23322+85];
	shl.b64 	%rd10823, %rd10822, 40;
	or.b64  	%rd10824, %rd10821, %rd10823;
	ld.global.u8 	%rd10825, [%rd23322+86];
	shl.b64 	%rd10826, %rd10825, 48;
	or.b64  	%rd10827, %rd10824, %rd10826;
	ld.global.u8 	%rd10828, [%rd23322+87];
	shl.b64 	%rd10829, %rd10828, 56;
	or.b64  	%rd10830, %rd10827, %rd10829;
	ld.global.u8 	%rd10831, [%rd23322+88];
	ld.global.u8 	%r3872, [%rd23322+89];
	mul.wide.u32 	%rd10832, %r3872, 256;
	or.b64  	%rd10833, %rd10832, %rd10831;
	ld.global.u8 	%r3873, [%rd23322+90];
	mul.wide.u32 	%rd10834, %r3873, 65536;
	or.b64  	%rd10835, %rd10833, %rd10834;
	ld.global.u8 	%r3874, [%rd23322+91];
	mul.wide.u32 	%rd10836, %r3874, 16777216;
	or.b64  	%rd10837, %rd10835, %rd10836;
	ld.global.u8 	%rd10838, [%rd23322+92];
	shl.b64 	%rd10839, %rd10838, 32;
	or.b64  	%rd10840, %rd10837, %rd10839;
	ld.global.u8 	%rd10841, [%rd23322+93];
	shl.b64 	%rd10842, %rd10841, 40;
	or.b64  	%rd10843, %rd10840, %rd10842;
	ld.global.u8 	%rd10844, [%rd23322+94];
	shl.b64 	%rd10845, %rd10844, 48;
	or.b64  	%rd10846, %rd10843, %rd10845;
	ld.global.u8 	%rd10847, [%rd23322+95];
	shl.b64 	%rd10848, %rd10847, 56;
	or.b64  	%rd10849, %rd10846, %rd10848;
	st.local.v2.u64 	[%rd8+80], {%rd10830, %rd10849};
	ld.global.u8 	%rd10850, [%rd23322+96];
	ld.global.u8 	%r3875, [%rd23322+97];
	mul.wide.u32 	%rd10851, %r3875, 256;
	or.b64  	%rd10852, %rd10851, %rd10850;
	ld.global.u8 	%r3876, [%rd23322+98];
	mul.wide.u32 	%rd10853, %r3876, 65536;
	or.b64  	%rd10854, %rd10852, %rd10853;
	ld.global.u8 	%r3877, [%rd23322+99];
	mul.wide.u32 	%rd10855, %r3877, 16777216;
	or.b64  	%rd10856, %rd10854, %rd10855;
	ld.global.u8 	%rd10857, [%rd23322+100];
	shl.b64 	%rd10858, %rd10857, 32;
	or.b64  	%rd10859, %rd10856, %rd10858;
	ld.global.u8 	%rd10860, [%rd23322+101];
	shl.b64 	%rd10861, %rd10860, 40;
	or.b64  	%rd10862, %rd10859, %rd10861;
	ld.global.u8 	%rd10863, [%rd23322+102];
	shl.b64 	%rd10864, %rd10863, 48;
	or.b64  	%rd10865, %rd10862, %rd10864;
	ld.global.u8 	%rd10866, [%rd23322+103];
	shl.b64 	%rd10867, %rd10866, 56;
	or.b64  	%rd10868, %rd10865, %rd10867;
	ld.global.u8 	%rd10869, [%rd23322+104];
	ld.global.u8 	%r3878, [%rd23322+105];
	mul.wide.u32 	%rd10870, %r3878, 256;
	or.b64  	%rd10871, %rd10870, %rd10869;
	ld.global.u8 	%r3879, [%rd23322+106];
	mul.wide.u32 	%rd10872, %r3879, 65536;
	or.b64  	%rd10873, %rd10871, %rd10872;
	ld.global.u8 	%r3880, [%rd23322+107];
	mul.wide.u32 	%rd10874, %r3880, 16777216;
	or.b64  	%rd10875, %rd10873, %rd10874;
	ld.global.u8 	%rd10876, [%rd23322+108];
	shl.b64 	%rd10877, %rd10876, 32;
	or.b64  	%rd10878, %rd10875, %rd10877;
	ld.global.u8 	%rd10879, [%rd23322+109];
	shl.b64 	%rd10880, %rd10879, 40;
	or.b64  	%rd10881, %rd10878, %rd10880;
	ld.global.u8 	%rd10882, [%rd23322+110];
	shl.b64 	%rd10883, %rd10882, 48;
	or.b64  	%rd10884, %rd10881, %rd10883;
	ld.global.u8 	%rd10885, [%rd23322+111];
	shl.b64 	%rd10886, %rd10885, 56;
	or.b64  	%rd10887, %rd10884, %rd10886;
	st.local.v2.u64 	[%rd8+96], {%rd10868, %rd10887};
	ld.global.u8 	%rd10888, [%rd23322+112];
	ld.global.u8 	%r3881, [%rd23322+113];
	mul.wide.u32 	%rd10889, %r3881, 256;
	or.b64  	%rd10890, %rd10889, %rd10888;
	ld.global.u8 	%r3882, [%rd23322+114];
	mul.wide.u32 	%rd10891, %r3882, 65536;
	or.b64  	%rd10892, %rd10890, %rd10891;
	ld.global.u8 	%r3883, [%rd23322+115];
	mul.wide.u32 	%rd10893, %r3883, 16777216;
	or.b64  	%rd10894, %rd10892, %rd10893;
	ld.global.u8 	%rd10895, [%rd23322+116];
	shl.b64 	%rd10896, %rd10895, 32;
	or.b64  	%rd10897, %rd10894, %rd10896;
	ld.global.u8 	%rd10898, [%rd23322+117];
	shl.b64 	%rd10899, %rd10898, 40;
	or.b64  	%rd10900, %rd10897, %rd10899;
	ld.global.u8 	%rd10901, [%rd23322+118];
	shl.b64 	%rd10902, %rd10901, 48;
	or.b64  	%rd10903, %rd10900, %rd10902;
	ld.global.u8 	%rd10904, [%rd23322+119];
	shl.b64 	%rd10905, %rd10904, 56;
	or.b64  	%rd10906, %rd10903, %rd10905;
	ld.global.u8 	%rd10907, [%rd23322+120];
	ld.global.u8 	%r3884, [%rd23322+121];
	mul.wide.u32 	%rd10908, %r3884, 256;
	or.b64  	%rd10909, %rd10908, %rd10907;
	ld.global.u8 	%r3885, [%rd23322+122];
	mul.wide.u32 	%rd10910, %r3885, 65536;
	or.b64  	%rd10911, %rd10909, %rd10910;
	ld.global.u8 	%r3886, [%rd23322+123];
	mul.wide.u32 	%rd10912, %r3886, 16777216;
	or.b64  	%rd10913, %rd10911, %rd10912;
	ld.global.u8 	%rd10914, [%rd23322+124];
	shl.b64 	%rd10915, %rd10914, 32;
	or.b64  	%rd10916, %rd10913, %rd10915;
	ld.global.u8 	%rd10917, [%rd23322+125];
	shl.b64 	%rd10918, %rd10917, 40;
	or.b64  	%rd10919, %rd10916, %rd10918;
	ld.global.u8 	%rd10920, [%rd23322+126];
	shl.b64 	%rd10921, %rd10920, 48;
	or.b64  	%rd10922, %rd10919, %rd10921;
	ld.global.u8 	%rd10923, [%rd23322+127];
	shl.b64 	%rd10924, %rd10923, 56;
	or.b64  	%rd10925, %rd10922, %rd10924;
	st.local.v2.u64 	[%rd8+112], {%rd10906, %rd10925};
	xor.b64  	%rd23318, %rd17, %rd1387;
	xor.b64  	%rd23314, %rd18, %rd23300;
	add.s64 	%rd23304, %rd10465, 7;
	mov.b32 	%r10013, 0;
	mov.u64 	%rd23305, %rd16;
	mov.u64 	%rd23306, %rd1332;
	mov.u64 	%rd23307, %rd23292;
	mov.u64 	%rd23308, %rd23296;
	mov.u64 	%rd23309, %rd15;
	mov.u64 	%rd23310, %rd1331;
	mov.u64 	%rd23311, %rd23293;
	mov.u64 	%rd23312, %rd23297;
	mov.u64 	%rd23313, %rd14;
	mov.u64 	%rd23315, %rd23294;
	mov.u64 	%rd23316, %rd23298;
	mov.u64 	%rd23317, %rd13;
	mov.u64 	%rd23319, %rd23295;
	mov.u64 	%rd23320, %rd23299;
$L__BB0_199:
	ld.const.u8 	%r3887, [%rd23304+-7];
	mul.wide.u32 	%rd10927, %r3887, 8;
	add.s64 	%rd10928, %rd8, %rd10927;
	ld.local.u64 	%rd10929, [%rd10928];
	ld.const.u8 	%r3888, [%rd23304+-6];
	mul.wide.u32 	%rd10930, %r3888, 8;
	add.s64 	%rd10931, %rd8, %rd10930;
	ld.local.u64 	%rd10932, [%rd10931];
	add.s64 	%rd10933, %rd23320, %rd10929;
	add.s64 	%rd10934, %rd10933, %rd23319;
	xor.b64  	%rd10935, %rd23318, %rd10934;
	mov.b64 	{%r3889, %r3890}, %rd10935;
	mov.b64 	%rd10936, {%r3890, %r3889};
	add.s64 	%rd10937, %rd23317, %rd10936;
	xor.b64  	%rd10938, %rd23319, %rd10937;
	mov.b64 	{%r3891, %r3892}, %rd10938;
	shf.l.wrap.b32 	%r3893, %r3892, %r3891, 8;
	shf.l.wrap.b32 	%r3894, %r3891, %r3892, 8;
	mov.b64 	%rd10939, {%r3894, %r3893};
	add.s64 	%rd10940, %rd10939, %rd10932;
	add.s64 	%rd10941, %rd10940, %rd10934;
	xor.b64  	%rd10942, %rd10936, %rd10941;
	mov.b64 	{%r3895, %r3896}, %rd10942;
	shf.l.wrap.b32 	%r3897, %r3896, %r3895, 16;
	shf.l.wrap.b32 	%r3898, %r3895, %r3896, 16;
	mov.b64 	%rd10943, {%r3898, %r3897};
	add.s64 	%rd10944, %rd10937, %rd10943;
	xor.b64  	%rd10945, %rd10939, %rd10944;
	mov.b64 	{%r3899, %r3900}, %rd10945;
	shf.l.wrap.b32 	%r3901, %r3899, %r3900, 1;
	shf.l.wrap.b32 	%r3902, %r3900, %r3899, 1;
	mov.b64 	%rd10946, {%r3902, %r3901};
	ld.const.u8 	%r3903, [%rd23304+-5];
	mul.wide.u32 	%rd10947, %r3903, 8;
	add.s64 	%rd10948, %rd8, %rd10947;
	ld.local.u64 	%rd10949, [%rd10948];
	ld.const.u8 	%r3904, [%rd23304+-4];
	mul.wide.u32 	%rd10950, %r3904, 8;
	add.s64 	%rd10951, %rd8, %rd10950;
	ld.local.u64 	%rd10952, [%rd10951];
	add.s64 	%rd10953, %rd23316, %rd10949;
	add.s64 	%rd10954, %rd10953, %rd23315;
	xor.b64  	%rd10955, %rd23314, %rd10954;
	mov.b64 	{%r3905, %r3906}, %rd10955;
	mov.b64 	%rd10956, {%r3906, %r3905};
	add.s64 	%rd10957, %rd23313, %rd10956;
	xor.b64  	%rd10958, %rd23315, %rd10957;
	mov.b64 	{%r3907, %r3908}, %rd10958;
	shf.l.wrap.b32 	%r3909, %r3908, %r3907, 8;
	shf.l.wrap.b32 	%r3910, %r3907, %r3908, 8;
	mov.b64 	%rd10959, {%r3910, %r3909};
	add.s64 	%rd10960, %rd10959, %rd10952;
	add.s64 	%rd10961, %rd10960, %rd10954;
	xor.b64  	%rd10962, %rd10956, %rd10961;
	mov.b64 	{%r3911, %r3912}, %rd10962;
	shf.l.wrap.b32 	%r3913, %r3912, %r3911, 16;
	shf.l.wrap.b32 	%r3914, %r3911, %r3912, 16;
	mov.b64 	%rd10963, {%r3914, %r3913};
	add.s64 	%rd10964, %rd10957, %rd10963;
	xor.b64  	%rd10965, %rd10959, %rd10964;
	mov.b64 	{%r3915, %r3916}, %rd10965;
	shf.l.wrap.b32 	%r3917, %r3915, %r3916, 1;
	shf.l.wrap.b32 	%r3918, %r3916, %r3915, 1;
	mov.b64 	%rd10966, {%r3918, %r3917};
	ld.const.u8 	%r3919, [%rd23304+-3];
	mul.wide.u32 	%rd10967, %r3919, 8;
	add.s64 	%rd10968, %rd8, %rd10967;
	ld.local.u64 	%rd10969, [%rd10968];
	ld.const.u8 	%r3920, [%rd23304+-2];
	mul.wide.u32 	%rd10970, %r3920, 8;
	add.s64 	%rd10971, %rd8, %rd10970;
	ld.local.u64 	%rd10972, [%rd10971];
	add.s64 	%rd10973, %rd23312, %rd10969;
	add.s64 	%rd10974, %rd10973, %rd23311;
	xor.b64  	%rd10975, %rd23310, %rd10974;
	mov.b64 	{%r3921, %r3922}, %rd10975;
	mov.b64 	%rd10976, {%r3922, %r3921};
	add.s64 	%rd10977, %rd23309, %rd10976;
	xor.b64  	%rd10978, %rd23311, %rd10977;
	mov.b64 	{%r3923, %r3924}, %rd10978;
	shf.l.wrap.b32 	%r3925, %r3924, %r3923, 8;
	shf.l.wrap.b32 	%r3926, %r3923, %r3924, 8;
	mov.b64 	%rd10979, {%r3926, %r3925};
	add.s64 	%rd10980, %rd10979, %rd10972;
	add.s64 	%rd10981, %rd10980, %rd10974;
	xor.b64  	%rd10982, %rd10976, %rd10981;
	mov.b64 	{%r3927, %r3928}, %rd10982;
	shf.l.wrap.b32 	%r3929, %r3928, %r3927, 16;
	shf.l.wrap.b32 	%r3930, %r3927, %r3928, 16;
	mov.b64 	%rd10983, {%r3930, %r3929};
	add.s64 	%rd10984, %rd10977, %rd10983;
	xor.b64  	%rd10985, %rd10979, %rd10984;
	mov.b64 	{%r3931, %r3932}, %rd10985;
	shf.l.wrap.b32 	%r3933, %r3931, %r3932, 1;
	shf.l.wrap.b32 	%r3934, %r3932, %r3931, 1;
	mov.b64 	%rd10986, {%r3934, %r3933};
	ld.const.u8 	%r3935, [%rd23304+-1];
	mul.wide.u32 	%rd10987, %r3935, 8;
	add.s64 	%rd10988, %rd8, %rd10987;
	ld.local.u64 	%rd10989, [%rd10988];
	ld.const.u8 	%r3936, [%rd23304];
	mul.wide.u32 	%rd10990, %r3936, 8;
	add.s64 	%rd10991, %rd8, %rd10990;
	ld.local.u64 	%rd10992, [%rd10991];
	add.s64 	%rd10993, %rd23308, %rd10989;
	add.s64 	%rd10994, %rd10993, %rd23307;
	xor.b64  	%rd10995, %rd23306, %rd10994;
	mov.b64 	{%r3937, %r3938}, %rd10995;
	mov.b64 	%rd10996, {%r3938, %r3937};
	add.s64 	%rd10997, %rd23305, %rd10996;
	xor.b64  	%rd10998, %rd23307, %rd10997;
	mov.b64 	{%r3939, %r3940}, %rd10998;
	shf.l.wrap.b32 	%r3941, %r3940, %r3939, 8;
	shf.l.wrap.b32 	%r3942, %r3939, %r3940, 8;
	mov.b64 	%rd10999, {%r3942, %r3941};
	add.s64 	%rd11000, %rd10999, %rd10992;
	add.s64 	%rd11001, %rd11000, %rd10994;
	xor.b64  	%rd11002, %rd10996, %rd11001;
	mov.b64 	{%r3943, %r3944}, %rd11002;
	shf.l.wrap.b32 	%r3945, %r3944, %r3943, 16;
	shf.l.wrap.b32 	%r3946, %r3943, %r3944, 16;
	mov.b64 	%rd11003, {%r3946, %r3945};
	add.s64 	%rd11004, %rd10997, %rd11003;
	xor.b64  	%rd11005, %rd10999, %rd11004;
	mov.b64 	{%r3947, %r3948}, %rd11005;
	shf.l.wrap.b32 	%r3949, %r3947, %r3948, 1;
	shf.l.wrap.b32 	%r3950, %r3948, %r3947, 1;
	mov.b64 	%rd11006, {%r3950, %r3949};
	ld.const.u8 	%r3951, [%rd23304+1];
	mul.wide.u32 	%rd11007, %r3951, 8;
	add.s64 	%rd11008, %rd8, %rd11007;
	ld.local.u64 	%rd11009, [%rd11008];
	ld.const.u8 	%r3952, [%rd23304+2];
	mul.wide.u32 	%rd11010, %r3952, 8;
	add.s64 	%rd11011, %rd8, %rd11010;
	ld.local.u64 	%rd11012, [%rd11011];
	add.s64 	%rd11013, %rd10941, %rd11009;
	add.s64 	%rd11014, %rd11013, %rd10966;
	xor.b64  	%rd11015, %rd11003, %rd11014;
	mov.b64 	{%r3953, %r3954}, %rd11015;
	mov.b64 	%rd11016, {%r3954, %r3953};
	add.s64 	%rd11017, %rd10984, %rd11016;
	xor.b64  	%rd11018, %rd10966, %rd11017;
	mov.b64 	{%r3955, %r3956}, %rd11018;
	shf.l.wrap.b32 	%r3957, %r3956, %r3955, 8;
	shf.l.wrap.b32 	%r3958, %r3955, %r3956, 8;
	mov.b64 	%rd11019, {%r3958, %r3957};
	add.s64 	%rd11020, %rd11019, %rd11012;
	add.s64 	%rd23320, %rd11020, %rd11014;
	xor.b64  	%rd11021, %rd11016, %rd23320;
	mov.b64 	{%r3959, %r3960}, %rd11021;
	shf.l.wrap.b32 	%r3961, %r3960, %r3959, 16;
	shf.l.wrap.b32 	%r3962, %r3959, %r3960, 16;
	mov.b64 	%rd23306, {%r3962, %r3961};
	add.s64 	%rd23309, %rd11017, %rd23306;
	xor.b64  	%rd11022, %rd11019, %rd23309;
	mov.b64 	{%r3963, %r3964}, %rd11022;
	shf.l.wrap.b32 	%r3965, %r3963, %r3964, 1;
	shf.l.wrap.b32 	%r3966, %r3964, %r3963, 1;
	mov.b64 	%rd23315, {%r3966, %r3965};
	ld.const.u8 	%r3967, [%rd23304+3];
	mul.wide.u32 	%rd11023, %r3967, 8;
	add.s64 	%rd11024, %rd8, %rd11023;
	ld.local.u64 	%rd11025, [%rd11024];
	ld.const.u8 	%r3968, [%rd23304+4];
	mul.wide.u32 	%rd11026, %r3968, 8;
	add.s64 	%rd11027, %rd8, %rd11026;
	ld.local.u64 	%rd11028, [%rd11027];
	add.s64 	%rd11029, %rd10961, %rd11025;
	add.s64 	%rd11030, %rd11029, %rd10986;
	xor.b64  	%rd11031, %rd10943, %rd11030;
	mov.b64 	{%r3969, %r3970}, %rd11031;
	mov.b64 	%rd11032, {%r3970, %r3969};
	add.s64 	%rd11033, %rd11004, %rd11032;
	xor.b64  	%rd11034, %rd10986, %rd11033;
	mov.b64 	{%r3971, %r3972}, %rd11034;
	shf.l.wrap.b32 	%r3973, %r3972, %r3971, 8;
	shf.l.wrap.b32 	%r3974, %r3971, %r3972, 8;
	mov.b64 	%rd11035, {%r3974, %r3973};
	add.s64 	%rd11036, %rd11035, %rd11028;
	add.s64 	%rd23316, %rd11036, %rd11030;
	xor.b64  	%rd11037, %rd11032, %rd23316;
	mov.b64 	{%r3975, %r3976}, %rd11037;
	shf.l.wrap.b32 	%r3977, %r3976, %r3975, 16;
	shf.l.wrap.b32 	%r3978, %r3975, %r3976, 16;
	mov.b64 	%rd23318, {%r3978, %r3977};
	add.s64 	%rd23305, %rd11033, %rd23318;
	xor.b64  	%rd11038, %rd11035, %rd23305;
	mov.b64 	{%r3979, %r3980}, %rd11038;
	shf.l.wrap.b32 	%r3981, %r3979, %r3980, 1;
	shf.l.wrap.b32 	%r3982, %r3980, %r3979, 1;
	mov.b64 	%rd23311, {%r3982, %r3981};
	ld.const.u8 	%r3983, [%rd23304+5];
	mul.wide.u32 	%rd11039, %r3983, 8;
	add.s64 	%rd11040, %rd8, %rd11039;
	ld.local.u64 	%rd11041, [%rd11040];
	ld.const.u8 	%r3984, [%rd23304+6];
	mul.wide.u32 	%rd11042, %r3984, 8;
	add.s64 	%rd11043, %rd8, %rd11042;
	ld.local.u64 	%rd11044, [%rd11043];
	add.s64 	%rd11045, %rd10981, %rd11041;
	add.s64 	%rd11046, %rd11045, %rd11006;
	xor.b64  	%rd11047, %rd10963, %rd11046;
	mov.b64 	{%r3985, %r3986}, %rd11047;
	mov.b64 	%rd11048, {%r3986, %r3985};
	add.s64 	%rd11049, %rd10944, %rd11048;
	xor.b64  	%rd11050, %rd11006, %rd11049;
	mov.b64 	{%r3987, %r3988}, %rd11050;
	shf.l.wrap.b32 	%r3989, %r3988, %r3987, 8;
	shf.l.wrap.b32 	%r3990, %r3987, %r3988, 8;
	mov.b64 	%rd11051, {%r3990, %r3989};
	add.s64 	%rd11052, %rd11051, %rd11044;
	add.s64 	%rd23312, %rd11052, %rd11046;
	xor.b64  	%rd11053, %rd11048, %rd23312;
	mov.b64 	{%r3991, %r3992}, %rd11053;
	shf.l.wrap.b32 	%r3993, %r3992, %r3991, 16;
	shf.l.wrap.b32 	%r3994, %r3991, %r3992, 16;
	mov.b64 	%rd23314, {%r3994, %r3993};
	add.s64 	%rd23317, %rd11049, %rd23314;
	xor.b64  	%rd11054, %rd11051, %rd23317;
	mov.b64 	{%r3995, %r3996}, %rd11054;
	shf.l.wrap.b32 	%r3997, %r3995, %r3996, 1;
	shf.l.wrap.b32 	%r3998, %r3996, %r3995, 1;
	mov.b64 	%rd23307, {%r3998, %r3997};
	ld.const.u8 	%r3999, [%rd23304+7];
	mul.wide.u32 	%rd11055, %r3999, 8;
	add.s64 	%rd11056, %rd8, %rd11055;
	ld.local.u64 	%rd11057, [%rd11056];
	ld.const.u8 	%r4000, [%rd23304+8];
	mul.wide.u32 	%rd11058, %r4000, 8;
	add.s64 	%rd11059, %rd8, %rd11058;
	ld.local.u64 	%rd11060, [%rd11059];
	add.s64 	%rd11061, %rd11001, %rd11057;
	add.s64 	%rd11062, %rd11061, %rd10946;
	xor.b64  	%rd11063, %rd10983, %rd11062;
	mov.b64 	{%r4001, %r4002}, %rd11063;
	mov.b64 	%rd11064, {%r4002, %r4001};
	add.s64 	%rd11065, %rd10964, %rd11064;
	xor.b64  	%rd11066, %rd10946, %rd11065;
	mov.b64 	{%r4003, %r4004}, %rd11066;
	shf.l.wrap.b32 	%r4005, %r4004, %r4003, 8;
	shf.l.wrap.b32 	%r4006, %r4003, %r4004, 8;
	mov.b64 	%rd11067, {%r4006, %r4005};
	add.s64 	%rd11068, %rd11067, %rd11060;
	add.s64 	%rd23308, %rd11068, %rd11062;
	xor.b64  	%rd11069, %rd11064, %rd23308;
	mov.b64 	{%r4007, %r4008}, %rd11069;
	shf.l.wrap.b32 	%r4009, %r4008, %r4007, 16;
	shf.l.wrap.b32 	%r4010, %r4007, %r4008, 16;
	mov.b64 	%rd23310, {%r4010, %r4009};
	add.s64 	%rd23313, %rd11065, %rd23310;
	xor.b64  	%rd11070, %rd11067, %rd23313;
	mov.b64 	{%r4011, %r4012}, %rd11070;
	shf.l.wrap.b32 	%r4013, %r4011, %r4012, 1;
	shf.l.wrap.b32 	%r4014, %r4012, %r4011, 1;
	mov.b64 	%rd23319, {%r4014, %r4013};
	add.s32 	%r10013, %r10013, 1;
	add.s64 	%rd23304, %rd23304, 16;
	setp.ne.s32 	%p160, %r10013, 12;
	@%p160 bra 	$L__BB0_199;
	xor.b64  	%rd11071, %rd23320, %rd23299;
	xor.b64  	%rd23299, %rd11071, %rd23317;
	xor.b64  	%rd11072, %rd23316, %rd23298;
	xor.b64  	%rd23298, %rd11072, %rd23313;
	xor.b64  	%rd11073, %rd23312, %rd23297;
	xor.b64  	%rd23297, %rd11073, %rd23309;
	xor.b64  	%rd11074, %rd23308, %rd23296;
	xor.b64  	%rd23296, %rd11074, %rd23305;
	xor.b64  	%rd11075, %rd23319, %rd23295;
	xor.b64  	%rd23295, %rd11075, %rd23318;
	xor.b64  	%rd11076, %rd23315, %rd23294;
	xor.b64  	%rd23294, %rd11076, %rd23314;
	xor.b64  	%rd11077, %rd23311, %rd23293;
	xor.b64  	%rd23293, %rd11077, %rd23310;
	xor.b64  	%rd11078, %rd23307, %rd23292;
	xor.b64  	%rd23292, %rd11078, %rd23306;
	add.s64 	%rd23321, %rd23321, -128;
	add.s64 	%rd23322, %rd23322, 128;
	setp.gt.u64 	%p161, %rd23321, 128;
	mov.u64 	%rd23301, %rd1387;
	@%p161 bra 	$L__BB0_198;
	st.local.u64 	[%rd11+64], %rd1387;
	st.local.u64 	[%rd11+72], %rd23300;
	st.local.u64 	[%rd11], %rd23299;
	st.local.u64 	[%rd11+8], %rd23298;
	st.local.u64 	[%rd11+16], %rd23297;
	st.local.u64 	[%rd11+24], %rd23296;
	st.local.u64 	[%rd11+32], %rd23295;
	st.local.u64 	[%rd11+40], %rd23294;
	st.local.u64 	[%rd11+48], %rd23293;
	st.local.u64 	[%rd11+56], %rd23292;
	mov.b32 	%r9991, 0;
$L__BB0_202:
	cvt.u64.u32 	%rd1437, %r9991;
	setp.eq.s64 	%p162, %rd23321, 0;
	@%p162 bra 	$L__BB0_209;
	and.b64  	%rd23327, %rd23321, 3;
	setp.lt.u64 	%p163, %rd23321, 4;
	mov.b64 	%rd23326, 0;
	@%p163 bra 	$L__BB0_206;
	and.b64  	%rd23326, %rd23321, -4;
	add.s64 	%rd23324, %rd23322, 1;
	add.s64 	%rd11080, %rd1437, %rd11;
	add.s64 	%rd23323, %rd11080, 99;
	mov.u64 	%rd23325, %rd23326;
$L__BB0_205:
	ld.global.u8 	%rs254, [%rd23324+-1];
	st.local.u8 	[%rd23323+-3], %rs254;
	ld.global.u8 	%rs255, [%rd23324];
	st.local.u8 	[%rd23323+-2], %rs255;
	ld.global.u8 	%rs256, [%rd23324+1];
	st.local.u8 	[%rd23323+-1], %rs256;
	ld.global.u8 	%rs257, [%rd23324+2];
	st.local.u8 	[%rd23323], %rs257;
	add.s64 	%rd23325, %rd23325, -4;
	add.s64 	%rd23324, %rd23324, 4;
	add.s64 	%rd23323, %rd23323, 4;
	setp.ne.s64 	%p164, %rd23325, 0;
	@%p164 bra 	$L__BB0_205;
$L__BB0_206:
	setp.eq.s64 	%p165, %rd23327, 0;
	@%p165 bra 	$L__BB0_209;
	add.s64 	%rd11081, %rd23326, %rd1437;
	add.s64 	%rd11082, %rd11081, %rd11;
	add.s64 	%rd23329, %rd11082, 96;
	add.s64 	%rd23328, %rd23322, %rd23326;
$L__BB0_208:
	.pragma "nounroll";
	ld.global.u8 	%rs258, [%rd23328];
	st.local.u8 	[%rd23329], %rs258;
	add.s64 	%rd23329, %rd23329, 1;
	add.s64 	%rd23328, %rd23328, 1;
	add.s64 	%rd23327, %rd23327, -1;
	setp.ne.s64 	%p166, %rd23327, 0;
	@%p166 bra 	$L__BB0_208;
$L__BB0_209:
	cvt.u32.u64 	%r4016, %rd23321;
	ld.local.u32 	%r4017, [%rd11+224];
	add.s32 	%r9991, %r4017, %r4016;
	st.local.u32 	[%rd11+224], %r9991;
	ld.local.u64 	%rd22958, [%rd11+80];
$L__BB0_210:
	mov.b32 	%r4018, 0;
	st.local.u32 	[%rd10], %r4018;
	setp.ne.s64 	%p168, %rd22958, 0;
	mov.pred 	%p444, 0;
	@%p168 bra 	$L__BB0_233;
	setp.lt.u32 	%p169, %r9991, 125;
	mov.b64 	%rd23383, 4;
	mov.u64 	%rd23384, %rd10;
	@%p169 bra 	$L__BB0_226;
	cvt.u64.u32 	%rd1459, %r9991;
	sub.s64 	%rd1460, 128, %rd1459;
	setp.eq.s32 	%p170, %r9991, 128;
	@%p170 bra 	$L__BB0_219;
	and.b64  	%rd23335, %rd1460, 3;
	add.s32 	%r4019, %r9991, -125;
	setp.lt.u32 	%p171, %r4019, 3;
	mov.b64 	%rd23334, 0;
	@%p171 bra 	$L__BB0_216;
	and.b64  	%rd23334, %rd1460, -4;
	add.s64 	%rd11085, %rd1459, %rd11;
	add.s64 	%rd23331, %rd11085, 99;
	mov.u64 	%rd23332, %rd10;
	mov.u64 	%rd23333, %rd23334;
$L__BB0_215:
	ld.local.u32 	%r4020, [%rd23332];
	bfe.u32 	%r4021, %r4020, 0, 8;
	bfe.u32 	%r4022, %r4020, 8, 8;
	bfe.u32 	%r4023, %r4020, 16, 8;
	bfe.u32 	%r4024, %r4020, 24, 8;
	st.local.u8 	[%rd23331+-3], %r4021;
	st.local.u8 	[%rd23331+-2], %r4022;
	st.local.u8 	[%rd23331+-1], %r4023;
	st.local.u8 	[%rd23331], %r4024;
	add.s64 	%rd23333, %rd23333, -4;
	add.s64 	%rd23332, %rd23332, 4;
	add.s64 	%rd23331, %rd23331, 4;
	setp.ne.s64 	%p172, %rd23333, 0;
	@%p172 bra 	$L__BB0_215;
$L__BB0_216:
	setp.eq.s64 	%p173, %rd23335, 0;
	@%p173 bra 	$L__BB0_219;
	add.s64 	%rd11086, %rd23334, %rd1459;
	add.s64 	%rd11087, %rd11086, %rd11;
	add.s64 	%rd23337, %rd11087, 96;
	add.s64 	%rd23336, %rd10, %rd23334;
$L__BB0_218:
	.pragma "nounroll";
	ld.local.u8 	%rs259, [%rd23336];
	st.local.u8 	[%rd23337], %rs259;
	add.s64 	%rd23337, %rd23337, 1;
	add.s64 	%rd23336, %rd23336, 1;
	add.s64 	%rd23335, %rd23335, -1;
	setp.ne.s64 	%p174, %rd23335, 0;
	@%p174 bra 	$L__BB0_218;
$L__BB0_219:
	ld.local.u64 	%rd11088, [%rd11+64];
	add.s64 	%rd23363, %rd11088, 128;
	st.local.u64 	[%rd11+64], %rd23363;
	setp.gt.u64 	%p175, %rd11088, -129;
	selp.u64 	%rd11089, 1, 0, %p175;
	ld.local.u64 	%rd11090, [%rd11+72];
	add.s64 	%rd23362, %rd11090, %rd11089;
	st.local.u64 	[%rd11+72], %rd23362;
	ld.local.v2.b32 	{%r4026, %r4027}, [%rd11+96];
	bfe.u32 	%r4028, %r4027, 24, 8;
	bfe.u32 	%r4029, %r4027, 16, 8;
	bfe.u32 	%r4030, %r4027, 8, 8;
	bfe.u32 	%r4031, %r4027, 0, 8;
	ld.local.u32 	%rd11091, [%rd11+96];
	cvt.u64.u32 	%rd11092, %r4031;
	shl.b64 	%rd11093, %rd11092, 32;
	and.b64  	%rd11094, %rd11093, 1095216660480;
	or.b64  	%rd11095, %rd11091, %rd11094;
	cvt.u64.u32 	%rd11096, %r4030;
	shl.b64 	%rd11097, %rd11096, 40;
	and.b64  	%rd11098, %rd11097, 280375465082880;
	or.b64  	%rd11099, %rd11095, %rd11098;
	cvt.u64.u32 	%rd11100, %r4029;
	shl.b64 	%rd11101, %rd11100, 48;
	and.b64  	%rd11102, %rd11101, 71776119061217280;
	or.b64  	%rd11103, %rd11099, %rd11102;
	cvt.u64.u32 	%rd11104, %r4028;
	shl.b64 	%rd11105, %rd11104, 56;
	or.b64  	%rd11106, %rd11103, %rd11105;
	ld.local.v2.b32 	{%r4032, %r4033}, [%rd11+104];
	bfe.u32 	%r4034, %r4033, 24, 8;
	bfe.u32 	%r4035, %r4033, 16, 8;
	bfe.u32 	%r4036, %r4033, 8, 8;
	bfe.u32 	%r4037, %r4033, 0, 8;
	ld.local.u32 	%rd11107, [%rd11+104];
	cvt.u64.u32 	%rd11108, %r4037;
	shl.b64 	%rd11109, %rd11108, 32;
	and.b64  	%rd11110, %rd11109, 1095216660480;
	or.b64  	%rd11111, %rd11107, %rd11110;
	cvt.u64.u32 	%rd11112, %r4036;
	shl.b64 	%rd11113, %rd11112, 40;
	and.b64  	%rd11114, %rd11113, 280375465082880;
	or.b64  	%rd11115, %rd11111, %rd11114;
	cvt.u64.u32 	%rd11116, %r4035;
	shl.b64 	%rd11117, %rd11116, 48;
	and.b64  	%rd11118, %rd11117, 71776119061217280;
	or.b64  	%rd11119, %rd11115, %rd11118;
	cvt.u64.u32 	%rd11120, %r4034;
	shl.b64 	%rd11121, %rd11120, 56;
	or.b64  	%rd11122, %rd11119, %rd11121;
	st.local.v2.u64 	[%rd8], {%rd11106, %rd11122};
	ld.local.v2.b32 	{%r4038, %r4039}, [%rd11+112];
	bfe.u32 	%r4040, %r4039, 24, 8;
	bfe.u32 	%r4041, %r4039, 16, 8;
	bfe.u32 	%r4042, %r4039, 8, 8;
	bfe.u32 	%r4043, %r4039, 0, 8;
	ld.local.u32 	%rd11123, [%rd11+112];
	cvt.u64.u32 	%rd11124, %r4043;
	shl.b64 	%rd11125, %rd11124, 32;
	and.b64  	%rd11126, %rd11125, 1095216660480;
	or.b64  	%rd11127, %rd11123, %rd11126;
	cvt.u64.u32 	%rd11128, %r4042;
	shl.b64 	%rd11129, %rd11128, 40;
	and.b64  	%rd11130, %rd11129, 280375465082880;
	or.b64  	%rd11131, %rd11127, %rd11130;
	cvt.u64.u32 	%rd11132, %r4041;
	shl.b64 	%rd11133, %rd11132, 48;
	and.b64  	%rd11134, %rd11133, 71776119061217280;
	or.b64  	%rd11135, %rd11131, %rd11134;
	cvt.u64.u32 	%rd11136, %r4040;
	shl.b64 	%rd11137, %rd11136, 56;
	or.b64  	%rd11138, %rd11135, %rd11137;
	ld.local.v2.b32 	{%r4044, %r4045}, [%rd11+120];
	bfe.u32 	%r4046, %r4045, 24, 8;
	bfe.u32 	%r4047, %r4045, 16, 8;
	bfe.u32 	%r4048, %r4045, 8, 8;
	bfe.u32 	%r4049, %r4045, 0, 8;
	ld.local.u32 	%rd11139, [%rd11+120];
	cvt.u64.u32 	%rd11140, %r4049;
	shl.b64 	%rd11141, %rd11140, 32;
	and.b64  	%rd11142, %rd11141, 1095216660480;
	or.b64  	%rd11143, %rd11139, %rd11142;
	cvt.u64.u32 	%rd11144, %r4048;
	shl.b64 	%rd11145, %rd11144, 40;
	and.b64  	%rd11146, %rd11145, 280375465082880;
	or.b64  	%rd11147, %rd11143, %rd11146;
	cvt.u64.u32 	%rd11148, %r4047;
	shl.b64 	%rd11149, %rd11148, 48;
	and.b64  	%rd11150, %rd11149, 71776119061217280;
	or.b64  	%rd11151, %rd11147, %rd11150;
	cvt.u64.u32 	%rd11152, %r4046;
	shl.b64 	%rd11153, %rd11152, 56;
	or.b64  	%rd11154, %rd11151, %rd11153;
	st.local.v2.u64 	[%rd8+16], {%rd11138, %rd11154};
	ld.local.v2.b32 	{%r4050, %r4051}, [%rd11+128];
	bfe.u32 	%r4052, %r4051, 24, 8;
	bfe.u32 	%r4053, %r4051, 16, 8;
	bfe.u32 	%r4054, %r4051, 8, 8;
	bfe.u32 	%r4055, %r4051, 0, 8;
	ld.local.u32 	%rd11155, [%rd11+128];
	cvt.u64.u32 	%rd11156, %r4055;
	shl.b64 	%rd11157, %rd11156, 32;
	and.b64  	%rd11158, %rd11157, 1095216660480;
	or.b64  	%rd11159, %rd11155, %rd11158;
	cvt.u64.u32 	%rd11160, %r4054;
	shl.b64 	%rd11161, %rd11160, 40;
	and.b64  	%rd11162, %rd11161, 280375465082880;
	or.b64  	%rd11163, %rd11159, %rd11162;
	cvt.u64.u32 	%rd11164, %r4053;
	shl.b64 	%rd11165, %rd11164, 48;
	and.b64  	%rd11166, %rd11165, 71776119061217280;
	or.b64  	%rd11167, %rd11163, %rd11166;
	cvt.u64.u32 	%rd11168, %r4052;
	shl.b64 	%rd11169, %rd11168, 56;
	or.b64  	%rd11170, %rd11167, %rd11169;
	ld.local.v2.b32 	{%r4056, %r4057}, [%rd11+136];
	bfe.u32 	%r4058, %r4057, 24, 8;
	bfe.u32 	%r4059, %r4057, 16, 8;
	bfe.u32 	%r4060, %r4057, 8, 8;
	bfe.u32 	%r4061, %r4057, 0, 8;
	ld.local.u32 	%rd11171, [%rd11+136];
	cvt.u64.u32 	%rd11172, %r4061;
	shl.b64 	%rd11173, %rd11172, 32;
	and.b64  	%rd11174, %rd11173, 1095216660480;
	or.b64  	%rd11175, %rd11171, %rd11174;
	cvt.u64.u32 	%rd11176, %r4060;
	shl.b64 	%rd11177, %rd11176, 40;
	and.b64  	%rd11178, %rd11177, 280375465082880;
	or.b64  	%rd11179, %rd11175, %rd11178;
	cvt.u64.u32 	%rd11180, %r4059;
	shl.b64 	%rd11181, %rd11180, 48;
	and.b64  	%rd11182, %rd11181, 71776119061217280;
	or.b64  	%rd11183, %rd11179, %rd11182;
	cvt.u64.u32 	%rd11184, %r4058;
	shl.b64 	%rd11185, %rd11184, 56;
	or.b64  	%rd11186, %rd11183, %rd11185;
	st.local.v2.u64 	[%rd8+32], {%rd11170, %rd11186};
	ld.local.v2.b32 	{%r4062, %r4063}, [%rd11+144];
	bfe.u32 	%r4064, %r4063, 24, 8;
	bfe.u32 	%r4065, %r4063, 16, 8;
	bfe.u32 	%r4066, %r4063, 8, 8;
	bfe.u32 	%r4067, %r4063, 0, 8;
	ld.local.u32 	%rd11187, [%rd11+144];
	cvt.u64.u32 	%rd11188, %r4067;
	shl.b64 	%rd11189, %rd11188, 32;
	and.b64  	%rd11190, %rd11189, 1095216660480;
	or.b64  	%rd11191, %rd11187, %rd11190;
	cvt.u64.u32 	%rd11192, %r4066;
	shl.b64 	%rd11193, %rd11192, 40;
	and.b64  	%rd11194, %rd11193, 280375465082880;
	or.b64  	%rd11195, %rd11191, %rd11194;
	cvt.u64.u32 	%rd11196, %r4065;
	shl.b64 	%rd11197, %rd11196, 48;
	and.b64  	%rd11198, %rd11197, 71776119061217280;
	or.b64  	%rd11199, %rd11195, %rd11198;
	cvt.u64.u32 	%rd11200, %r4064;
	shl.b64 	%rd11201, %rd11200, 56;
	or.b64  	%rd11202, %rd11199, %rd11201;
	ld.local.v2.b32 	{%r4068, %r4069}, [%rd11+152];
	bfe.u32 	%r4070, %r4069, 24, 8;
	bfe.u32 	%r4071, %r4069, 16, 8;
	bfe.u32 	%r4072, %r4069, 8, 8;
	bfe.u32 	%r4073, %r4069, 0, 8;
	ld.local.u32 	%rd11203, [%rd11+152];
	cvt.u64.u32 	%rd11204, %r4073;
	shl.b64 	%rd11205, %rd11204, 32;
	and.b64  	%rd11206, %rd11205, 1095216660480;
	or.b64  	%rd11207, %rd11203, %rd11206;
	cvt.u64.u32 	%rd11208, %r4072;
	shl.b64 	%rd11209, %rd11208, 40;
	and.b64  	%rd11210, %rd11209, 280375465082880;
	or.b64  	%rd11211, %rd11207, %rd11210;
	cvt.u64.u32 	%rd11212, %r4071;
	shl.b64 	%rd11213, %rd11212, 48;
	and.b64  	%rd11214, %rd11213, 71776119061217280;
	or.b64  	%rd11215, %rd11211, %rd11214;
	cvt.u64.u32 	%rd11216, %r4070;
	shl.b64 	%rd11217, %rd11216, 56;
	or.b64  	%rd11218, %rd11215, %rd11217;
	st.local.v2.u64 	[%rd8+48], {%rd11202, %rd11218};
	ld.local.v2.b32 	{%r4074, %r4075}, [%rd11+160];
	bfe.u32 	%r4076, %r4075, 24, 8;
	bfe.u32 	%r4077, %r4075, 16, 8;
	bfe.u32 	%r4078, %r4075, 8, 8;
	bfe.u32 	%r4079, %r4075, 0, 8;
	ld.local.u32 	%rd11219, [%rd11+160];
	cvt.u64.u32 	%rd11220, %r4079;
	shl.b64 	%rd11221, %rd11220, 32;
	and.b64  	%rd11222, %rd11221, 1095216660480;
	or.b64  	%rd11223, %rd11219, %rd11222;
	cvt.u64.u32 	%rd11224, %r4078;
	shl.b64 	%rd11225, %rd11224, 40;
	and.b64  	%rd11226, %rd11225, 280375465082880;
	or.b64  	%rd11227, %rd11223, %rd11226;
	cvt.u64.u32 	%rd11228, %r4077;
	shl.b64 	%rd11229, %rd11228, 48;
	and.b64  	%rd11230, %rd11229, 71776119061217280;
	or.b64  	%rd11231, %rd11227, %rd11230;
	cvt.u64.u32 	%rd11232, %r4076;
	shl.b64 	%rd11233, %rd11232, 56;
	or.b64  	%rd11234, %rd11231, %rd11233;
	ld.local.v2.b32 	{%r4080, %r4081}, [%rd11+168];
	bfe.u32 	%r4082, %r4081, 24, 8;
	bfe.u32 	%r4083, %r4081, 16, 8;
	bfe.u32 	%r4084, %r4081, 8, 8;
	bfe.u32 	%r4085, %r4081, 0, 8;
	ld.local.u32 	%rd11235, [%rd11+168];
	cvt.u64.u32 	%rd11236, %r4085;
	shl.b64 	%rd11237, %rd11236, 32;
	and.b64  	%rd11238, %rd11237, 1095216660480;
	or.b64  	%rd11239, %rd11235, %rd11238;
	cvt.u64.u32 	%rd11240, %r4084;
	shl.b64 	%rd11241, %rd11240, 40;
	and.b64  	%rd11242, %rd11241, 280375465082880;
	or.b64  	%rd11243, %rd11239, %rd11242;
	cvt.u64.u32 	%rd11244, %r4083;
	shl.b64 	%rd11245, %rd11244, 48;
	and.b64  	%rd11246, %rd11245, 71776119061217280;
	or.b64  	%rd11247, %rd11243, %rd11246;
	cvt.u64.u32 	%rd11248, %r4082;
	shl.b64 	%rd11249, %rd11248, 56;
	or.b64  	%rd11250, %rd11247, %rd11249;
	st.local.v2.u64 	[%rd8+64], {%rd11234, %rd11250};
	ld.local.v2.b32 	{%r4086, %r4087}, [%rd11+176];
	bfe.u32 	%r4088, %r4087, 24, 8;
	bfe.u32 	%r4089, %r4087, 16, 8;
	bfe.u32 	%r4090, %r4087, 8, 8;
	bfe.u32 	%r4091, %r4087, 0, 8;
	ld.local.u32 	%rd11251, [%rd11+176];
	cvt.u64.u32 	%rd11252, %r4091;
	shl.b64 	%rd11253, %rd11252, 32;
	and.b64  	%rd11254, %rd11253, 1095216660480;
	or.b64  	%rd11255, %rd11251, %rd11254;
	cvt.u64.u32 	%rd11256, %r4090;
	shl.b64 	%rd11257, %rd11256, 40;
	and.b64  	%rd11258, %rd11257, 280375465082880;
	or.b64  	%rd11259, %rd11255, %rd11258;
	cvt.u64.u32 	%rd11260, %r4089;
	shl.b64 	%rd11261, %rd11260, 48;
	and.b64  	%rd11262, %rd11261, 71776119061217280;
	or.b64  	%rd11263, %rd11259, %rd11262;
	cvt.u64.u32 	%rd11264, %r4088;
	shl.b64 	%rd11265, %rd11264, 56;
	or.b64  	%rd11266, %rd11263, %rd11265;
	ld.local.v2.b32 	{%r4092, %r4093}, [%rd11+184];
	bfe.u32 	%r4094, %r4093, 24, 8;
	bfe.u32 	%r4095, %r4093, 16, 8;
	bfe.u32 	%r4096, %r4093, 8, 8;
	bfe.u32 	%r4097, %r4093, 0, 8;
	ld.local.u32 	%rd11267, [%rd11+184];
	cvt.u64.u32 	%rd11268, %r4097;
	shl.b64 	%rd11269, %rd11268, 32;
	and.b64  	%rd11270, %rd11269, 1095216660480;
	or.b64  	%rd11271, %rd11267, %rd11270;
	cvt.u64.u32 	%rd11272, %r4096;
	shl.b64 	%rd11273, %rd11272, 40;
	and.b64  	%rd11274, %rd11273, 280375465082880;
	or.b64  	%rd11275, %rd11271, %rd11274;
	cvt.u64.u32 	%rd11276, %r4095;
	shl.b64 	%rd11277, %rd11276, 48;
	and.b64  	%rd11278, %rd11277, 71776119061217280;
	or.b64  	%rd11279, %rd11275, %rd11278;
	cvt.u64.u32 	%rd11280, %r4094;
	shl.b64 	%rd11281, %rd11280, 56;
	or.b64  	%rd11282, %rd11279, %rd11281;
	st.local.v2.u64 	[%rd8+80], {%rd11266, %rd11282};
	ld.local.v2.b32 	{%r4098, %r4099}, [%rd11+192];
	bfe.u32 	%r4100, %r4099, 24, 8;
	bfe.u32 	%r4101, %r4099, 16, 8;
	bfe.u32 	%r4102, %r4099, 8, 8;
	bfe.u32 	%r4103, %r4099, 0, 8;
	ld.local.u32 	%rd11283, [%rd11+192];
	cvt.u64.u32 	%rd11284, %r4103;
	shl.b64 	%rd11285, %rd11284, 32;
	and.b64  	%rd11286, %rd11285, 1095216660480;
	or.b64  	%rd11287, %rd11283, %rd11286;
	cvt.u64.u32 	%rd11288, %r4102;
	shl.b64 	%rd11289, %rd11288, 40;
	and.b64  	%rd11290, %rd11289, 280375465082880;
	or.b64  	%rd11291, %rd11287, %rd11290;
	cvt.u64.u32 	%rd11292, %r4101;
	shl.b64 	%rd11293, %rd11292, 48;
	and.b64  	%rd11294, %rd11293, 71776119061217280;
	or.b64  	%rd11295, %rd11291, %rd11294;
	cvt.u64.u32 	%rd11296, %r4100;
	shl.b64 	%rd11297, %rd11296, 56;
	or.b64  	%rd11298, %rd11295, %rd11297;
	ld.local.v2.b32 	{%r4104, %r4105}, [%rd11+200];
	bfe.u32 	%r4106, %r4105, 24, 8;
	bfe.u32 	%r4107, %r4105, 16, 8;
	bfe.u32 	%r4108, %r4105, 8, 8;
	bfe.u32 	%r4109, %r4105, 0, 8;
	ld.local.u32 	%rd11299, [%rd11+200];
	cvt.u64.u32 	%rd11300, %r4109;
	shl.b64 	%rd11301, %rd11300, 32;
	and.b64  	%rd11302, %rd11301, 1095216660480;
	or.b64  	%rd11303, %rd11299, %rd11302;
	cvt.u64.u32 	%rd11304, %r4108;
	shl.b64 	%rd11305, %rd11304, 40;
	and.b64  	%rd11306, %rd11305, 280375465082880;
	or.b64  	%rd11307, %rd11303, %rd11306;
	cvt.u64.u32 	%rd11308, %r4107;
	shl.b64 	%rd11309, %rd11308, 48;
	and.b64  	%rd11310, %rd11309, 71776119061217280;
	or.b64  	%rd11311, %rd11307, %rd11310;
	cvt.u64.u32 	%rd11312, %r4106;
	shl.b64 	%rd11313, %rd11312, 56;
	or.b64  	%rd11314, %rd11311, %rd11313;
	st.local.v2.u64 	[%rd8+96], {%rd11298, %rd11314};
	ld.local.v2.b32 	{%r4110, %r4111}, [%rd11+208];
	bfe.u32 	%r4112, %r4111, 24, 8;
	bfe.u32 	%r4113, %r4111, 16, 8;
	bfe.u32 	%r4114, %r4111, 8, 8;
	bfe.u32 	%r4115, %r4111, 0, 8;
	ld.local.u32 	%rd11315, [%rd11+208];
	cvt.u64.u32 	%rd11316, %r4115;
	shl.b64 	%rd11317, %rd11316, 32;
	and.b64  	%rd11318, %rd11317, 1095216660480;
	or.b64  	%rd11319, %rd11315, %rd11318;
	cvt.u64.u32 	%rd11320, %r4114;
	shl.b64 	%rd11321, %rd11320, 40;
	and.b64  	%rd11322, %rd11321, 280375465082880;
	or.b64  	%rd11323, %rd11319, %rd11322;
	cvt.u64.u32 	%rd11324, %r4113;
	shl.b64 	%rd11325, %rd11324, 48;
	and.b64  	%rd11326, %rd11325, 71776119061217280;
	or.b64  	%rd11327, %rd11323, %rd11326;
	cvt.u64.u32 	%rd11328, %r4112;
	shl.b64 	%rd11329, %rd11328, 56;
	or.b64  	%rd11330, %rd11327, %rd11329;
	ld.local.v2.b32 	{%r4116, %r4117}, [%rd11+216];
	bfe.u32 	%r4118, %r4117, 24, 8;
	bfe.u32 	%r4119, %r4117, 16, 8;
	bfe.u32 	%r4120, %r4117, 8, 8;
	bfe.u32 	%r4121, %r4117, 0, 8;
	ld.local.u32 	%rd11331, [%rd11+216];
	cvt.u64.u32 	%rd11332, %r4121;
	shl.b64 	%rd11333, %rd11332, 32;
	and.b64  	%rd11334, %rd11333, 1095216660480;
	or.b64  	%rd11335, %rd11331, %rd11334;
	cvt.u64.u32 	%rd11336, %r4120;
	shl.b64 	%rd11337, %rd11336, 40;
	and.b64  	%rd11338, %rd11337, 280375465082880;
	or.b64  	%rd11339, %rd11335, %rd11338;
	cvt.u64.u32 	%rd11340, %r4119;
	shl.b64 	%rd11341, %rd11340, 48;
	and.b64  	%rd11342, %rd11341, 71776119061217280;
	or.b64  	%rd11343, %rd11339, %rd11342;
	cvt.u64.u32 	%rd11344, %r4118;
	shl.b64 	%rd11345, %rd11344, 56;
	or.b64  	%rd11346, %rd11343, %rd11345;
	st.local.v2.u64 	[%rd8+112], {%rd11330, %rd11346};
	ld.local.u64 	%rd1481, [%rd11];
	ld.local.u64 	%rd1482, [%rd11+8];
	ld.local.u64 	%rd1483, [%rd11+16];
	ld.local.u64 	%rd1484, [%rd11+24];
	ld.local.u64 	%rd1485, [%rd11+32];
	ld.local.u64 	%rd1486, [%rd11+40];
	ld.local.u64 	%rd1487, [%rd11+48];
	ld.local.u64 	%rd1488, [%rd11+56];
	xor.b64  	%rd23351, %rd17, %rd23363;
	xor.b64  	%rd23347, %rd18, %rd23362;
	ld.local.u64 	%rd11347, [%rd11+80];
	xor.b64  	%rd1491, %rd19, %rd11347;
	ld.local.u64 	%rd11348, [%rd11+88];
	xor.b64  	%rd1492, %rd20, %rd11348;
	mov.b32 	%r10016, 0;
	mov.u64 	%rd23338, %rd16;
	mov.u64 	%rd23339, %rd1492;
	mov.u64 	%rd23340, %rd1488;
	mov.u64 	%rd23341, %rd1484;
	mov.u64 	%rd23342, %rd15;
	mov.u64 	%rd23343, %rd1491;
	mov.u64 	%rd23344, %rd1487;
	mov.u64 	%rd23345, %rd1483;
	mov.u64 	%rd23346, %rd14;
	mov.u64 	%rd23348, %rd1486;
	mov.u64 	%rd23349, %rd1482;
	mov.u64 	%rd23350, %rd13;
	mov.u64 	%rd23352, %rd1485;
	mov.u64 	%rd23353, %rd1481;
$L__BB0_220:
	mul.wide.u32 	%rd11349, %r10016, 16;
	mov.u64 	%rd11350, blake2b_sigma;
	add.s64 	%rd11351, %rd11350, %rd11349;
	ld.const.u8 	%r4122, [%rd11351];
	mul.wide.u32 	%rd11352, %r4122, 8;
	add.s64 	%rd11353, %rd8, %rd11352;
	ld.local.u64 	%rd11354, [%rd11353];
	ld.const.u8 	%r4123, [%rd11351+1];
	mul.wide.u32 	%rd11355, %r4123, 8;
	add.s64 	%rd11356, %rd8, %rd11355;
	ld.local.u64 	%rd11357, [%rd11356];
	add.s64 	%rd11358, %rd23353, %rd11354;
	add.s64 	%rd11359, %rd11358, %rd23352;
	xor.b64  	%rd11360, %rd23351, %rd11359;
	mov.b64 	{%r4124, %r4125}, %rd11360;
	mov.b64 	%rd11361, {%r4125, %r4124};
	add.s64 	%rd11362, %rd23350, %rd11361;
	xor.b64  	%rd11363, %rd23352, %rd11362;
	mov.b64 	{%r4126, %r4127}, %rd11363;
	shf.l.wrap.b32 	%r4128, %r4127, %r4126, 8;
	shf.l.wrap.b32 	%r4129, %r4126, %r4127, 8;
	mov.b64 	%rd11364, {%r4129, %r4128};
	add.s64 	%rd11365, %rd11364, %rd11357;
	add.s64 	%rd11366, %rd11365, %rd11359;
	xor.b64  	%rd11367, %rd11361, %rd11366;
	mov.b64 	{%r4130, %r4131}, %rd11367;
	shf.l.wrap.b32 	%r4132, %r4131, %r4130, 16;
	shf.l.wrap.b32 	%r4133, %r4130, %r4131, 16;
	mov.b64 	%rd11368, {%r4133, %r4132};
	add.s64 	%rd11369, %rd11362, %rd11368;
	xor.b64  	%rd11370, %rd11364, %rd11369;
	mov.b64 	{%r4134, %r4135}, %rd11370;
	shf.l.wrap.b32 	%r4136, %r4134, %r4135, 1;
	shf.l.wrap.b32 	%r4137, %r4135, %r4134, 1;
	mov.b64 	%rd11371, {%r4137, %r4136};
	ld.const.u8 	%r4138, [%rd11351+2];
	mul.wide.u32 	%rd11372, %r4138, 8;
	add.s64 	%rd11373, %rd8, %rd11372;
	ld.local.u64 	%rd11374, [%rd11373];
	ld.const.u8 	%r4139, [%rd11351+3];
	mul.wide.u32 	%rd11375, %r4139, 8;
	add.s64 	%rd11376, %rd8, %rd11375;
	ld.local.u64 	%rd11377, [%rd11376];
	add.s64 	%rd11378, %rd23349, %rd11374;
	add.s64 	%rd11379, %rd11378, %rd23348;
	xor.b64  	%rd11380, %rd23347, %rd11379;
	mov.b64 	{%r4140, %r4141}, %rd11380;
	mov.b64 	%rd11381, {%r4141, %r4140};
	add.s64 	%rd11382, %rd23346, %rd11381;
	xor.b64  	%rd11383, %rd23348, %rd11382;
	mov.b64 	{%r4142, %r4143}, %rd11383;
	shf.l.wrap.b32 	%r4144, %r4143, %r4142, 8;
	shf.l.wrap.b32 	%r4145, %r4142, %r4143, 8;
	mov.b64 	%rd11384, {%r4145, %r4144};
	add.s64 	%rd11385, %rd11384, %rd11377;
	add.s64 	%rd11386, %rd11385, %rd11379;
	xor.b64  	%rd11387, %rd11381, %rd11386;
	mov.b64 	{%r4146, %r4147}, %rd11387;
	shf.l.wrap.b32 	%r4148, %r4147, %r4146, 16;
	shf.l.wrap.b32 	%r4149, %r4146, %r4147, 16;
	mov.b64 	%rd11388, {%r4149, %r4148};
	add.s64 	%rd11389, %rd11382, %rd11388;
	xor.b64  	%rd11390, %rd11384, %rd11389;
	mov.b64 	{%r4150, %r4151}, %rd11390;
	shf.l.wrap.b32 	%r4152, %r4150, %r4151, 1;
	shf.l.wrap.b32 	%r4153, %r4151, %r4150, 1;
	mov.b64 	%rd11391, {%r4153, %r4152};
	ld.const.u8 	%r4154, [%rd11351+4];
	mul.wide.u32 	%rd11392, %r4154, 8;
	add.s64 	%rd11393, %rd8, %rd11392;
	ld.local.u64 	%rd11394, [%rd11393];
	ld.const.u8 	%r4155, [%rd11351+5];
	mul.wide.u32 	%rd11395, %r4155, 8;
	add.s64 	%rd11396, %rd8, %rd11395;
	ld.local.u64 	%rd11397, [%rd11396];
	add.s64 	%rd11398, %rd23345, %rd11394;
	add.s64 	%rd11399, %rd11398, %rd23344;
	xor.b64  	%rd11400, %rd23343, %rd11399;
	mov.b64 	{%r4156, %r4157}, %rd11400;
	mov.b64 	%rd11401, {%r4157, %r4156};
	add.s64 	%rd11402, %rd23342, %rd11401;
	xor.b64  	%rd11403, %rd23344, %rd11402;
	mov.b64 	{%r4158, %r4159}, %rd11403;
	shf.l.wrap.b32 	%r4160, %r4159, %r4158, 8;
	shf.l.wrap.b32 	%r4161, %r4158, %r4159, 8;
	mov.b64 	%rd11404, {%r4161, %r4160};
	add.s64 	%rd11405, %rd11404, %rd11397;
	add.s64 	%rd11406, %rd11405, %rd11399;
	xor.b64  	%rd11407, %rd11401, %rd11406;
	mov.b64 	{%r4162, %r4163}, %rd11407;
	shf.l.wrap.b32 	%r4164, %r4163, %r4162, 16;
	shf.l.wrap.b32 	%r4165, %r4162, %r4163, 16;
	mov.b64 	%rd11408, {%r4165, %r4164};
	add.s64 	%rd11409, %rd11402, %rd11408;
	xor.b64  	%rd11410, %rd11404, %rd11409;
	mov.b64 	{%r4166, %r4167}, %rd11410;
	shf.l.wrap.b32 	%r4168, %r4166, %r4167, 1;
	shf.l.wrap.b32 	%r4169, %r4167, %r4166, 1;
	mov.b64 	%rd11411, {%r4169, %r4168};
	ld.const.u8 	%r4170, [%rd11351+6];
	mul.wide.u32 	%rd11412, %r4170, 8;
	add.s64 	%rd11413, %rd8, %rd11412;
	ld.local.u64 	%rd11414, [%rd11413];
	ld.const.u8 	%r4171, [%rd11351+7];
	mul.wide.u32 	%rd11415, %r4171, 8;
	add.s64 	%rd11416, %rd8, %rd11415;
	ld.local.u64 	%rd11417, [%rd11416];
	add.s64 	%rd11418, %rd23341, %rd11414;
	add.s64 	%rd11419, %rd11418, %rd23340;
	xor.b64  	%rd11420, %rd23339, %rd11419;
	mov.b64 	{%r4172, %r4173}, %rd11420;
	mov.b64 	%rd11421, {%r4173, %r4172};
	add.s64 	%rd11422, %rd23338, %rd11421;
	xor.b64  	%rd11423, %rd23340, %rd11422;
	mov.b64 	{%r4174, %r4175}, %rd11423;
	shf.l.wrap.b32 	%r4176, %r4175, %r4174, 8;
	shf.l.wrap.b32 	%r4177, %r4174, %r4175, 8;
	mov.b64 	%rd11424, {%r4177, %r4176};
	add.s64 	%rd11425, %rd11424, %rd11417;
	add.s64 	%rd11426, %rd11425, %rd11419;
	xor.b64  	%rd11427, %rd11421, %rd11426;
	mov.b64 	{%r4178, %r4179}, %rd11427;
	shf.l.wrap.b32 	%r4180, %r4179, %r4178, 16;
	shf.l.wrap.b32 	%r4181, %r4178, %r4179, 16;
	mov.b64 	%rd11428, {%r4181, %r4180};
	add.s64 	%rd11429, %rd11422, %rd11428;
	xor.b64  	%rd11430, %rd11424, %rd11429;
	mov.b64 	{%r4182, %r4183}, %rd11430;
	shf.l.wrap.b32 	%r4184, %r4182, %r4183, 1;
	shf.l.wrap.b32 	%r4185, %r4183, %r4182, 1;
	mov.b64 	%rd11431, {%r4185, %r4184};
	ld.const.u8 	%r4186, [%rd11351+8];
	mul.wide.u32 	%rd11432, %r4186, 8;
	add.s64 	%rd11433, %rd8, %rd11432;
	ld.local.u64 	%rd11434, [%rd11433];
	ld.const.u8 	%r4187, [%rd11351+9];
	mul.wide.u32 	%rd11435, %r4187, 8;
	add.s64 	%rd11436, %rd8, %rd11435;
	ld.local.u64 	%rd11437, [%rd11436];
	add.s64 	%rd11438, %rd11366, %rd11434;
	add.s64 	%rd11439, %rd11438, %rd11391;
	xor.b64  	%rd11440, %rd11428, %rd11439;
	mov.b64 	{%r4188, %r4189}, %rd11440;
	mov.b64 	%rd11441, {%r4189, %r4188};
	add.s64 	%rd11442, %rd11409, %rd11441;
	xor.b64  	%rd11443, %rd11391, %rd11442;
	mov.b64 	{%r4190, %r4191}, %rd11443;
	shf.l.wrap.b32 	%r4192, %r4191, %r4190, 8;
	shf.l.wrap.b32 	%r4193, %r4190, %r4191, 8;
	mov.b64 	%rd11444, {%r4193, %r4192};
	add.s64 	%rd11445, %rd11444, %rd11437;
	add.s64 	%rd23353, %rd11445, %rd11439;
	xor.b64  	%rd11446, %rd11441, %rd23353;
	mov.b64 	{%r4194, %r4195}, %rd11446;
	shf.l.wrap.b32 	%r4196, %r4195, %r4194, 16;
	shf.l.wrap.b32 	%r4197, %r4194, %r4195, 16;
	mov.b64 	%rd23339, {%r4197, %r4196};
	add.s64 	%rd23342, %rd11442, %rd23339;
	xor.b64  	%rd11447, %rd11444, %rd23342;
	mov.b64 	{%r4198, %r4199}, %rd11447;
	shf.l.wrap.b32 	%r4200, %r4198, %r4199, 1;
	shf.l.wrap.b32 	%r4201, %r4199, %r4198, 1;
	mov.b64 	%rd23348, {%r4201, %r4200};
	ld.const.u8 	%r4202, [%rd11351+10];
	mul.wide.u32 	%rd11448, %r4202, 8;
	add.s64 	%rd11449, %rd8, %rd11448;
	ld.local.u64 	%rd11450, [%rd11449];
	ld.const.u8 	%r4203, [%rd11351+11];
	mul.wide.u32 	%rd11451, %r4203, 8;
	add.s64 	%rd11452, %rd8, %rd11451;
	ld.local.u64 	%rd11453, [%rd11452];
	add.s64 	%rd11454, %rd11386, %rd11450;
	add.s64 	%rd11455, %rd11454, %rd11411;
	xor.b64  	%rd11456, %rd11368, %rd11455;
	mov.b64 	{%r4204, %r4205}, %rd11456;
	mov.b64 	%rd11457, {%r4205, %r4204};
	add.s64 	%rd11458, %rd11429, %rd11457;
	xor.b64  	%rd11459, %rd11411, %rd11458;
	mov.b64 	{%r4206, %r4207}, %rd11459;
	shf.l.wrap.b32 	%r4208, %r4207, %r4206, 8;
	shf.l.wrap.b32 	%r4209, %r4206, %r4207, 8;
	mov.b64 	%rd11460, {%r4209, %r4208};
	add.s64 	%rd11461, %rd11460, %rd11453;
	add.s64 	%rd23349, %rd11461, %rd11455;
	xor.b64  	%rd11462, %rd11457, %rd23349;
	mov.b64 	{%r4210, %r4211}, %rd11462;
	shf.l.wrap.b32 	%r4212, %r4211, %r4210, 16;
	shf.l.wrap.b32 	%r4213, %r4210, %r4211, 16;
	mov.b64 	%rd23351, {%r4213, %r4212};
	add.s64 	%rd23338, %rd11458, %rd23351;
	xor.b64  	%rd11463, %rd11460, %rd23338;
	mov.b64 	{%r4214, %r4215}, %rd11463;
	shf.l.wrap.b32 	%r4216, %r4214, %r4215, 1;
	shf.l.wrap.b32 	%r4217, %r4215, %r4214, 1;
	mov.b64 	%rd23344, {%r4217, %r4216};
	ld.const.u8 	%r4218, [%rd11351+12];
	mul.wide.u32 	%rd11464, %r4218, 8;
	add.s64 	%rd11465, %rd8, %rd11464;
	ld.local.u64 	%rd11466, [%rd11465];
	ld.const.u8 	%r4219, [%rd11351+13];
	mul.wide.u32 	%rd11467, %r4219, 8;
	add.s64 	%rd11468, %rd8, %rd11467;
	ld.local.u64 	%rd11469, [%rd11468];
	add.s64 	%rd11470, %rd11406, %rd11466;
	add.s64 	%rd11471, %rd11470, %rd11431;
	xor.b64  	%rd11472, %rd11388, %rd11471;
	mov.b64 	{%r4220, %r4221}, %rd11472;
	mov.b64 	%rd11473, {%r4221, %r4220};
	add.s64 	%rd11474, %rd11369, %rd11473;
	xor.b64  	%rd11475, %rd11431, %rd11474;
	mov.b64 	{%r4222, %r4223}, %rd11475;
	shf.l.wrap.b32 	%r4224, %r4223, %r4222, 8;
	shf.l.wrap.b32 	%r4225, %r4222, %r4223, 8;
	mov.b64 	%rd11476, {%r4225, %r4224};
	add.s64 	%rd11477, %rd11476, %rd11469;
	add.s64 	%rd23345, %rd11477, %rd11471;
	xor.b64  	%rd11478, %rd11473, %rd23345;
	mov.b64 	{%r4226, %r4227}, %rd11478;
	shf.l.wrap.b32 	%r4228, %r4227, %r4226, 16;
	shf.l.wrap.b32 	%r4229, %r4226, %r4227, 16;
	mov.b64 	%rd23347, {%r4229, %r4228};
	add.s64 	%rd23350, %rd11474, %rd23347;
	xor.b64  	%rd11479, %rd11476, %rd23350;
	mov.b64 	{%r4230, %r4231}, %rd11479;
	shf.l.wrap.b32 	%r4232, %r4230, %r4231, 1;
	shf.l.wrap.b32 	%r4233, %r4231, %r4230, 1;
	mov.b64 	%rd23340, {%r4233, %r4232};
	ld.const.u8 	%r4234, [%rd11351+14];
	mul.wide.u32 	%rd11480, %r4234, 8;
	add.s64 	%rd11481, %rd8, %rd11480;
	ld.local.u64 	%rd11482, [%rd11481];
	ld.const.u8 	%r4235, [%rd11351+15];
	mul.wide.u32 	%rd11483, %r4235, 8;
	add.s64 	%rd11484, %rd8, %rd11483;
	ld.local.u64 	%rd11485, [%rd11484];
	add.s64 	%rd11486, %rd11426, %rd11482;
	add.s64 	%rd11487, %rd11486, %rd11371;
	xor.b64  	%rd11488, %rd11408, %rd11487;
	mov.b64 	{%r4236, %r4237}, %rd11488;
	mov.b64 	%rd11489, {%r4237, %r4236};
	add.s64 	%rd11490, %rd11389, %rd11489;
	xor.b64  	%rd11491, %rd11371, %rd11490;
	mov.b64 	{%r4238, %r4239}, %rd11491;
	shf.l.wrap.b32 	%r4240, %r4239, %r4238, 8;
	shf.l.wrap.b32 	%r4241, %r4238, %r4239, 8;
	mov.b64 	%rd11492, {%r4241, %r4240};
	add.s64 	%rd11493, %rd11492, %rd11485;
	add.s64 	%rd23341, %rd11493, %rd11487;
	xor.b64  	%rd11494, %rd11489, %rd23341;
	mov.b64 	{%r4242, %r4243}, %rd11494;
	shf.l.wrap.b32 	%r4244, %r4243, %r4242, 16;
	shf.l.wrap.b32 	%r4245, %r4242, %r4243, 16;
	mov.b64 	%rd23343, {%r4245, %r4244};
	add.s64 	%rd23346, %rd11490, %rd23343;
	xor.b64  	%rd11495, %rd11492, %rd23346;
	mov.b64 	{%r4246, %r4247}, %rd11495;
	shf.l.wrap.b32 	%r4248, %r4246, %r4247, 1;
	shf.l.wrap.b32 	%r4249, %r4247, %r4246, 1;
	mov.b64 	%rd23352, {%r4249, %r4248};
	add.s32 	%r10016, %r10016, 1;
	setp.ne.s32 	%p176, %r10016, 12;
	@%p176 bra 	$L__BB0_220;
	xor.b64  	%rd11496, %rd23353, %rd1481;
	xor.b64  	%rd23361, %rd11496, %rd23350;
	st.local.u64 	[%rd11], %rd23361;
	xor.b64  	%rd11497, %rd23349, %rd1482;
	xor.b64  	%rd23360, %rd11497, %rd23346;
	st.local.u64 	[%rd11+8], %rd23360;
	xor.b64  	%rd11498, %rd23345, %rd1483;
	xor.b64  	%rd23359, %rd11498, %rd23342;
	st.local.u64 	[%rd11+16], %rd23359;
	xor.b64  	%rd11499, %rd23341, %rd1484;
	xor.b64  	%rd23358, %rd11499, %rd23338;
	st.local.u64 	[%rd11+24], %rd23358;
	xor.b64  	%rd11500, %rd23352, %rd1485;
	xor.b64  	%rd23357, %rd11500, %rd23351;
	st.local.u64 	[%rd11+32], %rd23357;
	xor.b64  	%rd11501, %rd23348, %rd1486;
	xor.b64  	%rd23356, %rd11501, %rd23347;
	st.local.u64 	[%rd11+40], %rd23356;
	xor.b64  	%rd11502, %rd23344, %rd1487;
	xor.b64  	%rd23355, %rd11502, %rd23343;
	st.local.u64 	[%rd11+48], %rd23355;
	xor.b64  	%rd11503, %rd23340, %rd1488;
	xor.b64  	%rd23354, %rd11503, %rd23339;
	st.local.u64 	[%rd11+56], %rd23354;
	mov.b32 	%r9991, 0;
	st.local.u32 	[%rd11+224], %r9991;
	add.s64 	%rd23383, %rd1459, -124;
	sub.s64 	%rd11504, %rd10, %rd1459;
	add.s64 	%rd23384, %rd11504, 128;
	setp.lt.u64 	%p177, %rd23383, 129;
	@%p177 bra 	$L__BB0_226;
$L__BB0_222:
	add.s64 	%rd1547, %rd23363, 128;
	setp.gt.u64 	%p178, %rd23363, -129;
	selp.u64 	%rd11506, 1, 0, %p178;
	add.s64 	%rd23362, %rd23362, %rd11506;
	ld.local.u8 	%rd11507, [%rd23384];
	ld.local.u8 	%r4252, [%rd23384+1];
	mul.wide.u32 	%rd11508, %r4252, 256;
	or.b64  	%rd11509, %rd11508, %rd11507;
	ld.local.u8 	%r4253, [%rd23384+2];
	mul.wide.u32 	%rd11510, %r4253, 65536;
	or.b64  	%rd11511, %rd11509, %rd11510;
	ld.local.u8 	%r4254, [%rd23384+3];
	mul.wide.u32 	%rd11512, %r4254, 16777216;
	or.b64  	%rd11513, %rd11511, %rd11512;
	ld.local.u8 	%rd11514, [%rd23384+4];
	shl.b64 	%rd11515, %rd11514, 32;
	or.b64  	%rd11516, %rd11513, %rd11515;
	ld.local.u8 	%rd11517, [%rd23384+5];
	shl.b64 	%rd11518, %rd11517, 40;
	or.b64  	%rd11519, %rd11516, %rd11518;
	ld.local.u8 	%rd11520, [%rd23384+6];
	shl.b64 	%rd11521, %rd11520, 48;
	or.b64  	%rd11522, %rd11519, %rd11521;
	ld.local.u8 	%rd11523, [%rd23384+7];
	shl.b64 	%rd11524, %rd11523, 56;
	or.b64  	%rd11525, %rd11522, %rd11524;
	ld.local.u8 	%rd11526, [%rd23384+8];
	ld.local.u8 	%r4255, [%rd23384+9];
	mul.wide.u32 	%rd11527, %r4255, 256;
	or.b64  	%rd11528, %rd11527, %rd11526;
	ld.local.u8 	%r4256, [%rd23384+10];
	mul.wide.u32 	%rd11529, %r4256, 65536;
	or.b64  	%rd11530, %rd11528, %rd11529;
	ld.local.u8 	%r4257, [%rd23384+11];
	mul.wide.u32 	%rd11531, %r4257, 16777216;
	or.b64  	%rd11532, %rd11530, %rd11531;
	ld.local.u8 	%rd11533, [%rd23384+12];
	shl.b64 	%rd11534, %rd11533, 32;
	or.b64  	%rd11535, %rd11532, %rd11534;
	ld.local.u8 	%rd11536, [%rd23384+13];
	shl.b64 	%rd11537, %rd11536, 40;
	or.b64  	%rd11538, %rd11535, %rd11537;
	ld.local.u8 	%rd11539, [%rd23384+14];
	shl.b64 	%rd11540, %rd11539, 48;
	or.b64  	%rd11541, %rd11538, %rd11540;
	ld.local.u8 	%rd11542, [%rd23384+15];
	shl.b64 	%rd11543, %rd11542, 56;
	or.b64  	%rd11544, %rd11541, %rd11543;
	st.local.v2.u64 	[%rd8], {%rd11525, %rd11544};
	ld.local.u8 	%rd11545, [%rd23384+16];
	ld.local.u8 	%r4258, [%rd23384+17];
	mul.wide.u32 	%rd11546, %r4258, 256;
	or.b64  	%rd11547, %rd11546, %rd11545;
	ld.local.u8 	%r4259, [%rd23384+18];
	mul.wide.u32 	%rd11548, %r4259, 65536;
	or.b64  	%rd11549, %rd11547, %rd11548;
	ld.local.u8 	%r4260, [%rd23384+19];
	mul.wide.u32 	%rd11550, %r4260, 16777216;
	or.b64  	%rd11551, %rd11549, %rd11550;
	ld.local.u8 	%rd11552, [%rd23384+20];
	shl.b64 	%rd11553, %rd11552, 32;
	or.b64  	%rd11554, %rd11551, %rd11553;
	ld.local.u8 	%rd11555, [%rd23384+21];
	shl.b64 	%rd11556, %rd11555, 40;
	or.b64  	%rd11557, %rd11554, %rd11556;
	ld.local.u8 	%rd11558, [%rd23384+22];
	shl.b64 	%rd11559, %rd11558, 48;
	or.b64  	%rd11560, %rd11557, %rd11559;
	ld.local.u8 	%rd11561, [%rd23384+23];
	shl.b64 	%rd11562, %rd11561, 56;
	or.b64  	%rd11563, %rd11560, %rd11562;
	ld.local.u8 	%rd11564, [%rd23384+24];
	ld.local.u8 	%r4261, [%rd23384+25];
	mul.wide.u32 	%rd11565, %r4261, 256;
	or.b64  	%rd11566, %rd11565, %rd11564;
	ld.local.u8 	%r4262, [%rd23384+26];
	mul.wide.u32 	%rd11567, %r4262, 65536;
	or.b64  	%rd11568, %rd11566, %rd11567;
	ld.local.u8 	%r4263, [%rd23384+27];
	mul.wide.u32 	%rd11569, %r4263, 16777216;
	or.b64  	%rd11570, %rd11568, %rd11569;
	ld.local.u8 	%rd11571, [%rd23384+28];
	shl.b64 	%rd11572, %rd11571, 32;
	or.b64  	%rd11573, %rd11570, %rd11572;
	ld.local.u8 	%rd11574, [%rd23384+29];
	shl.b64 	%rd11575, %rd11574, 40;
	or.b64  	%rd11576, %rd11573, %rd11575;
	ld.local.u8 	%rd11577, [%rd23384+30];
	shl.b64 	%rd11578, %rd11577, 48;
	or.b64  	%rd11579, %rd11576, %rd11578;
	ld.local.u8 	%rd11580, [%rd23384+31];
	shl.b64 	%rd11581, %rd11580, 56;
	or.b64  	%rd11582, %rd11579, %rd11581;
	st.local.v2.u64 	[%rd8+16], {%rd11563, %rd11582};
	ld.local.u8 	%rd11583, [%rd23384+32];
	ld.local.u8 	%r4264, [%rd23384+33];
	mul.wide.u32 	%rd11584, %r4264, 256;
	or.b64  	%rd11585, %rd11584, %rd11583;
	ld.local.u8 	%r4265, [%rd23384+34];
	mul.wide.u32 	%rd11586, %r4265, 65536;
	or.b64  	%rd11587, %rd11585, %rd11586;
	ld.local.u8 	%r4266, [%rd23384+35];
	mul.wide.u32 	%rd11588, %r4266, 16777216;
	or.b64  	%rd11589, %rd11587, %rd11588;
	ld.local.u8 	%rd11590, [%rd23384+36];
	shl.b64 	%rd11591, %rd11590, 32;
	or.b64  	%rd11592, %rd11589, %rd11591;
	ld.local.u8 	%rd11593, [%rd23384+37];
	shl.b64 	%rd11594, %rd11593, 40;
	or.b64  	%rd11595, %rd11592, %rd11594;
	ld.local.u8 	%rd11596, [%rd23384+38];
	shl.b64 	%rd11597, %rd11596, 48;
	or.b64  	%rd11598, %rd11595, %rd11597;
	ld.local.u8 	%rd11599, [%rd23384+39];
	shl.b64 	%rd11600, %rd11599, 56;
	or.b64  	%rd11601, %rd11598, %rd11600;
	ld.local.u8 	%rd11602, [%rd23384+40];
	ld.local.u8 	%r4267, [%rd23384+41];
	mul.wide.u32 	%rd11603, %r4267, 256;
	or.b64  	%rd11604, %rd11603, %rd11602;
	ld.local.u8 	%r4268, [%rd23384+42];
	mul.wide.u32 	%rd11605, %r4268, 65536;
	or.b64  	%rd11606, %rd11604, %rd11605;
	ld.local.u8 	%r4269, [%rd23384+43];
	mul.wide.u32 	%rd11607, %r4269, 16777216;
	or.b64  	%rd11608, %rd11606, %rd11607;
	ld.local.u8 	%rd11609, [%rd23384+44];
	shl.b64 	%rd11610, %rd11609, 32;
	or.b64  	%rd11611, %rd11608, %rd11610;
	ld.local.u8 	%rd11612, [%rd23384+45];
	shl.b64 	%rd11613, %rd11612, 40;
	or.b64  	%rd11614, %rd11611, %rd11613;
	ld.local.u8 	%rd11615, [%rd23384+46];
	shl.b64 	%rd11616, %rd11615, 48;
	or.b64  	%rd11617, %rd11614, %rd11616;
	ld.local.u8 	%rd11618, [%rd23384+47];
	shl.b64 	%rd11619, %rd11618, 56;
	or.b64  	%rd11620, %rd11617, %rd11619;
	st.local.v2.u64 	[%rd8+32], {%rd11601, %rd11620};
	ld.local.u8 	%rd11621, [%rd23384+48];
	ld.local.u8 	%r4270, [%rd23384+49];
	mul.wide.u32 	%rd11622, %r4270, 256;
	or.b64  	%rd11623, %rd11622, %rd11621;
	ld.local.u8 	%r4271, [%rd23384+50];
	mul.wide.u32 	%rd11624, %r4271, 65536;
	or.b64  	%rd11625, %rd11623, %rd11624;
	ld.local.u8 	%r4272, [%rd23384+51];
	mul.wide.u32 	%rd11626, %r4272, 16777216;
	or.b64  	%rd11627, %rd11625, %rd11626;
	ld.local.u8 	%rd11628, [%rd23384+52];
	shl.b64 	%rd11629, %rd11628, 32;
	or.b64  	%rd11630, %rd11627, %rd11629;
	ld.local.u8 	%rd11631, [%rd23384+53];
	shl.b64 	%rd11632, %rd11631, 40;
	or.b64  	%rd11633, %rd11630, %rd11632;
	ld.local.u8 	%rd11634, [%rd23384+54];
	shl.b64 	%rd11635, %rd11634, 48;
	or.b64  	%rd11636, %rd11633, %rd11635;
	ld.local.u8 	%rd11637, [%rd23384+55];
	shl.b64 	%rd11638, %rd11637, 56;
	or.b64  	%rd11639, %rd11636, %rd11638;
	ld.local.u8 	%rd11640, [%rd23384+56];
	ld.local.u8 	%r4273, [%rd23384+57];
	mul.wide.u32 	%rd11641, %r4273, 256;
	or.b64  	%rd11642, %rd11641, %rd11640;
	ld.local.u8 	%r4274, [%rd23384+58];
	mul.wide.u32 	%rd11643, %r4274, 65536;
	or.b64  	%rd11644, %rd11642, %rd11643;
	ld.local.u8 	%r4275, [%rd23384+59];
	mul.wide.u32 	%rd11645, %r4275, 16777216;
	or.b64  	%rd11646, %rd11644, %rd11645;
	ld.local.u8 	%rd11647, [%rd23384+60];
	shl.b64 	%rd11648, %rd11647, 32;
	or.b64  	%rd11649, %rd11646, %rd11648;
	ld.local.u8 	%rd11650, [%rd23384+61];
	shl.b64 	%rd11651, %rd11650, 40;
	or.b64  	%rd11652, %rd11649, %rd11651;
	ld.local.u8 	%rd11653, [%rd23384+62];
	shl.b64 	%rd11654, %rd11653, 48;
	or.b64  	%rd11655, %rd11652, %rd11654;
	ld.local.u8 	%rd11656, [%rd23384+63];
	shl.b64 	%rd11657, %rd11656, 56;
	or.b64  	%rd11658, %rd11655, %rd11657;
	st.local.v2.u64 	[%rd8+48], {%rd11639, %rd11658};
	ld.local.u8 	%rd11659, [%rd23384+64];
	ld.local.u8 	%r4276, [%rd23384+65];
	mul.wide.u32 	%rd11660, %r4276, 256;
	or.b64  	%rd11661, %rd11660, %rd11659;
	ld.local.u8 	%r4277, [%rd23384+66];
	mul.wide.u32 	%rd11662, %r4277, 65536;
	or.b64  	%rd11663, %rd11661, %rd11662;
	ld.local.u8 	%r4278, [%rd23384+67];
	mul.wide.u32 	%rd11664, %r4278, 16777216;
	or.b64  	%rd11665, %rd11663, %rd11664;
	ld.local.u8 	%rd11666, [%rd23384+68];
	shl.b64 	%rd11667, %rd11666, 32;
	or.b64  	%rd11668, %rd11665, %rd11667;
	ld.local.u8 	%rd11669, [%rd23384+69];
	shl.b64 	%rd11670, %rd11669, 40;
	or.b64  	%rd11671, %rd11668, %rd11670;
	ld.local.u8 	%rd11672, [%rd23384+70];
	shl.b64 	%rd11673, %rd11672, 48;
	or.b64  	%rd11674, %rd11671, %rd11673;
	ld.local.u8 	%rd11675, [%rd23384+71];
	shl.b64 	%rd11676, %rd11675, 56;
	or.b64  	%rd11677, %rd11674, %rd11676;
	ld.local.u8 	%rd11678, [%rd23384+72];
	ld.local.u8 	%r4279, [%rd23384+73];
	mul.wide.u32 	%rd11679, %r4279, 256;
	or.b64  	%rd11680, %rd11679, %rd11678;
	ld.local.u8 	%r4280, [%rd23384+74];
	mul.wide.u32 	%rd11681, %r4280, 65536;
	or.b64  	%rd11682, %rd11680, %rd11681;
	ld.local.u8 	%r4281, [%rd23384+75];
	mul.wide.u32 	%rd11683, %r4281, 16777216;
	or.b64  	%rd11684, %rd11682, %rd11683;
	ld.local.u8 	%rd11685, [%rd23384+76];
	shl.b64 	%rd11686, %rd11685, 32;
	or.b64  	%rd11687, %rd11684, %rd11686;
	ld.local.u8 	%rd11688, [%rd23384+77];
	shl.b64 	%rd11689, %rd11688, 40;
	or.b64  	%rd11690, %rd11687, %rd11689;
	ld.local.u8 	%rd11691, [%rd23384+78];
	shl.b64 	%rd11692, %rd11691, 48;
	or.b64  	%rd11693, %rd11690, %rd11692;
	ld.local.u8 	%rd11694, [%rd23384+79];
	shl.b64 	%rd11695, %rd11694, 56;
	or.b64  	%rd11696, %rd11693, %rd11695;
	st.local.v2.u64 	[%rd8+64], {%rd11677, %rd11696};
	ld.local.u8 	%rd11697, [%rd23384+80];
	ld.local.u8 	%r4282, [%rd23384+81];
	mul.wide.u32 	%rd11698, %r4282, 256;
	or.b64  	%rd11699, %rd11698, %rd11697;
	ld.local.u8 	%r4283, [%rd23384+82];
	mul.wide.u32 	%rd11700, %r4283, 65536;
	or.b64  	%rd11701, %rd11699, %rd11700;
	ld.local.u8 	%r4284, [%rd23384+83];
	mul.wide.u32 	%rd11702, %r4284, 16777216;
	or.b64  	%rd11703, %rd11701, %rd11702;
	ld.local.u8 	%rd11704, [%rd23384+84];
	shl.b64 	%rd11705, %rd11704, 32;
	or.b64  	%rd11706, %rd11703, %rd11705;
	ld.local.u8 	%rd11707, [%rd23384+85];
	shl.b64 	%rd11708, %rd11707, 40;
	or.b64  	%rd11709, %rd11706, %rd11708;
	ld.local.u8 	%rd11710, [%rd23384+86];
	shl.b64 	%rd11711, %rd11710, 48;
	or.b64  	%rd11712, %rd11709, %rd11711;
	ld.local.u8 	%rd11713, [%rd23384+87];
	shl.b64 	%rd11714, %rd11713, 56;
	or.b64  	%rd11715, %rd11712, %rd11714;
	ld.local.u8 	%rd11716, [%rd23384+88];
	ld.local.u8 	%r4285, [%rd23384+89];
	mul.wide.u32 	%rd11717, %r4285, 256;
	or.b64  	%rd11718, %rd11717, %rd11716;
	ld.local.u8 	%r4286, [%rd23384+90];
	mul.wide.u32 	%rd11719, %r4286, 65536;
	or.b64  	%rd11720, %rd11718, %rd11719;
	ld.local.u8 	%r4287, [%rd23384+91];
	mul.wide.u32 	%rd11721, %r4287, 16777216;
	or.b64  	%rd11722, %rd11720, %rd11721;
	ld.local.u8 	%rd11723, [%rd23384+92];
	shl.b64 	%rd11724, %rd11723, 32;
	or.b64  	%rd11725, %rd11722, %rd11724;
	ld.local.u8 	%rd11726, [%rd23384+93];
	shl.b64 	%rd11727, %rd11726, 40;
	or.b64  	%rd11728, %rd11725, %rd11727;
	ld.local.u8 	%rd11729, [%rd23384+94];
	shl.b64 	%rd11730, %rd11729, 48;
	or.b64  	%rd11731, %rd11728, %rd11730;
	ld.local.u8 	%rd11732, [%rd23384+95];
	shl.b64 	%rd11733, %rd11732, 56;
	or.b64  	%rd11734, %rd11731, %rd11733;
	st.local.v2.u64 	[%rd8+80], {%rd11715, %rd11734};
	ld.local.u8 	%rd11735, [%rd23384+96];
	ld.local.u8 	%r4288, [%rd23384+97];
	mul.wide.u32 	%rd11736, %r4288, 256;
	or.b64  	%rd11737, %rd11736, %rd11735;
	ld.local.u8 	%r4289, [%rd23384+98];
	mul.wide.u32 	%rd11738, %r4289, 65536;
	or.b64  	%rd11739, %rd11737, %rd11738;
	ld.local.u8 	%r4290, [%rd23384+99];
	mul.wide.u32 	%rd11740, %r4290, 16777216;
	or.b64  	%rd11741, %rd11739, %rd11740;
	ld.local.u8 	%rd11742, [%rd23384+100];
	shl.b64 	%rd11743, %rd11742, 32;
	or.b64  	%rd11744, %rd11741, %rd11743;
	ld.local.u8 	%rd11745, [%rd23384+101];
	shl.b64 	%rd11746, %rd11745, 40;
	or.b64  	%rd11747, %rd11744, %rd11746;
	ld.local.u8 	%rd11748, [%rd23384+102];
	shl.b64 	%rd11749, %rd11748, 48;
	or.b64  	%rd11750, %rd11747, %rd11749;
	ld.local.u8 	%rd11751, [%rd23384+103];
	shl.b64 	%rd11752, %rd11751, 56;
	or.b64  	%rd11753, %rd11750, %rd11752;
	ld.local.u8 	%rd11754, [%rd23384+104];
	ld.local.u8 	%r4291, [%rd23384+105];
	mul.wide.u32 	%rd11755, %r4291, 256;
	or.b64  	%rd11756, %rd11755, %rd11754;
	ld.local.u8 	%r4292, [%rd23384+106];
	mul.wide.u32 	%rd11757, %r4292, 65536;
	or.b64  	%rd11758, %rd11756, %rd11757;
	ld.local.u8 	%r4293, [%rd23384+107];
	mul.wide.u32 	%rd11759, %r4293, 16777216;
	or.b64  	%rd11760, %rd11758, %rd11759;
	ld.local.u8 	%rd11761, [%rd23384+108];
	shl.b64 	%rd11762, %rd11761, 32;
	or.b64  	%rd11763, %rd11760, %rd11762;
	ld.local.u8 	%rd11764, [%rd23384+109];
	shl.b64 	%rd11765, %rd11764, 40;
	or.b64  	%rd11766, %rd11763, %rd11765;
	ld.local.u8 	%rd11767, [%rd23384+110];
	shl.b64 	%rd11768, %rd11767, 48;
	or.b64  	%rd11769, %rd11766, %rd11768;
	ld.local.u8 	%rd11770, [%rd23384+111];
	shl.b64 	%rd11771, %rd11770, 56;
	or.b64  	%rd11772, %rd11769, %rd11771;
	st.local.v2.u64 	[%rd8+96], {%rd11753, %rd11772};
	ld.local.u8 	%rd11773, [%rd23384+112];
	ld.local.u8 	%r4294, [%rd23384+113];
	mul.wide.u32 	%rd11774, %r4294, 256;
	or.b64  	%rd11775, %rd11774, %rd11773;
	ld.local.u8 	%r4295, [%rd23384+114];
	mul.wide.u32 	%rd11776, %r4295, 65536;
	or.b64  	%rd11777, %rd11775, %rd11776;
	ld.local.u8 	%r4296, [%rd23384+115];
	mul.wide.u32 	%rd11778, %r4296, 16777216;
	or.b64  	%rd11779, %rd11777, %rd11778;
	ld.local.u8 	%rd11780, [%rd23384+116];
	shl.b64 	%rd11781, %rd11780, 32;
	or.b64  	%rd11782, %rd11779, %rd11781;
	ld.local.u8 	%rd11783, [%rd23384+117];
	shl.b64 	%rd11784, %rd11783, 40;
	or.b64  	%rd11785, %rd11782, %rd11784;
	ld.local.u8 	%rd11786, [%rd23384+118];
	shl.b64 	%rd11787, %rd11786, 48;
	or.b64  	%rd11788, %rd11785, %rd11787;
	ld.local.u8 	%rd11789, [%rd23384+119];
	shl.b64 	%rd11790, %rd11789, 56;
	or.b64  	%rd11791, %rd11788, %rd11790;
	ld.local.u8 	%rd11792, [%rd23384+120];
	ld.local.u8 	%r4297, [%rd23384+121];
	mul.wide.u32 	%rd11793, %r4297, 256;
	or.b64  	%rd11794, %rd11793, %rd11792;
	ld.local.u8 	%r4298, [%rd23384+122];
	mul.wide.u32 	%rd11795, %r4298, 65536;
	or.b64  	%rd11796, %rd11794, %rd11795;
	ld.local.u8 	%r4299, [%rd23384+123];
	mul.wide.u32 	%rd11797, %r4299, 16777216;
	or.b64  	%rd11798, %rd11796, %rd11797;
	ld.local.u8 	%rd11799, [%rd23384+124];
	shl.b64 	%rd11800, %rd11799, 32;
	or.b64  	%rd11801, %rd11798, %rd11800;
	ld.local.u8 	%rd11802, [%rd23384+125];
	shl.b64 	%rd11803, %rd11802, 40;
	or.b64  	%rd11804, %rd11801, %rd11803;
	ld.local.u8 	%rd11805, [%rd23384+126];
	shl.b64 	%rd11806, %rd11805, 48;
	or.b64  	%rd11807, %rd11804, %rd11806;
	ld.local.u8 	%rd11808, [%rd23384+127];
	shl.b64 	%rd11809, %rd11808, 56;
	or.b64  	%rd11810, %rd11807, %rd11809;
	st.local.v2.u64 	[%rd8+112], {%rd11791, %rd11810};
	xor.b64  	%rd23380, %rd17, %rd1547;
	xor.b64  	%rd23376, %rd18, %rd23362;
	add.s64 	%rd23366, %rd11350, 7;
	mov.b32 	%r10017, 0;
	mov.u64 	%rd23367, %rd16;
	mov.u64 	%rd23368, %rd1492;
	mov.u64 	%rd23369, %rd23354;
	mov.u64 	%rd23370, %rd23358;
	mov.u64 	%rd23371, %rd15;
	mov.u64 	%rd23372, %rd1491;
	mov.u64 	%rd23373, %rd23355;
	mov.u64 	%rd23374, %rd23359;
	mov.u64 	%rd23375, %rd14;
	mov.u64 	%rd23377, %rd23356;
	mov.u64 	%rd23378, %rd23360;
	mov.u64 	%rd23379, %rd13;
	mov.u64 	%rd23381, %rd23357;
	mov.u64 	%rd23382, %rd23361;
$L__BB0_223:
	ld.const.u8 	%r4300, [%rd23366+-7];
	mul.wide.u32 	%rd11812, %r4300, 8;
	add.s64 	%rd11813, %rd8, %rd11812;
	ld.local.u64 	%rd11814, [%rd11813];
	ld.const.u8 	%r4301, [%rd23366+-6];
	mul.wide.u32 	%rd11815, %r4301, 8;
	add.s64 	%rd11816, %rd8, %rd11815;
	ld.local.u64 	%rd11817, [%rd11816];
	add.s64 	%rd11818, %rd23382, %rd11814;
	add.s64 	%rd11819, %rd11818, %rd23381;
	xor.b64  	%rd11820, %rd23380, %rd11819;
	mov.b64 	{%r4302, %r4303}, %rd11820;
	mov.b64 	%rd11821, {%r4303, %r4302};
	add.s64 	%rd11822, %rd23379, %rd11821;
	xor.b64  	%rd11823, %rd23381, %rd11822;
	mov.b64 	{%r4304, %r4305}, %rd11823;
	shf.l.wrap.b32 	%r4306, %r4305, %r4304, 8;
	shf.l.wrap.b32 	%r4307, %r4304, %r4305, 8;
	mov.b64 	%rd11824, {%r4307, %r4306};
	add.s64 	%rd11825, %rd11824, %rd11817;
	add.s64 	%rd11826, %rd11825, %rd11819;
	xor.b64  	%rd11827, %rd11821, %rd11826;
	mov.b64 	{%r4308, %r4309}, %rd11827;
	shf.l.wrap.b32 	%r4310, %r4309, %r4308, 16;
	shf.l.wrap.b32 	%r4311, %r4308, %r4309, 16;
	mov.b64 	%rd11828, {%r4311, %r4310};
	add.s64 	%rd11829, %rd11822, %rd11828;
	xor.b64  	%rd11830, %rd11824, %rd11829;
	mov.b64 	{%r4312, %r4313}, %rd11830;
	shf.l.wrap.b32 	%r4314, %r4312, %r4313, 1;
	shf.l.wrap.b32 	%r4315, %r4313, %r4312, 1;
	mov.b64 	%rd11831, {%r4315, %r4314};
	ld.const.u8 	%r4316, [%rd23366+-5];
	mul.wide.u32 	%rd11832, %r4316, 8;
	add.s64 	%rd11833, %rd8, %rd11832;
	ld.local.u64 	%rd11834, [%rd11833];
	ld.const.u8 	%r4317, [%rd23366+-4];
	mul.wide.u32 	%rd11835, %r4317, 8;
	add.s64 	%rd11836, %rd8, %rd11835;
	ld.local.u64 	%rd11837, [%rd11836];
	add.s64 	%rd11838, %rd23378, %rd11834;
	add.s64 	%rd11839, %rd11838, %rd23377;
	xor.b64  	%rd11840, %rd23376, %rd11839;
	mov.b64 	{%r4318, %r4319}, %rd11840;
	mov.b64 	%rd11841, {%r4319, %r4318};
	add.s64 	%rd11842, %rd23375, %rd11841;
	xor.b64  	%rd11843, %rd23377, %rd11842;
	mov.b64 	{%r4320, %r4321}, %rd11843;
	shf.l.wrap.b32 	%r4322, %r4321, %r4320, 8;
	shf.l.wrap.b32 	%r4323, %r4320, %r4321, 8;
	mov.b64 	%rd11844, {%r4323, %r4322};
	add.s64 	%rd11845, %rd11844, %rd11837;
	add.s64 	%rd11846, %rd11845, %rd11839;
	xor.b64  	%rd11847, %rd11841, %rd11846;
	mov.b64 	{%r4324, %r4325}, %rd11847;
	shf.l.wrap.b32 	%r4326, %r4325, %r4324, 16;
	shf.l.wrap.b32 	%r4327, %r4324, %r4325, 16;
	mov.b64 	%rd11848, {%r4327, %r4326};
	add.s64 	%rd11849, %rd11842, %rd11848;
	xor.b64  	%rd11850, %rd11844, %rd11849;
	mov.b64 	{%r4328, %r4329}, %rd11850;
	shf.l.wrap.b32 	%r4330, %r4328, %r4329, 1;
	shf.l.wrap.b32 	%r4331, %r4329, %r4328, 1;
	mov.b64 	%rd11851, {%r4331, %r4330};
	ld.const.u8 	%r4332, [%rd23366+-3];
	mul.wide.u32 	%rd11852, %r4332, 8;
	add.s64 	%rd11853, %rd8, %rd11852;
	ld.local.u64 	%rd11854, [%rd11853];
	ld.const.u8 	%r4333, [%rd23366+-2];
	mul.wide.u32 	%rd11855, %r4333, 8;
	add.s64 	%rd11856, %rd8, %rd11855;
	ld.local.u64 	%rd11857, [%rd11856];
	add.s64 	%rd11858, %rd23374, %rd11854;
	add.s64 	%rd11859, %rd11858, %rd23373;
	xor.b64  	%rd11860, %rd23372, %rd11859;
	mov.b64 	{%r4334, %r4335}, %rd11860;
	mov.b64 	%rd11861, {%r4335, %r4334};
	add.s64 	%rd11862, %rd23371, %rd11861;
	xor.b64  	%rd11863, %rd23373, %rd11862;
	mov.b64 	{%r4336, %r4337}, %rd11863;
	shf.l.wrap.b32 	%r4338, %r4337, %r4336, 8;
	shf.l.wrap.b32 	%r4339, %r4336, %r4337, 8;
	mov.b64 	%rd11864, {%r4339, %r4338};
	add.s64 	%rd11865, %rd11864, %rd11857;
	add.s64 	%rd11866, %rd11865, %rd11859;
	xor.b64  	%rd11867, %rd11861, %rd11866;
	mov.b64 	{%r4340, %r4341}, %rd11867;
	shf.l.wrap.b32 	%r4342, %r4341, %r4340, 16;
	shf.l.wrap.b32 	%r4343, %r4340, %r4341, 16;
	mov.b64 	%rd11868, {%r4343, %r4342};
	add.s64 	%rd11869, %rd11862, %rd11868;
	xor.b64  	%rd11870, %rd11864, %rd11869;
	mov.b64 	{%r4344, %r4345}, %rd11870;
	shf.l.wrap.b32 	%r4346, %r4344, %r4345, 1;
	shf.l.wrap.b32 	%r4347, %r4345, %r4344, 1;
	mov.b64 	%rd11871, {%r4347, %r4346};
	ld.const.u8 	%r4348, [%rd23366+-1];
	mul.wide.u32 	%rd11872, %r4348, 8;
	add.s64 	%rd11873, %rd8, %rd11872;
	ld.local.u64 	%rd11874, [%rd11873];
	ld.const.u8 	%r4349, [%rd23366];
	mul.wide.u32 	%rd11875, %r4349, 8;
	add.s64 	%rd11876, %rd8, %rd11875;
	ld.local.u64 	%rd11877, [%rd11876];
	add.s64 	%rd11878, %rd23370, %rd11874;
	add.s64 	%rd11879, %rd11878, %rd23369;
	xor.b64  	%rd11880, %rd23368, %rd11879;
	mov.b64 	{%r4350, %r4351}, %rd11880;
	mov.b64 	%rd11881, {%r4351, %r4350};
	add.s64 	%rd11882, %rd23367, %rd11881;
	xor.b64  	%rd11883, %rd23369, %rd11882;
	mov.b64 	{%r4352, %r4353}, %rd11883;
	shf.l.wrap.b32 	%r4354, %r4353, %r4352, 8;
	shf.l.wrap.b32 	%r4355, %r4352, %r4353, 8;
	mov.b64 	%rd11884, {%r4355, %r4354};
	add.s64 	%rd11885, %rd11884, %rd11877;
	add.s64 	%rd11886, %rd11885, %rd11879;
	xor.b64  	%rd11887, %rd11881, %rd11886;
	mov.b64 	{%r4356, %r4357}, %rd11887;
	shf.l.wrap.b32 	%r4358, %r4357, %r4356, 16;
	shf.l.wrap.b32 	%r4359, %r4356, %r4357, 16;
	mov.b64 	%rd11888, {%r4359, %r4358};
	add.s64 	%rd11889, %rd11882, %rd11888;
	xor.b64  	%rd11890, %rd11884, %rd11889;
	mov.b64 	{%r4360, %r4361}, %rd11890;
	shf.l.wrap.b32 	%r4362, %r4360, %r4361, 1;
	shf.l.wrap.b32 	%r4363, %r4361, %r4360, 1;
	mov.b64 	%rd11891, {%r4363, %r4362};
	ld.const.u8 	%r4364, [%rd23366+1];
	mul.wide.u32 	%rd11892, %r4364, 8;
	add.s64 	%rd11893, %rd8, %rd11892;
	ld.local.u64 	%rd11894, [%rd11893];
	ld.const.u8 	%r4365, [%rd23366+2];
	mul.wide.u32 	%rd11895, %r4365, 8;
	add.s64 	%rd11896, %rd8, %rd11895;
	ld.local.u64 	%rd11897, [%rd11896];
	add.s64 	%rd11898, %rd11826, %rd11894;
	add.s64 	%rd11899, %rd11898, %rd11851;
	xor.b64  	%rd11900, %rd11888, %rd11899;
	mov.b64 	{%r4366, %r4367}, %rd11900;
	mov.b64 	%rd11901, {%r4367, %r4366};
	add.s64 	%rd11902, %rd11869, %rd11901;
	xor.b64  	%rd11903, %rd11851, %rd11902;
	mov.b64 	{%r4368, %r4369}, %rd11903;
	shf.l.wrap.b32 	%r4370, %r4369, %r4368, 8;
	shf.l.wrap.b32 	%r4371, %r4368, %r4369, 8;
	mov.b64 	%rd11904, {%r4371, %r4370};
	add.s64 	%rd11905, %rd11904, %rd11897;
	add.s64 	%rd23382, %rd11905, %rd11899;
	xor.b64  	%rd11906, %rd11901, %rd23382;
	mov.b64 	{%r4372, %r4373}, %rd11906;
	shf.l.wrap.b32 	%r4374, %r4373, %r4372, 16;
	shf.l.wrap.b32 	%r4375, %r4372, %r4373, 16;
	mov.b64 	%rd23368, {%r4375, %r4374};
	add.s64 	%rd23371, %rd11902, %rd23368;
	xor.b64  	%rd11907, %rd11904, %rd23371;
	mov.b64 	{%r4376, %r4377}, %rd11907;
	shf.l.wrap.b32 	%r4378, %r4376, %r4377, 1;
	shf.l.wrap.b32 	%r4379, %r4377, %r4376, 1;
	mov.b64 	%rd23377, {%r4379, %r4378};
	ld.const.u8 	%r4380, [%rd23366+3];
	mul.wide.u32 	%rd11908, %r4380, 8;
	add.s64 	%rd11909, %rd8, %rd11908;
	ld.local.u64 	%rd11910, [%rd11909];
	ld.const.u8 	%r4381, [%rd23366+4];
	mul.wide.u32 	%rd11911, %r4381, 8;
	add.s64 	%rd11912, %rd8, %rd11911;
	ld.local.u64 	%rd11913, [%rd11912];
	add.s64 	%rd11914, %rd11846, %rd11910;
	add.s64 	%rd11915, %rd11914, %rd11871;
	xor.b64  	%rd11916, %rd11828, %rd11915;
	mov.b64 	{%r4382, %r4383}, %rd11916;
	mov.b64 	%rd11917, {%r4383, %r4382};
	add.s64 	%rd11918, %rd11889, %rd11917;
	xor.b64  	%rd11919, %rd11871, %rd11918;
	mov.b64 	{%r4384, %r4385}, %rd11919;
	shf.l.wrap.b32 	%r4386, %r4385, %r4384, 8;
	shf.l.wrap.b32 	%r4387, %r4384, %r4385, 8;
	mov.b64 	%rd11920, {%r4387, %r4386};
	add.s64 	%rd11921, %rd11920, %rd11913;
	add.s64 	%rd23378, %rd11921, %rd11915;
	xor.b64  	%rd11922, %rd11917, %rd23378;
	mov.b64 	{%r4388, %r4389}, %rd11922;
	shf.l.wrap.b32 	%r4390, %r4389, %r4388, 16;
	shf.l.wrap.b32 	%r4391, %r4388, %r4389, 16;
	mov.b64 	%rd23380, {%r4391, %r4390};
	add.s64 	%rd23367, %rd11918, %rd23380;
	xor.b64  	%rd11923, %rd11920, %rd23367;
	mov.b64 	{%r4392, %r4393}, %rd11923;
	shf.l.wrap.b32 	%r4394, %r4392, %r4393, 1;
	shf.l.wrap.b32 	%r4395, %r4393, %r4392, 1;
	mov.b64 	%rd23373, {%r4395, %r4394};
	ld.const.u8 	%r4396, [%rd23366+5];
	mul.wide.u32 	%rd11924, %r4396, 8;
	add.s64 	%rd11925, %rd8, %rd11924;
	ld.local.u64 	%rd11926, [%rd11925];
	ld.const.u8 	%r4397, [%rd23366+6];
	mul.wide.u32 	%rd11927, %r4397, 8;
	add.s64 	%rd11928, %rd8, %rd11927;
	ld.local.u64 	%rd11929, [%rd11928];
	add.s64 	%rd11930, %rd11866, %rd11926;
	add.s64 	%rd11931, %rd11930, %rd11891;
	xor.b64  	%rd11932, %rd11848, %rd11931;
	mov.b64 	{%r4398, %r4399}, %rd11932;
	mov.b64 	%rd11933, {%r4399, %r4398};
	add.s64 	%rd11934, %rd11829, %rd11933;
	xor.b64  	%rd11935, %rd11891, %rd11934;
	mov.b64 	{%r4400, %r4401}, %rd11935;
	shf.l.wrap.b32 	%r4402, %r4401, %r4400, 8;
	shf.l.wrap.b32 	%r4403, %r4400, %r4401, 8;
	mov.b64 	%rd11936, {%r4403, %r4402};
	add.s64 	%rd11937, %rd11936, %rd11929;
	add.s64 	%rd23374, %rd11937, %rd11931;
	xor.b64  	%rd11938, %rd11933, %rd23374;
	mov.b64 	{%r4404, %r4405}, %rd11938;
	shf.l.wrap.b32 	%r4406, %r4405, %r4404, 16;
	shf.l.wrap.b32 	%r4407, %r4404, %r4405, 16;
	mov.b64 	%rd23376, {%r4407, %r4406};
	add.s64 	%rd23379, %rd11934, %rd23376;
	xor.b64  	%rd11939, %rd11936, %rd23379;
	mov.b64 	{%r4408, %r4409}, %rd11939;
	shf.l.wrap.b32 	%r4410, %r4408, %r4409, 1;
	shf.l.wrap.b32 	%r4411, %r4409, %r4408, 1;
	mov.b64 	%rd23369, {%r4411, %r4410};
	ld.const.u8 	%r4412, [%rd23366+7];
	mul.wide.u32 	%rd11940, %r4412, 8;
	add.s64 	%rd11941, %rd8, %rd11940;
	ld.local.u64 	%rd11942, [%rd11941];
	ld.const.u8 	%r4413, [%rd23366+8];
	mul.wide.u32 	%rd11943, %r4413, 8;
	add.s64 	%rd11944, %rd8, %rd11943;
	ld.local.u64 	%rd11945, [%rd11944];
	add.s64 	%rd11946, %rd11886, %rd11942;
	add.s64 	%rd11947, %rd11946, %rd11831;
	xor.b64  	%rd11948, %rd11868, %rd11947;
	mov.b64 	{%r4414, %r4415}, %rd11948;
	mov.b64 	%rd11949, {%r4415, %r4414};
	add.s64 	%rd11950, %rd11849, %rd11949;
	xor.b64  	%rd11951, %rd11831, %rd11950;
	mov.b64 	{%r4416, %r4417}, %rd11951;
	shf.l.wrap.b32 	%r4418, %r4417, %r4416, 8;
	shf.l.wrap.b32 	%r4419, %r4416, %r4417, 8;
	mov.b64 	%rd11952, {%r4419, %r4418};
	add.s64 	%rd11953, %rd11952, %rd11945;
	add.s64 	%rd23370, %rd11953, %rd11947;
	xor.b64  	%rd11954, %rd11949, %rd23370;
	mov.b64 	{%r4420, %r4421}, %rd11954;
	shf.l.wrap.b32 	%r4422, %r4421, %r4420, 16;
	shf.l.wrap.b32 	%r4423, %r4420, %r4421, 16;
	mov.b64 	%rd23372, {%r4423, %r4422};
	add.s64 	%rd23375, %rd11950, %rd23372;
	xor.b64  	%rd11955, %rd11952, %rd23375;
	mov.b64 	{%r4424, %r4425}, %rd11955;
	shf.l.wrap.b32 	%r4426, %r4424, %r4425, 1;
	shf.l.wrap.b32 	%r4427, %r4425, %r4424, 1;
	mov.b64 	%rd23381, {%r4427, %r4426};
	add.s32 	%r10017, %r10017, 1;
	add.s64 	%rd23366, %rd23366, 16;
	setp.ne.s32 	%p179, %r10017, 12;
	@%p179 bra 	$L__BB0_223;
	xor.b64  	%rd11956, %rd23382, %rd23361;
	xor.b64  	%rd23361, %rd11956, %rd23379;
	xor.b64  	%rd11957, %rd23378, %rd23360;
	xor.b64  	%rd23360, %rd11957, %rd23375;
	xor.b64  	%rd11958, %rd23374, %rd23359;
	xor.b64  	%rd23359, %rd11958, %rd23371;
	xor.b64  	%rd11959, %rd23370, %rd23358;
	xor.b64  	%rd23358, %rd11959, %rd23367;
	xor.b64  	%rd11960, %rd23381, %rd23357;
	xor.b64  	%rd23357, %rd11960, %rd23380;
	xor.b64  	%rd11961, %rd23377, %rd23356;
	xor.b64  	%rd23356, %rd11961, %rd23376;
	xor.b64  	%rd11962, %rd23373, %rd23355;
	xor.b64  	%rd23355, %rd11962, %rd23372;
	xor.b64  	%rd11963, %rd23369, %rd23354;
	xor.b64  	%rd23354, %rd11963, %rd23368;
	add.s64 	%rd23383, %rd23383, -128;
	add.s64 	%rd23384, %rd23384, 128;
	setp.gt.u64 	%p180, %rd23383, 128;
	mov.u64 	%rd23363, %rd1547;
	@%p180 bra 	$L__BB0_222;
	st.local.u64 	[%rd11+64], %rd1547;
	st.local.u64 	[%rd11+72], %rd23362;
	st.local.u64 	[%rd11], %rd23361;
	st.local.u64 	[%rd11+8], %rd23360;
	st.local.u64 	[%rd11+16], %rd23359;
	st.local.u64 	[%rd11+24], %rd23358;
	st.local.u64 	[%rd11+32], %rd23357;
	st.local.u64 	[%rd11+40], %rd23356;
	st.local.u64 	[%rd11+48], %rd23355;
	st.local.u64 	[%rd11+56], %rd23354;
	mov.b32 	%r9991, 0;
$L__BB0_226:
	and.b64  	%rd23389, %rd23383, 3;
	setp.lt.u64 	%p181, %rd23383, 4;
	mov.b64 	%rd23388, 0;
	@%p181 bra 	$L__BB0_229;
	and.b64  	%rd23388, %rd23383, 252;
	add.s64 	%rd23387, %rd23384, 1;
	cvt.u64.u32 	%rd11965, %r9991;
	add.s64 	%rd11966, %rd11965, %rd11;
	add.s64 	%rd23385, %rd11966, 99;
	mov.u64 	%rd23386, %rd23388;
$L__BB0_228:
	ld.local.u8 	%rs260, [%rd23387+-1];
	st.local.u8 	[%rd23385+-3], %rs260;
	ld.local.u8 	%rs261, [%rd23387];
	st.local.u8 	[%rd23385+-2], %rs261;
	ld.local.u8 	%rs262, [%rd23387+1];
	st.local.u8 	[%rd23385+-1], %rs262;
	ld.local.u8 	%rs263, [%rd23387+2];
	st.local.u8 	[%rd23385], %rs263;
	add.s64 	%rd23387, %rd23387, 4;
	add.s64 	%rd23386, %rd23386, -4;
	add.s64 	%rd23385, %rd23385, 4;
	setp.ne.s64 	%p182, %rd23386, 0;
	@%p182 bra 	$L__BB0_228;
$L__BB0_229:
	setp.eq.s64 	%p183, %rd23389, 0;
	@%p183 bra 	$L__BB0_232;
	cvt.u64.u32 	%rd11967, %r9991;
	add.s64 	%rd11968, %rd23388, %rd11967;
	add.s64 	%rd11969, %rd11968, %rd11;
	add.s64 	%rd23391, %rd11969, 96;
	add.s64 	%rd23390, %rd23384, %rd23388;
$L__BB0_231:
	.pragma "nounroll";
	ld.local.u8 	%rs264, [%rd23390];
	st.local.u8 	[%rd23391], %rs264;
	add.s64 	%rd23391, %rd23391, 1;
	add.s64 	%rd23390, %rd23390, 1;
	add.s64 	%rd23389, %rd23389, -1;
	setp.ne.s64 	%p184, %rd23389, 0;
	@%p184 bra 	$L__BB0_231;
$L__BB0_232:
	cvt.u32.u64 	%r4429, %rd23383;
	ld.local.u32 	%r4430, [%rd11+224];
	add.s32 	%r9991, %r4430, %r4429;
	st.local.u32 	[%rd11+224], %r9991;
	ld.local.u64 	%rd11970, [%rd11+80];
	setp.eq.s64 	%p444, %rd11970, 0;
$L__BB0_233:
	mov.b32 	%r4431, 0;
	st.local.u32 	[%rd10], %r4431;
	not.pred 	%p185, %p444;
	@%p185 bra 	$L__BB0_256;
	setp.lt.u32 	%p186, %r9991, 125;
	mov.b64 	%rd23444, 4;
	mov.u64 	%rd23445, %rd10;
	@%p186 bra 	$L__BB0_249;
	cvt.u64.u32 	%rd1616, %r9991;
	sub.s64 	%rd1617, 128, %rd1616;
	setp.eq.s32 	%p187, %r9991, 128;
	@%p187 bra 	$L__BB0_242;
	and.b64  	%rd23396, %rd1617, 3;
	add.s32 	%r4432, %r9991, -125;
	setp.lt.u32 	%p188, %r4432, 3;
	mov.b64 	%rd23395, 0;
	@%p188 bra 	$L__BB0_239;
	and.b64  	%rd23395, %rd1617, -4;
	add.s64 	%rd11973, %rd1616, %rd11;
	add.s64 	%rd23392, %rd11973, 99;
	mov.u64 	%rd23393, %rd10;
	mov.u64 	%rd23394, %rd23395;
$L__BB0_238:
	ld.local.u32 	%r4433, [%rd23393];
	bfe.u32 	%r4434, %r4433, 0, 8;
	bfe.u32 	%r4435, %r4433, 8, 8;
	bfe.u32 	%r4436, %r4433, 16, 8;
	bfe.u32 	%r4437, %r4433, 24, 8;
	st.local.u8 	[%rd23392+-3], %r4434;
	st.local.u8 	[%rd23392+-2], %r4435;
	st.local.u8 	[%rd23392+-1], %r4436;
	st.local.u8 	[%rd23392], %r4437;
	add.s64 	%rd23394, %rd23394, -4;
	add.s64 	%rd23393, %rd23393, 4;
	add.s64 	%rd23392, %rd23392, 4;
	setp.ne.s64 	%p189, %rd23394, 0;
	@%p189 bra 	$L__BB0_238;
$L__BB0_239:
	setp.eq.s64 	%p190, %rd23396, 0;
	@%p190 bra 	$L__BB0_242;
	add.s64 	%rd11974, %rd23395, %rd1616;
	add.s64 	%rd11975, %rd11974, %rd11;
	add.s64 	%rd23398, %rd11975, 96;
	add.s64 	%rd23397, %rd10, %rd23395;
$L__BB0_241:
	.pragma "nounroll";
	ld.local.u8 	%rs265, [%rd23397];
	st.local.u8 	[%rd23398], %rs265;
	add.s64 	%rd23398, %rd23398, 1;
	add.s64 	%rd23397, %rd23397, 1;
	add.s64 	%rd23396, %rd23396, -1;
	setp.ne.s64 	%p191, %rd23396, 0;
	@%p191 bra 	$L__BB0_241;
$L__BB0_242:
	ld.local.u64 	%rd11976, [%rd11+64];
	add.s64 	%rd23424, %rd11976, 128;
	st.local.u64 	[%rd11+64], %rd23424;
	setp.gt.u64 	%p192, %rd11976, -129;
	selp.u64 	%rd11977, 1, 0, %p192;
	ld.local.u64 	%rd11978, [%rd11+72];
	add.s64 	%rd23423, %rd11978, %rd11977;
	st.local.u64 	[%rd11+72], %rd23423;
	ld.local.v2.b32 	{%r4439, %r4440}, [%rd11+96];
	bfe.u32 	%r4441, %r4440, 24, 8;
	bfe.u32 	%r4442, %r4440, 16, 8;
	bfe.u32 	%r4443, %r4440, 8, 8;
	bfe.u32 	%r4444, %r4440, 0, 8;
	ld.local.u32 	%rd11979, [%rd11+96];
	cvt.u64.u32 	%rd11980, %r4444;
	shl.b64 	%rd11981, %rd11980, 32;
	and.b64  	%rd11982, %rd11981, 1095216660480;
	or.b64  	%rd11983, %rd11979, %rd11982;
	cvt.u64.u32 	%rd11984, %r4443;
	shl.b64 	%rd11985, %rd11984, 40;
	and.b64  	%rd11986, %rd11985, 280375465082880;
	or.b64  	%rd11987, %rd11983, %rd11986;
	cvt.u64.u32 	%rd11988, %r4442;
	shl.b64 	%rd11989, %rd11988, 48;
	and.b64  	%rd11990, %rd11989, 71776119061217280;
	or.b64  	%rd11991, %rd11987, %rd11990;
	cvt.u64.u32 	%rd11992, %r4441;
	shl.b64 	%rd11993, %rd11992, 56;
	or.b64  	%rd11994, %rd11991, %rd11993;
	ld.local.v2.b32 	{%r4445, %r4446}, [%rd11+104];
	bfe.u32 	%r4447, %r4446, 24, 8;
	bfe.u32 	%r4448, %r4446, 16, 8;
	bfe.u32 	%r4449, %r4446, 8, 8;
	bfe.u32 	%r4450, %r4446, 0, 8;
	ld.local.u32 	%rd11995, [%rd11+104];
	cvt.u64.u32 	%rd11996, %r4450;
	shl.b64 	%rd11997, %rd11996, 32;
	and.b64  	%rd11998, %rd11997, 1095216660480;
	or.b64  	%rd11999, %rd11995, %rd11998;
	cvt.u64.u32 	%rd12000, %r4449;
	shl.b64 	%rd12001, %rd12000, 40;
	and.b64  	%rd12002, %rd12001, 280375465082880;
	or.b64  	%rd12003, %rd11999, %rd12002;
	cvt.u64.u32 	%rd12004, %r4448;
	shl.b64 	%rd12005, %rd12004, 48;
	and.b64  	%rd12006, %rd12005, 71776119061217280;
	or.b64  	%rd12007, %rd12003, %rd12006;
	cvt.u64.u32 	%rd12008, %r4447;
	shl.b64 	%rd12009, %rd12008, 56;
	or.b64  	%rd12010, %rd12007, %rd12009;
	st.local.v2.u64 	[%rd8], {%rd11994, %rd12010};
	ld.local.v2.b32 	{%r4451, %r4452}, [%rd11+112];
	bfe.u32 	%r4453, %r4452, 24, 8;
	bfe.u32 	%r4454, %r4452, 16, 8;
	bfe.u32 	%r4455, %r4452, 8, 8;
	bfe.u32 	%r4456, %r4452, 0, 8;
	ld.local.u32 	%rd12011, [%rd11+112];
	cvt.u64.u32 	%rd12012, %r4456;
	shl.b64 	%rd12013, %rd12012, 32;
	and.b64  	%rd12014, %rd12013, 1095216660480;
	or.b64  	%rd12015, %rd12011, %rd12014;
	cvt.u64.u32 	%rd12016, %r4455;
	shl.b64 	%rd12017, %rd12016, 40;
	and.b64  	%rd12018, %rd12017, 280375465082880;
	or.b64  	%rd12019, %rd12015, %rd12018;
	cvt.u64.u32 	%rd12020, %r4454;
	shl.b64 	%rd12021, %rd12020, 48;
	and.b64  	%rd12022, %rd12021, 71776119061217280;
	or.b64  	%rd12023, %rd12019, %rd12022;
	cvt.u64.u32 	%rd12024, %r4453;
	shl.b64 	%rd12025, %rd12024, 56;
	or.b64  	%rd12026, %rd12023, %rd12025;
	ld.local.v2.b32 	{%r4457, %r4458}, [%rd11+120];
	bfe.u32 	%r4459, %r4458, 24, 8;
	bfe.u32 	%r4460, %r4458, 16, 8;
	bfe.u32 	%r4461, %r4458, 8, 8;
	bfe.u32 	%r4462, %r4458, 0, 8;
	ld.local.u32 	%rd12027, [%rd11+120];
	cvt.u64.u32 	%rd12028, %r4462;
	shl.b64 	%rd12029, %rd12028, 32;
	and.b64  	%rd12030, %rd12029, 1095216660480;
	or.b64  	%rd12031, %rd12027, %rd12030;
	cvt.u64.u32 	%rd12032, %r4461;
	shl.b64 	%rd12033, %rd12032, 40;
	and.b64  	%rd12034, %rd12033, 280375465082880;
	or.b64  	%rd12035, %rd12031, %rd12034;
	cvt.u64.u32 	%rd12036, %r4460;
	shl.b64 	%rd12037, %rd12036, 48;
	and.b64  	%rd12038, %rd12037, 71776119061217280;
	or.b64  	%rd12039, %rd12035, %rd12038;
	cvt.u64.u32 	%rd12040, %r4459;
	shl.b64 	%rd12041, %rd12040, 56;
	or.b64  	%rd12042, %rd12039, %rd12041;
	st.local.v2.u64 	[%rd8+16], {%rd12026, %rd12042};
	ld.local.v2.b32 	{%r4463, %r4464}, [%rd11+128];
	bfe.u32 	%r4465, %r4464, 24, 8;
	bfe.u32 	%r4466, %r4464, 16, 8;
	bfe.u32 	%r4467, %r4464, 8, 8;
	bfe.u32 	%r4468, %r4464, 0, 8;
	ld.local.u32 	%rd12043, [%rd11+128];
	cvt.u64.u32 	%rd12044, %r4468;
	shl.b64 	%rd12045, %rd12044, 32;
	and.b64  	%rd12046, %rd12045, 1095216660480;
	or.b64  	%rd12047, %rd12043, %rd12046;
	cvt.u64.u32 	%rd12048, %r4467;
	shl.b64 	%rd12049, %rd12048, 40;
	and.b64  	%rd12050, %rd12049, 280375465082880;
	or.b64  	%rd12051, %rd12047, %rd12050;
	cvt.u64.u32 	%rd12052, %r4466;
	shl.b64 	%rd12053, %rd12052, 48;
	and.b64  	%rd12054, %rd12053, 71776119061217280;
	or.b64  	%rd12055, %rd12051, %rd12054;
	cvt.u64.u32 	%rd12056, %r4465;
	shl.b64 	%rd12057, %rd12056, 56;
	or.b64  	%rd12058, %rd12055, %rd12057;
	ld.local.v2.b32 	{%r4469, %r4470}, [%rd11+136];
	bfe.u32 	%r4471, %r4470, 24, 8;
	bfe.u32 	%r4472, %r4470, 16, 8;
	bfe.u32 	%r4473, %r4470, 8, 8;
	bfe.u32 	%r4474, %r4470, 0, 8;
	ld.local.u32 	%rd12059, [%rd11+136];
	cvt.u64.u32 	%rd12060, %r4474;
	shl.b64 	%rd12061, %rd12060, 32;
	and.b64  	%rd12062, %rd12061, 1095216660480;
	or.b64  	%rd12063, %rd12059, %rd12062;
	cvt.u64.u32 	%rd12064, %r4473;
	shl.b64 	%rd12065, %rd12064, 40;
	and.b64  	%rd12066, %rd12065, 280375465082880;
	or.b64  	%rd12067, %rd12063, %rd12066;
	cvt.u64.u32 	%rd12068, %r4472;
	shl.b64 	%rd12069, %rd12068, 48;
	and.b64  	%rd12070, %rd12069, 71776119061217280;
	or.b64  	%rd12071, %rd12067, %rd12070;
	cvt.u64.u32 	%rd12072, %r4471;
	shl.b64 	%rd12073, %rd12072, 56;
	or.b64  	%rd12074, %rd12071, %rd12073;
	st.local.v2.u64 	[%rd8+32], {%rd12058, %rd12074};
	ld.local.v2.b32 	{%r4475, %r4476}, [%rd11+144];
	bfe.u32 	%r4477, %r4476, 24, 8;
	bfe.u32 	%r4478, %r4476, 16, 8;
	bfe.u32 	%r4479, %r4476, 8, 8;
	bfe.u32 	%r4480, %r4476, 0, 8;
	ld.local.u32 	%rd12075, [%rd11+144];
	cvt.u64.u32 	%rd12076, %r4480;
	shl.b64 	%rd12077, %rd12076, 32;
	and.b64  	%rd12078, %rd12077, 1095216660480;
	or.b64  	%rd12079, %rd12075, %rd12078;
	cvt.u64.u32 	%rd12080, %r4479;
	shl.b64 	%rd12081, %rd12080, 40;
	and.b64  	%rd12082, %rd12081, 280375465082880;
	or.b64  	%rd12083, %rd12079, %rd12082;
	cvt.u64.u32 	%rd12084, %r4478;
	shl.b64 	%rd12085, %rd12084, 48;
	and.b64  	%rd12086, %rd12085, 71776119061217280;
	or.b64  	%rd12087, %rd12083, %rd12086;
	cvt.u64.u32 	%rd12088, %r4477;
	shl.b64 	%rd12089, %rd12088, 56;
	or.b64  	%rd12090, %rd12087, %rd12089;
	ld.local.v2.b32 	{%r4481, %r4482}, [%rd11+152];
	bfe.u32 	%r4483, %r4482, 24, 8;
	bfe.u32 	%r4484, %r4482, 16, 8;
	bfe.u32 	%r4485, %r4482, 8, 8;
	bfe.u32 	%r4486, %r4482, 0, 8;
	ld.local.u32 	%rd12091, [%rd11+152];
	cvt.u64.u32 	%rd12092, %r4486;
	shl.b64 	%rd12093, %rd12092, 32;
	and.b64  	%rd12094, %rd12093, 1095216660480;
	or.b64  	%rd12095, %rd12091, %rd12094;
	cvt.u64.u32 	%rd12096, %r4485;
	shl.b64 	%rd12097, %rd12096, 40;
	and.b64  	%rd12098, %rd12097, 280375465082880;
	or.b64  	%rd12099, %rd12095, %rd12098;
	cvt.u64.u32 	%rd12100, %r4484;
	shl.b64 	%rd12101, %rd12100, 48;
	and.b64  	%rd12102, %rd12101, 71776119061217280;
	or.b64  	%rd12103, %rd12099, %rd12102;
	cvt.u64.u32 	%rd12104, %r4483;
	shl.b64 	%rd12105, %rd12104, 56;
	or.b64  	%rd12106, %rd12103, %rd12105;
	st.local.v2.u64 	[%rd8+48], {%rd12090, %rd12106};
	ld.local.v2.b32 	{%r4487, %r4488}, [%rd11+160];
	bfe.u32 	%r4489, %r4488, 24, 8;
	bfe.u32 	%r4490, %r4488, 16, 8;
	bfe.u32 	%r4491, %r4488, 8, 8;
	bfe.u32 	%r4492, %r4488, 0, 8;
	ld.local.u32 	%rd12107, [%rd11+160];
	cvt.u64.u32 	%rd12108, %r4492;
	shl.b64 	%rd12109, %rd12108, 32;
	and.b64  	%rd12110, %rd12109, 1095216660480;
	or.b64  	%rd12111, %rd12107, %rd12110;
	cvt.u64.u32 	%rd12112, %r4491;
	shl.b64 	%rd12113, %rd12112, 40;
	and.b64  	%rd12114, %rd12113, 280375465082880;
	or.b64  	%rd12115, %rd12111, %rd12114;
	cvt.u64.u32 	%rd12116, %r4490;
	shl.b64 	%rd12117, %rd12116, 48;
	and.b64  	%rd12118, %rd12117, 71776119061217280;
	or.b64  	%rd12119, %rd12115, %rd12118;
	cvt.u64.u32 	%rd12120, %r4489;
	shl.b64 	%rd12121, %rd12120, 56;
	or.b64  	%rd12122, %rd12119, %rd12121;
	ld.local.v2.b32 	{%r4493, %r4494}, [%rd11+168];
	bfe.u32 	%r4495, %r4494, 24, 8;
	bfe.u32 	%r4496, %r4494, 16, 8;
	bfe.u32 	%r4497, %r4494, 8, 8;
	bfe.u32 	%r4498, %r4494, 0, 8;
	ld.local.u32 	%rd12123, [%rd11+168];
	cvt.u64.u32 	%rd12124, %r4498;
	shl.b64 	%rd12125, %rd12124, 32;
	and.b64  	%rd12126, %rd12125, 1095216660480;
	or.b64  	%rd12127, %rd12123, %rd12126;
	cvt.u64.u32 	%rd12128, %r4497;
	shl.b64 	%rd12129, %rd12128, 40;
	and.b64  	%rd12130, %rd12129, 280375465082880;
	or.b64  	%rd12131, %rd12127, %rd12130;
	cvt.u64.u32 	%rd12132, %r4496;
	shl.b64 	%rd12133, %rd12132, 48;
	and.b64  	%rd12134, %rd12133, 71776119061217280;
	or.b64  	%rd12135, %rd12131, %rd12134;
	cvt.u64.u32 	%rd12136, %r4495;
	shl.b64 	%rd12137, %rd12136, 56;
	or.b64  	%rd12138, %rd12135, %rd12137;
	st.local.v2.u64 	[%rd8+64], {%rd12122, %rd12138};
	ld.local.v2.b32 	{%r4499, %r4500}, [%rd11+176];
	bfe.u32 	%r4501, %r4500, 24, 8;
	bfe.u32 	%r4502, %r4500, 16, 8;
	bfe.u32 	%r4503, %r4500, 8, 8;
	bfe.u32 	%r4504, %r4500, 0, 8;
	ld.local.u32 	%rd12139, [%rd11+176];
	cvt.u64.u32 	%rd12140, %r4504;
	shl.b64 	%rd12141, %rd12140, 32;
	and.b64  	%rd12142, %rd12141, 1095216660480;
	or.b64  	%rd12143, %rd12139, %rd12142;
	cvt.u64.u32 	%rd12144, %r4503;
	shl.b64 	%rd12145, %rd12144, 40;
	and.b64  	%rd12146, %rd12145, 280375465082880;
	or.b64  	%rd12147, %rd12143, %rd12146;
	cvt.u64.u32 	%rd12148, %r4502;
	shl.b64 	%rd12149, %rd12148, 48;
	and.b64  	%rd12150, %rd12149, 71776119061217280;
	or.b64  	%rd12151, %rd12147, %rd12150;
	cvt.u64.u32 	%rd12152, %r4501;
	shl.b64 	%rd12153, %rd12152, 56;
	or.b64  	%rd12154, %rd12151, %rd12153;
	ld.local.v2.b32 	{%r4505, %r4506}, [%rd11+184];
	bfe.u32 	%r4507, %r4506, 24, 8;
	bfe.u32 	%r4508, %r4506, 16, 8;
	bfe.u32 	%r4509, %r4506, 8, 8;
	bfe.u32 	%r4510, %r4506, 0, 8;
	ld.local.u32 	%rd12155, [%rd11+184];
	cvt.u64.u32 	%rd12156, %r4510;
	shl.b64 	%rd12157, %rd12156, 32;
	and.b64  	%rd12158, %rd12157, 1095216660480;
	or.b64  	%rd12159, %rd12155, %rd12158;
	cvt.u64.u32 	%rd12160, %r4509;
	shl.b64 	%rd12161, %rd12160, 40;
	and.b64  	%rd12162, %rd12161, 280375465082880;
	or.b64  	%rd12163, %rd12159, %rd12162;
	cvt.u64.u32 	%rd12164, %r4508;
	shl.b64 	%rd12165, %rd12164, 48;
	and.b64  	%rd12166, %rd12165, 71776119061217280;
	or.b64  	%rd12167, %rd12163, %rd12166;
	cvt.u64.u32 	%rd12168, %r4507;
	shl.b64 	%rd12169, %rd12168, 56;
	or.b64  	%rd12170, %rd12167, %rd12169;
	st.local.v2.u64 	[%rd8+80], {%rd12154, %rd12170};
	ld.local.v2.b32 	{%r4511, %r4512}, [%rd11+192];
	bfe.u32 	%r4513, %r4512, 24, 8;
	bfe.u32 	%r4514, %r4512, 16, 8;
	bfe.u32 	%r4515, %r4512, 8, 8;
	bfe.u32 	%r4516, %r4512, 0, 8;
	ld.local.u32 	%rd12171, [%rd11+192];
	cvt.u64.u32 	%rd12172, %r4516;
	shl.b64 	%rd12173, %rd12172, 32;
	and.b64  	%rd12174, %rd12173, 1095216660480;
	or.b64  	%rd12175, %rd12171, %rd12174;
	cvt.u64.u32 	%rd12176, %r4515;
	shl.b64 	%rd12177, %rd12176, 40;
	and.b64  	%rd12178, %rd12177, 280375465082880;
	or.b64  	%rd12179, %rd12175, %rd12178;
	cvt.u64.u32 	%rd12180, %r4514;
	shl.b64 	%rd12181, %rd12180, 48;
	and.b64  	%rd12182, %rd12181, 71776119061217280;
	or.b64  	%rd12183, %rd12179, %rd12182;
	cvt.u64.u32 	%rd12184, %r4513;
	shl.b64 	%rd12185, %rd12184, 56;
	or.b64  	%rd12186, %rd12183, %rd12185;
	ld.local.v2.b32 	{%r4517, %r4518}, [%rd11+200];
	bfe.u32 	%r4519, %r4518, 24, 8;
	bfe.u32 	%r4520, %r4518, 16, 8;
	bfe.u32 	%r4521, %r4518, 8, 8;
	bfe.u32 	%r4522, %r4518, 0, 8;
	ld.local.u32 	%rd12187, [%rd11+200];
	cvt.u64.u32 	%rd12188, %r4522;
	shl.b64 	%rd12189, %rd12188, 32;
	and.b64  	%rd12190, %rd12189, 1095216660480;
	or.b64  	%rd12191, %rd12187, %rd12190;
	cvt.u64.u32 	%rd12192, %r4521;
	shl.b64 	%rd12193, %rd12192, 40;
	and.b64  	%rd12194, %rd12193, 280375465082880;
	or.b64  	%rd12195, %rd12191, %rd12194;
	cvt.u64.u32 	%rd12196, %r4520;
	shl.b64 	%rd12197, %rd12196, 48;
	and.b64  	%rd12198, %rd12197, 71776119061217280;
	or.b64  	%rd12199, %rd12195, %rd12198;
	cvt.u64.u32 	%rd12200, %r4519;
	shl.b64 	%rd12201, %rd12200, 56;
	or.b64  	%rd12202, %rd12199, %rd12201;
	st.local.v2.u64 	[%rd8+96], {%rd12186, %rd12202};
	ld.local.v2.b32 	{%r4523, %r4524}, [%rd11+208];
	bfe.u32 	%r4525, %r4524, 24, 8;
	bfe.u32 	%r4526, %r4524, 16, 8;
	bfe.u32 	%r4527, %r4524, 8, 8;
	bfe.u32 	%r4528, %r4524, 0, 8;
	ld.local.u32 	%rd12203, [%rd11+208];
	cvt.u64.u32 	%rd12204, %r4528;
	shl.b64 	%rd12205, %rd12204, 32;
	and.b64  	%rd12206, %rd12205, 1095216660480;
	or.b64  	%rd12207, %rd12203, %rd12206;
	cvt.u64.u32 	%rd12208, %r4527;
	shl.b64 	%rd12209, %rd12208, 40;
	and.b64  	%rd12210, %rd12209, 280375465082880;
	or.b64  	%rd12211, %rd12207, %rd12210;
	cvt.u64.u32 	%rd12212, %r4526;
	shl.b64 	%rd12213, %rd12212, 48;
	and.b64  	%rd12214, %rd12213, 71776119061217280;
	or.b64  	%rd12215, %rd12211, %rd12214;
	cvt.u64.u32 	%rd12216, %r4525;
	shl.b64 	%rd12217, %rd12216, 56;
	or.b64  	%rd12218, %rd12215, %rd12217;
	ld.local.v2.b32 	{%r4529, %r4530}, [%rd11+216];
	bfe.u32 	%r4531, %r4530, 24, 8;
	bfe.u32 	%r4532, %r4530, 16, 8;
	bfe.u32 	%r4533, %r4530, 8, 8;
	bfe.u32 	%r4534, %r4530, 0, 8;
	ld.local.u32 	%rd12219, [%rd11+216];
	cvt.u64.u32 	%rd12220, %r4534;
	shl.b64 	%rd12221, %rd12220, 32;
	and.b64  	%rd12222, %rd12221, 1095216660480;
	or.b64  	%rd12223, %rd12219, %rd12222;
	cvt.u64.u32 	%rd12224, %r4533;
	shl.b64 	%rd12225, %rd12224, 40;
	and.b64  	%rd12226, %rd12225, 280375465082880;
	or.b64  	%rd12227, %rd12223, %rd12226;
	cvt.u64.u32 	%rd12228, %r4532;
	shl.b64 	%rd12229, %rd12228, 48;
	and.b64  	%rd12230, %rd12229, 71776119061217280;
	or.b64  	%rd12231, %rd12227, %rd12230;
	cvt.u64.u32 	%rd12232, %r4531;
	shl.b64 	%rd12233, %rd12232, 56;
	or.b64  	%rd12234, %rd12231, %rd12233;
	st.local.v2.u64 	[%rd8+112], {%rd12218, %rd12234};
	ld.local.u64 	%rd1638, [%rd11];
	ld.local.u64 	%rd1639, [%rd11+8];
	ld.local.u64 	%rd1640, [%rd11+16];
	ld.local.u64 	%rd1641, [%rd11+24];
	ld.local.u64 	%rd1642, [%rd11+32];
	ld.local.u64 	%rd1643, [%rd11+40];
	ld.local.u64 	%rd1644, [%rd11+48];
	ld.local.u64 	%rd1645, [%rd11+56];
	xor.b64  	%rd23412, %rd17, %rd23424;
	xor.b64  	%rd23408, %rd18, %rd23423;
	ld.local.u64 	%rd12235, [%rd11+80];
	xor.b64  	%rd1648, %rd19, %rd12235;
	ld.local.u64 	%rd12236, [%rd11+88];
	xor.b64  	%rd1649, %rd20, %rd12236;
	mov.b32 	%r10020, 0;
	mov.u64 	%rd23399, %rd16;
	mov.u64 	%rd23400, %rd1649;
	mov.u64 	%rd23401, %rd1645;
	mov.u64 	%rd23402, %rd1641;
	mov.u64 	%rd23403, %rd15;
	mov.u64 	%rd23404, %rd1648;
	mov.u64 	%rd23405, %rd1644;
	mov.u64 	%rd23406, %rd1640;
	mov.u64 	%rd23407, %rd14;
	mov.u64 	%rd23409, %rd1643;
	mov.u64 	%rd23410, %rd1639;
	mov.u64 	%rd23411, %rd13;
	mov.u64 	%rd23413, %rd1642;
	mov.u64 	%rd23414, %rd1638;
$L__BB0_243:
	mul.wide.u32 	%rd12237, %r10020, 16;
	mov.u64 	%rd12238, blake2b_sigma;
	add.s64 	%rd12239, %rd12238, %rd12237;
	ld.const.u8 	%r4535, [%rd12239];
	mul.wide.u32 	%rd12240, %r4535, 8;
	add.s64 	%rd12241, %rd8, %rd12240;
	ld.local.u64 	%rd12242, [%rd12241];
	ld.const.u8 	%r4536, [%rd12239+1];
	mul.wide.u32 	%rd12243, %r4536, 8;
	add.s64 	%rd12244, %rd8, %rd12243;
	ld.local.u64 	%rd12245, [%rd12244];
	add.s64 	%rd12246, %rd23414, %rd12242;
	add.s64 	%rd12247, %rd12246, %rd23413;
	xor.b64  	%rd12248, %rd23412, %rd12247;
	mov.b64 	{%r4537, %r4538}, %rd12248;
	mov.b64 	%rd12249, {%r4538, %r4537};
	add.s64 	%rd12250, %rd23411, %rd12249;
	xor.b64  	%rd12251, %rd23413, %rd12250;
	mov.b64 	{%r4539, %r4540}, %rd12251;
	shf.l.wrap.b32 	%r4541, %r4540, %r4539, 8;
	shf.l.wrap.b32 	%r4542, %r4539, %r4540, 8;
	mov.b64 	%rd12252, {%r4542, %r4541};
	add.s64 	%rd12253, %rd12252, %rd12245;
	add.s64 	%rd12254, %rd12253, %rd12247;
	xor.b64  	%rd12255, %rd12249, %rd12254;
	mov.b64 	{%r4543, %r4544}, %rd12255;
	shf.l.wrap.b32 	%r4545, %r4544, %r4543, 16;
	shf.l.wrap.b32 	%r4546, %r4543, %r4544, 16;
	mov.b64 	%rd12256, {%r4546, %r4545};
	add.s64 	%rd12257, %rd12250, %rd12256;
	xor.b64  	%rd12258, %rd12252, %rd12257;
	mov.b64 	{%r4547, %r4548}, %rd12258;
	shf.l.wrap.b32 	%r4549, %r4547, %r4548, 1;
	shf.l.wrap.b32 	%r4550, %r4548, %r4547, 1;
	mov.b64 	%rd12259, {%r4550, %r4549};
	ld.const.u8 	%r4551, [%rd12239+2];
	mul.wide.u32 	%rd12260, %r4551, 8;
	add.s64 	%rd12261, %rd8, %rd12260;
	ld.local.u64 	%rd12262, [%rd12261];
	ld.const.u8 	%r4552, [%rd12239+3];
	mul.wide.u32 	%rd12263, %r4552, 8;
	add.s64 	%rd12264, %rd8, %rd12263;
	ld.local.u64 	%rd12265, [%rd12264];
	add.s64 	%rd12266, %rd23410, %rd12262;
	add.s64 	%rd12267, %rd12266, %rd23409;
	xor.b64  	%rd12268, %rd23408, %rd12267;
	mov.b64 	{%r4553, %r4554}, %rd12268;
	mov.b64 	%rd12269, {%r4554, %r4553};
	add.s64 	%rd12270, %rd23407, %rd12269;
	xor.b64  	%rd12271, %rd23409, %rd12270;
	mov.b64 	{%r4555, %r4556}, %rd12271;
	shf.l.wrap.b32 	%r4557, %r4556, %r4555, 8;
	shf.l.wrap.b32 	%r4558, %r4555, %r4556, 8;
	mov.b64 	%rd12272, {%r4558, %r4557};
	add.s64 	%rd12273, %rd12272, %rd12265;
	add.s64 	%rd12274, %rd12273, %rd12267;
	xor.b64  	%rd12275, %rd12269, %rd12274;
	mov.b64 	{%r4559, %r4560}, %rd12275;
	shf.l.wrap.b32 	%r4561, %r4560, %r4559, 16;
	shf.l.wrap.b32 	%r4562, %r4559, %r4560, 16;
	mov.b64 	%rd12276, {%r4562, %r4561};
	add.s64 	%rd12277, %rd12270, %rd12276;
	xor.b64  	%rd12278, %rd12272, %rd12277;
	mov.b64 	{%r4563, %r4564}, %rd12278;
	shf.l.wrap.b32 	%r4565, %r4563, %r4564, 1;
	shf.l.wrap.b32 	%r4566, %r4564, %r4563, 1;
	mov.b64 	%rd12279, {%r4566, %r4565};
	ld.const.u8 	%r4567, [%rd12239+4];
	mul.wide.u32 	%rd12280, %r4567, 8;
	add.s64 	%rd12281, %rd8, %rd12280;
	ld.local.u64 	%rd12282, [%rd12281];
	ld.const.u8 	%r4568, [%rd12239+5];
	mul.wide.u32 	%rd12283, %r4568, 8;
	add.s64 	%rd12284, %rd8, %rd12283;
	ld.local.u64 	%rd12285, [%rd12284];
	add.s64 	%rd12286, %rd23406, %rd12282;
	add.s64 	%rd12287, %rd12286, %rd23405;
	xor.b64  	%rd12288, %rd23404, %rd12287;
	mov.b64 	{%r4569, %r4570}, %rd12288;
	mov.b64 	%rd12289, {%r4570, %r4569};
	add.s64 	%rd12290, %rd23403, %rd12289;
	xor.b64  	%rd12291, %rd23405, %rd12290;
	mov.b64 	{%r4571, %r4572}, %rd12291;
	shf.l.wrap.b32 	%r4573, %r4572, %r4571, 8;
	shf.l.wrap.b32 	%r4574, %r4571, %r4572, 8;
	mov.b64 	%rd12292, {%r4574, %r4573};
	add.s64 	%rd12293, %rd12292, %rd12285;
	add.s64 	%rd12294, %rd12293, %rd12287;
	xor.b64  	%rd12295, %rd12289, %rd12294;
	mov.b64 	{%r4575, %r4576}, %rd12295;
	shf.l.wrap.b32 	%r4577, %r4576, %r4575, 16;
	shf.l.wrap.b32 	%r4578, %r4575, %r4576, 16;
	mov.b64 	%rd12296, {%r4578, %r4577};
	add.s64 	%rd12297, %rd12290, %rd12296;
	xor.b64  	%rd12298, %rd12292, %rd12297;
	mov.b64 	{%r4579, %r4580}, %rd12298;
	shf.l.wrap.b32 	%r4581, %r4579, %r4580, 1;
	shf.l.wrap.b32 	%r4582, %r4580, %r4579, 1;
	mov.b64 	%rd12299, {%r4582, %r4581};
	ld.const.u8 	%r4583, [%rd12239+6];
	mul.wide.u32 	%rd12300, %r4583, 8;
	add.s64 	%rd12301, %rd8, %rd12300;
	ld.local.u64 	%rd12302, [%rd12301];
	ld.const.u8 	%r4584, [%rd12239+7];
	mul.wide.u32 	%rd12303, %r4584, 8;
	add.s64 	%rd12304, %rd8, %rd12303;
	ld.local.u64 	%rd12305, [%rd12304];
	add.s64 	%rd12306, %rd23402, %rd12302;
	add.s64 	%rd12307, %rd12306, %rd23401;
	xor.b64  	%rd12308, %rd23400, %rd12307;
	mov.b64 	{%r4585, %r4586}, %rd12308;
	mov.b64 	%rd12309, {%r4586, %r4585};
	add.s64 	%rd12310, %rd23399, %rd12309;
	xor.b64  	%rd12311, %rd23401, %rd12310;
	mov.b64 	{%r4587, %r4588}, %rd12311;
	shf.l.wrap.b32 	%r4589, %r4588, %r4587, 8;
	shf.l.wrap.b32 	%r4590, %r4587, %r4588, 8;
	mov.b64 	%rd12312, {%r4590, %r4589};
	add.s64 	%rd12313, %rd12312, %rd12305;
	add.s64 	%rd12314, %rd12313, %rd12307;
	xor.b64  	%rd12315, %rd12309, %rd12314;
	mov.b64 	{%r4591, %r4592}, %rd12315;
	shf.l.wrap.b32 	%r4593, %r4592, %r4591, 16;
	shf.l.wrap.b32 	%r4594, %r4591, %r4592, 16;
	mov.b64 	%rd12316, {%r4594, %r4593};
	add.s64 	%rd12317, %rd12310, %rd12316;
	xor.b64  	%rd12318, %rd12312, %rd12317;
	mov.b64 	{%r4595, %r4596}, %rd12318;
	shf.l.wrap.b32 	%r4597, %r4595, %r4596, 1;
	shf.l.wrap.b32 	%r4598, %r4596, %r4595, 1;
	mov.b64 	%rd12319, {%r4598, %r4597};
	ld.const.u8 	%r4599, [%rd12239+8];
	mul.wide.u32 	%rd12320, %r4599, 8;
	add.s64 	%rd12321, %rd8, %rd12320;
	ld.local.u64 	%rd12322, [%rd12321];
	ld.const.u8 	%r4600, [%rd12239+9];
	mul.wide.u32 	%rd12323, %r4600, 8;
	add.s64 	%rd12324, %rd8, %rd12323;
	ld.local.u64 	%rd12325, [%rd12324];
	add.s64 	%rd12326, %rd12254, %rd12322;
	add.s64 	%rd12327, %rd12326, %rd12279;
	xor.b64  	%rd12328, %rd12316, %rd12327;
	mov.b64 	{%r4601, %r4602}, %rd12328;
	mov.b64 	%rd12329, {%r4602, %r4601};
	add.s64 	%rd12330, %rd12297, %rd12329;
	xor.b64  	%rd12331, %rd12279, %rd12330;
	mov.b64 	{%r4603, %r4604}, %rd12331;
	shf.l.wrap.b32 	%r4605, %r4604, %r4603, 8;
	shf.l.wrap.b32 	%r4606, %r4603, %r4604, 8;
	mov.b64 	%rd12332, {%r4606, %r4605};
	add.s64 	%rd12333, %rd12332, %rd12325;
	add.s64 	%rd23414, %rd12333, %rd12327;
	xor.b64  	%rd12334, %rd12329, %rd23414;
	mov.b64 	{%r4607, %r4608}, %rd12334;
	shf.l.wrap.b32 	%r4609, %r4608, %r4607, 16;
	shf.l.wrap.b32 	%r4610, %r4607, %r4608, 16;
	mov.b64 	%rd23400, {%r4610, %r4609};
	add.s64 	%rd23403, %rd12330, %rd23400;
	xor.b64  	%rd12335, %rd12332, %rd23403;
	mov.b64 	{%r4611, %r4612}, %rd12335;
	shf.l.wrap.b32 	%r4613, %r4611, %r4612, 1;
	shf.l.wrap.b32 	%r4614, %r4612, %r4611, 1;
	mov.b64 	%rd23409, {%r4614, %r4613};
	ld.const.u8 	%r4615, [%rd12239+10];
	mul.wide.u32 	%rd12336, %r4615, 8;
	add.s64 	%rd12337, %rd8, %rd12336;
	ld.local.u64 	%rd12338, [%rd12337];
	ld.const.u8 	%r4616, [%rd12239+11];
	mul.wide.u32 	%rd12339, %r4616, 8;
	add.s64 	%rd12340, %rd8, %rd12339;
	ld.local.u64 	%rd12341, [%rd12340];
	add.s64 	%rd12342, %rd12274, %rd12338;
	add.s64 	%rd12343, %rd12342, %rd12299;
	xor.b64  	%rd12344, %rd12256, %rd12343;
	mov.b64 	{%r4617, %r4618}, %rd12344;
	mov.b64 	%rd12345, {%r4618, %r4617};
	add.s64 	%rd12346, %rd12317, %rd12345;
	xor.b64  	%rd12347, %rd12299, %rd12346;
	mov.b64 	{%r4619, %r4620}, %rd12347;
	shf.l.wrap.b32 	%r4621, %r4620, %r4619, 8;
	shf.l.wrap.b32 	%r4622, %r4619, %r4620, 8;
	mov.b64 	%rd12348, {%r4622, %r4621};
	add.s64 	%rd12349, %rd12348, %rd12341;
	add.s64 	%rd23410, %rd12349, %rd12343;
	xor.b64  	%rd12350, %rd12345, %rd23410;
	mov.b64 	{%r4623, %r4624}, %rd12350;
	shf.l.wrap.b32 	%r4625, %r4624, %r4623, 16;
	shf.l.wrap.b32 	%r4626, %r4623, %r4624, 16;
	mov.b64 	%rd23412, {%r4626, %r4625};
	add.s64 	%rd23399, %rd12346, %rd23412;
	xor.b64  	%rd12351, %rd12348, %rd23399;
	mov.b64 	{%r4627, %r4628}, %rd12351;
	shf.l.wrap.b32 	%r4629, %r4627, %r4628, 1;
	shf.l.wrap.b32 	%r4630, %r4628, %r4627, 1;
	mov.b64 	%rd23405, {%r4630, %r4629};
	ld.const.u8 	%r4631, [%rd12239+12];
	mul.wide.u32 	%rd12352, %r4631, 8;
	add.s64 	%rd12353, %rd8, %rd12352;
	ld.local.u64 	%rd12354, [%rd12353];
	ld.const.u8 	%r4632, [%rd12239+13];
	mul.wide.u32 	%rd12355, %r4632, 8;
	add.s64 	%rd12356, %rd8, %rd12355;
	ld.local.u64 	%rd12357, [%rd12356];
	add.s64 	%rd12358, %rd12294, %rd12354;
	add.s64 	%rd12359, %rd12358, %rd12319;
	xor.b64  	%rd12360, %rd12276, %rd12359;
	mov.b64 	{%r4633, %r4634}, %rd12360;
	mov.b64 	%rd12361, {%r4634, %r4633};
	add.s64 	%rd12362, %rd12257, %rd12361;
	xor.b64  	%rd12363, %rd12319, %rd12362;
	mov.b64 	{%r4635, %r4636}, %rd12363;
	shf.l.wrap.b32 	%r4637, %r4636, %r4635, 8;
	shf.l.wrap.b32 	%r4638, %r4635, %r4636, 8;
	mov.b64 	%rd12364, {%r4638, %r4637};
	add.s64 	%rd12365, %rd12364, %rd12357;
	add.s64 	%rd23406, %rd12365, %rd12359;
	xor.b64  	%rd12366, %rd12361, %rd23406;
	mov.b64 	{%r4639, %r4640}, %rd12366;
	shf.l.wrap.b32 	%r4641, %r4640, %r4639, 16;
	shf.l.wrap.b32 	%r4642, %r4639, %r4640, 16;
	mov.b64 	%rd23408, {%r4642, %r4641};
	add.s64 	%rd23411, %rd12362, %rd23408;
	xor.b64  	%rd12367, %rd12364, %rd23411;
	mov.b64 	{%r4643, %r4644}, %rd12367;
	shf.l.wrap.b32 	%r4645, %r4643, %r4644, 1;
	shf.l.wrap.b32 	%r4646, %r4644, %r4643, 1;
	mov.b64 	%rd23401, {%r4646, %r4645};
	ld.const.u8 	%r4647, [%rd12239+14];
	mul.wide.u32 	%rd12368, %r4647, 8;
	add.s64 	%rd12369, %rd8, %rd12368;
	ld.local.u64 	%rd12370, [%rd12369];
	ld.const.u8 	%r4648, [%rd12239+15];
	mul.wide.u32 	%rd12371, %r4648, 8;
	add.s64 	%rd12372, %rd8, %rd12371;
	ld.local.u64 	%rd12373, [%rd12372];
	add.s64 	%rd12374, %rd12314, %rd12370;
	add.s64 	%rd12375, %rd12374, %rd12259;
	xor.b64  	%rd12376, %rd12296, %rd12375;
	mov.b64 	{%r4649, %r4650}, %rd12376;
	mov.b64 	%rd12377, {%r4650, %r4649};
	add.s64 	%rd12378, %rd12277, %rd12377;
	xor.b64  	%rd12379, %rd12259, %rd12378;
	mov.b64 	{%r4651, %r4652}, %rd12379;
	shf.l.wrap.b32 	%r4653, %r4652, %r4651, 8;
	shf.l.wrap.b32 	%r4654, %r4651, %r4652, 8;
	mov.b64 	%rd12380, {%r4654, %r4653};
	add.s64 	%rd12381, %rd12380, %rd12373;
	add.s64 	%rd23402, %rd12381, %rd12375;
	xor.b64  	%rd12382, %rd12377, %rd23402;
	mov.b64 	{%r4655, %r4656}, %rd12382;
	shf.l.wrap.b32 	%r4657, %r4656, %r4655, 16;
	shf.l.wrap.b32 	%r4658, %r4655, %r4656, 16;
	mov.b64 	%rd23404, {%r4658, %r4657};
	add.s64 	%rd23407, %rd12378, %rd23404;
	xor.b64  	%rd12383, %rd12380, %rd23407;
	mov.b64 	{%r4659, %r4660}, %rd12383;
	shf.l.wrap.b32 	%r4661, %r4659, %r4660, 1;
	shf.l.wrap.b32 	%r4662, %r4660, %r4659, 1;
	mov.b64 	%rd23413, {%r4662, %r4661};
	add.s32 	%r10020, %r10020, 1;
	setp.ne.s32 	%p193, %r10020, 12;
	@%p193 bra 	$L__BB0_243;
	xor.b64  	%rd12384, %rd23414, %rd1638;
	xor.b64  	%rd23422, %rd12384, %rd23411;
	st.local.u64 	[%rd11], %rd23422;
	xor.b64  	%rd12385, %rd23410, %rd1639;
	xor.b64  	%rd23421, %rd12385, %rd23407;
	st.local.u64 	[%rd11+8], %rd23421;
	xor.b64  	%rd12386, %rd23406, %rd1640;
	xor.b64  	%rd23420, %rd12386, %rd23403;
	st.local.u64 	[%rd11+16], %rd23420;
	xor.b64  	%rd12387, %rd23402, %rd1641;
	xor.b64  	%rd23419, %rd12387, %rd23399;
	st.local.u64 	[%rd11+24], %rd23419;
	xor.b64  	%rd12388, %rd23413, %rd1642;
	xor.b64  	%rd23418, %rd12388, %rd23412;
	st.local.u64 	[%rd11+32], %rd23418;
	xor.b64  	%rd12389, %rd23409, %rd1643;
	xor.b64  	%rd23417, %rd12389, %rd23408;
	st.local.u64 	[%rd11+40], %rd23417;
	xor.b64  	%rd12390, %rd23405, %rd1644;
	xor.b64  	%rd23416, %rd12390, %rd23404;
	st.local.u64 	[%rd11+48], %rd23416;
	xor.b64  	%rd12391, %rd23401, %rd1645;
	xor.b64  	%rd23415, %rd12391, %rd23400;
	st.local.u64 	[%rd11+56], %rd23415;
	mov.b32 	%r9991, 0;
	st.local.u32 	[%rd11+224], %r9991;
	add.s64 	%rd23444, %rd1616, -124;
	sub.s64 	%rd12392, %rd10, %rd1616;
	add.s64 	%rd23445, %rd12392, 128;
	setp.lt.u64 	%p194, %rd23444, 129;
	@%p194 bra 	$L__BB0_249;
$L__BB0_245:
	add.s64 	%rd1704, %rd23424, 128;
	setp.gt.u64 	%p195, %rd23424, -129;
	selp.u64 	%rd12394, 1, 0, %p195;
	add.s64 	%rd23423, %rd23423, %rd12394;
	ld.local.u8 	%rd12395, [%rd23445];
	ld.local.u8 	%r4665, [%rd23445+1];
	mul.wide.u32 	%rd12396, %r4665, 256;
	or.b64  	%rd12397, %rd12396, %rd12395;
	ld.local.u8 	%r4666, [%rd23445+2];
	mul.wide.u32 	%rd12398, %r4666, 65536;
	or.b64  	%rd12399, %rd12397, %rd12398;
	ld.local.u8 	%r4667, [%rd23445+3];
	mul.wide.u32 	%rd12400, %r4667, 16777216;
	or.b64  	%rd12401, %rd12399, %rd12400;
	ld.local.u8 	%rd12402, [%rd23445+4];
	shl.b64 	%rd12403, %rd12402, 32;
	or.b64  	%rd12404, %rd12401, %rd12403;
	ld.local.u8 	%rd12405, [%rd23445+5];
	shl.b64 	%rd12406, %rd12405, 40;
	or.b64  	%rd12407, %rd12404, %rd12406;
	ld.local.u8 	%rd12408, [%rd23445+6];
	shl.b64 	%rd12409, %rd12408, 48;
	or.b64  	%rd12410, %rd12407, %rd12409;
	ld.local.u8 	%rd12411, [%rd23445+7];
	shl.b64 	%rd12412, %rd12411, 56;
	or.b64  	%rd12413, %rd12410, %rd12412;
	ld.local.u8 	%rd12414, [%rd23445+8];
	ld.local.u8 	%r4668, [%rd23445+9];
	mul.wide.u32 	%rd12415, %r4668, 256;
	or.b64  	%rd12416, %rd12415, %rd12414;
	ld.local.u8 	%r4669, [%rd23445+10];
	mul.wide.u32 	%rd12417, %r4669, 65536;
	or.b64  	%rd12418, %rd12416, %rd12417;
	ld.local.u8 	%r4670, [%rd23445+11];
	mul.wide.u32 	%rd12419, %r4670, 16777216;
	or.b64  	%rd12420, %rd12418, %rd12419;
	ld.local.u8 	%rd12421, [%rd23445+12];
	shl.b64 	%rd12422, %rd12421, 32;
	or.b64  	%rd12423, %rd12420, %rd12422;
	ld.local.u8 	%rd12424, [%rd23445+13];
	shl.b64 	%rd12425, %rd12424, 40;
	or.b64  	%rd12426, %rd12423, %rd12425;
	ld.local.u8 	%rd12427, [%rd23445+14];
	shl.b64 	%rd12428, %rd12427, 48;
	or.b64  	%rd12429, %rd12426, %rd12428;
	ld.local.u8 	%rd12430, [%rd23445+15];
	shl.b64 	%rd12431, %rd12430, 56;
	or.b64  	%rd12432, %rd12429, %rd12431;
	st.local.v2.u64 	[%rd8], {%rd12413, %rd12432};
	ld.local.u8 	%rd12433, [%rd23445+16];
	ld.local.u8 	%r4671, [%rd23445+17];
	mul.wide.u32 	%rd12434, %r4671, 256;
	or.b64  	%rd12435, %rd12434, %rd12433;
	ld.local.u8 	%r4672, [%rd23445+18];
	mul.wide.u32 	%rd12436, %r4672, 65536;
	or.b64  	%rd12437, %rd12435, %rd12436;
	ld.local.u8 	%r4673, [%rd23445+19];
	mul.wide.u32 	%rd12438, %r4673, 16777216;
	or.b64  	%rd12439, %rd12437, %rd12438;
	ld.local.u8 	%rd12440, [%rd23445+20];
	shl.b64 	%rd12441, %rd12440, 32;
	or.b64  	%rd12442, %rd12439, %rd12441;
	ld.local.u8 	%rd12443, [%rd23445+21];
	shl.b64 	%rd12444, %rd12443, 40;
	or.b64  	%rd12445, %rd12442, %rd12444;
	ld.local.u8 	%rd12446, [%rd23445+22];
	shl.b64 	%rd12447, %rd12446, 48;
	or.b64  	%rd12448, %rd12445, %rd12447;
	ld.local.u8 	%rd12449, [%rd23445+23];
	shl.b64 	%rd12450, %rd12449, 56;
	or.b64  	%rd12451, %rd12448, %rd12450;
	ld.local.u8 	%rd12452, [%rd23445+24];
	ld.local.u8 	%r4674, [%rd23445+25];
	mul.wide.u32 	%rd12453, %r4674, 256;
	or.b64  	%rd12454, %rd12453, %rd12452;
	ld.local.u8 	%r4675, [%rd23445+26];
	mul.wide.u32 	%rd12455, %r4675, 65536;
	or.b64  	%rd12456, %rd12454, %rd12455;
	ld.local.u8 	%r4676, [%rd23445+27];
	mul.wide.u32 	%rd12457, %r4676, 16777216;
	or.b64  	%rd12458, %rd12456, %rd12457;
	ld.local.u8 	%rd12459, [%rd23445+28];
	shl.b64 	%rd12460, %rd12459, 32;
	or.b64  	%rd12461, %rd12458, %rd12460;
	ld.local.u8 	%rd12462, [%rd23445+29];
	shl.b64 	%rd12463, %rd12462, 40;
	or.b64  	%rd12464, %rd12461, %rd12463;
	ld.local.u8 	%rd12465, [%rd23445+30];
	shl.b64 	%rd12466, %rd12465, 48;
	or.b64  	%rd12467, %rd12464, %rd12466;
	ld.local.u8 	%rd12468, [%rd23445+31];
	shl.b64 	%rd12469, %rd12468, 56;
	or.b64  	%rd12470, %rd12467, %rd12469;
	st.local.v2.u64 	[%rd8+16], {%rd12451, %rd12470};
	ld.local.u8 	%rd12471, [%rd23445+32];
	ld.local.u8 	%r4677, [%rd23445+33];
	mul.wide.u32 	%rd12472, %r4677, 256;
	or.b64  	%rd12473, %rd12472, %rd12471;
	ld.local.u8 	%r4678, [%rd23445+34];
	mul.wide.u32 	%rd12474, %r4678, 65536;
	or.b64  	%rd12475, %rd12473, %rd12474;
	ld.local.u8 	%r4679, [%rd23445+35];
	mul.wide.u32 	%rd12476, %r4679, 16777216;
	or.b64  	%rd12477, %rd12475, %rd12476;
	ld.local.u8 	%rd12478, [%rd23445+36];
	shl.b64 	%rd12479, %rd12478, 32;
	or.b64  	%rd12480, %rd12477, %rd12479;
	ld.local.u8 	%rd12481, [%rd23445+37];
	shl.b64 	%rd12482, %rd12481, 40;
	or.b64  	%rd12483, %rd12480, %rd12482;
	ld.local.u8 	%rd12484, [%rd23445+38];
	shl.b64 	%rd12485, %rd12484, 48;
	or.b64  	%rd12486, %rd12483, %rd12485;
	ld.local.u8 	%rd12487, [%rd23445+39];
	shl.b64 	%rd12488, %rd12487, 56;
	or.b64  	%rd12489, %rd12486, %rd12488;
	ld.local.u8 	%rd12490, [%rd23445+40];
	ld.local.u8 	%r4680, [%rd23445+41];
	mul.wide.u32 	%rd12491, %r4680, 256;
	or.b64  	%rd12492, %rd12491, %rd12490;
	ld.local.u8 	%r4681, [%rd23445+42];
	mul.wide.u32 	%rd12493, %r4681, 65536;
	or.b64  	%rd12494, %rd12492, %rd12493;
	ld.local.u8 	%r4682, [%rd23445+43];
	mul.wide.u32 	%rd12495, %r4682, 16777216;
	or.b64  	%rd12496, %rd12494, %rd12495;
	ld.local.u8 	%rd12497, [%rd23445+44];
	shl.b64 	%rd12498, %rd12497, 32;
	or.b64  	%rd12499, %rd12496, %rd12498;
	ld.local.u8 	%rd12500, [%rd23445+45];
	shl.b64 	%rd12501, %rd12500, 40;
	or.b64  	%rd12502, %rd12499, %rd12501;
	ld.local.u8 	%rd12503, [%rd23445+46];
	shl.b64 	%rd12504, %rd12503, 48;
	or.b64  	%rd12505, %rd12502, %rd12504;
	ld.local.u8 	%rd12506, [%rd23445+47];
	shl.b64 	%rd12507, %rd12506, 56;
	or.b64  	%rd12508, %rd12505, %rd12507;
	st.local.v2.u64 	[%rd8+32], {%rd12489, %rd12508};
	ld.local.u8 	%rd12509, [%rd23445+48];
	ld.local.u8 	%r4683, [%rd23445+49];
	mul.wide.u32 	%rd12510, %r4683, 256;
	or.b64  	%rd12511, %rd12510, %rd12509;
	ld.local.u8 	%r4684, [%rd23445+50];
	mul.wide.u32 	%rd12512, %r4684, 65536;
	or.b64  	%rd12513, %rd12511, %rd12512;
	ld.local.u8 	%r4685, [%rd23445+51];
	mul.wide.u32 	%rd12514, %r4685, 16777216;
	or.b64  	%rd12515, %rd12513, %rd12514;
	ld.local.u8 	%rd12516, [%rd23445+52];
	shl.b64 	%rd12517, %rd12516, 32;
	or.b64  	%rd12518, %rd12515, %rd12517;
	ld.local.u8 	%rd12519, [%rd23445+53];
	shl.b64 	%rd12520, %rd12519, 40;
	or.b64  	%rd12521, %rd12518, %rd12520;
	ld.local.u8 	%rd12522, [%rd23445+54];
	shl.b64 	%rd12523, %rd12522, 48;
	or.b64  	%rd12524, %rd12521, %rd12523;
	ld.local.u8 	%rd12525, [%rd23445+55];
	shl.b64 	%rd12526, %rd12525, 56;
	or.b64  	%rd12527, %rd12524, %rd12526;
	ld.local.u8 	%rd12528, [%rd23445+56];
	ld.local.u8 	%r4686, [%rd23445+57];
	mul.wide.u32 	%rd12529, %r4686, 256;
	or.b64  	%rd12530, %rd12529, %rd12528;
	ld.local.u8 	%r4687, [%rd23445+58];
	mul.wide.u32 	%rd12531, %r4687, 65536;
	or.b64  	%rd12532, %rd12530, %rd12531;
	ld.local.u8 	%r4688, [%rd23445+59];
	mul.wide.u32 	%rd12533, %r4688, 16777216;
	or.b64  	%rd12534, %rd12532, %rd12533;
	ld.local.u8 	%rd12535, [%rd23445+60];
	shl.b64 	%rd12536, %rd12535, 32;
	or.b64  	%rd12537, %rd12534, %rd12536;
	ld.local.u8 	%rd12538, [%rd23445+61];
	shl.b64 	%rd12539, %rd12538, 40;
	or.b64  	%rd12540, %rd12537, %rd12539;
	ld.local.u8 	%rd12541, [%rd23445+62];
	shl.b64 	%rd12542, %rd12541, 48;
	or.b64  	%rd12543, %rd12540, %rd12542;
	ld.local.u8 	%rd12544, [%rd23445+63];
	shl.b64 	%rd12545, %rd12544, 56;
	or.b64  	%rd12546, %rd12543, %rd12545;
	st.local.v2.u64 	[%rd8+48], {%rd12527, %rd12546};
	ld.local.u8 	%rd12547, [%rd23445+64];
	ld.local.u8 	%r4689, [%rd23445+65];
	mul.wide.u32 	%rd12548, %r4689, 256;
	or.b64  	%rd12549, %rd12548, %rd12547;
	ld.local.u8 	%r4690, [%rd23445+66];
	mul.wide.u32 	%rd12550, %r4690, 65536;
	or.b64  	%rd12551, %rd12549, %rd12550;
	ld.local.u8 	%r4691, [%rd23445+67];
	mul.wide.u32 	%rd12552, %r4691, 16777216;
	or.b64  	%rd12553, %rd12551, %rd12552;
	ld.local.u8 	%rd12554, [%rd23445+68];
	shl.b64 	%rd12555, %rd12554, 32;
	or.b64  	%rd12556, %rd12553, %rd12555;
	ld.local.u8 	%rd12557, [%rd23445+69];
	shl.b64 	%rd12558, %rd12557, 40;
	or.b64  	%rd12559, %rd12556, %rd12558;
	ld.local.u8 	%rd12560, [%rd23445+70];
	shl.b64 	%rd12561, %rd12560, 48;
	or.b64  	%rd12562, %rd12559, %rd12561;
	ld.local.u8 	%rd12563, [%rd23445+71];
	shl.b64 	%rd12564, %rd12563, 56;
	or.b64  	%rd12565, %rd12562, %rd12564;
	ld.local.u8 	%rd12566, [%rd23445+72];
	ld.local.u8 	%r4692, [%rd23445+73];
	mul.wide.u32 	%rd12567, %r4692, 256;
	or.b64  	%rd12568, %rd12567, %rd12566;
	ld.local.u8 	%r4693, [%rd23445+74];
	mul.wide.u32 	%rd12569, %r4693, 65536;
	or.b64  	%rd12570, %rd12568, %rd12569;
	ld.local.u8 	%r4694, [%rd23445+75];
	mul.wide.u32 	%rd12571, %r4694, 16777216;
	or.b64  	%rd12572, %rd12570, %rd12571;
	ld.local.u8 	%rd12573, [%rd23445+76];
	shl.b64 	%rd12574, %rd12573, 32;
	or.b64  	%rd12575, %rd12572, %rd12574;
	ld.local.u8 	%rd12576, [%rd23445+77];
	shl.b64 	%rd12577, %rd12576, 40;
	or.b64  	%rd12578, %rd12575, %rd12577;
	ld.local.u8 	%rd12579, [%rd23445+78];
	shl.b64 	%rd12580, %rd12579, 48;
	or.b64  	%rd12581, %rd12578, %rd12580;
	ld.local.u8 	%rd12582, [%rd23445+79];
	shl.b64 	%rd12583, %rd12582, 56;
	or.b64  	%rd12584, %rd12581, %rd12583;
	st.local.v2.u64 	[%rd8+64], {%rd12565, %rd12584};
	ld.local.u8 	%rd12585, [%rd23445+80];
	ld.local.u8 	%r4695, [%rd23445+81];
	mul.wide.u32 	%rd12586, %r4695, 256;
	or.b64  	%rd12587, %rd12586, %rd12585;
	ld.local.u8 	%r4696, [%rd23445+82];
	mul.wide.u32 	%rd12588, %r4696, 65536;
	or.b64  	%rd12589, %rd12587, %rd12588;
	ld.local.u8 	%r4697, [%rd23445+83];
	mul.wide.u32 	%rd12590, %r4697, 16777216;
	or.b64  	%rd12591, %rd12589, %rd12590;
	ld.local.u8 	%rd12592, [%rd23445+84];
	shl.b64 	%rd12593, %rd12592, 32;
	or.b64  	%rd12594, %rd12591, %rd12593;
	ld.local.u8 	%rd12595, [%rd23445+85];
	shl.b64 	%rd12596, %rd12595, 40;
	or.b64  	%rd12597, %rd12594, %rd12596;
	ld.local.u8 	%rd12598, [%rd23445+86];
	shl.b64 	%rd12599, %rd12598, 48;
	or.b64  	%rd12600, %rd12597, %rd12599;
	ld.local.u8 	%rd12601, [%rd23445+87];
	shl.b64 	%rd12602, %rd12601, 56;
	or.b64  	%rd12603, %rd12600, %rd12602;
	ld.local.u8 	%rd12604, [%rd23445+88];
	ld.local.u8 	%r4698, [%rd23445+89];
	mul.wide.u32 	%rd12605, %r4698, 256;
	or.b64  	%rd12606, %rd12605, %rd12604;
	ld.local.u8 	%r4699, [%rd23445+90];
	mul.wide.u32 	%rd12607, %r4699, 65536;
	or.b64  	%rd12608, %rd12606, %rd12607;
	ld.local.u8 	%r4700, [%rd23445+91];
	mul.wide.u32 	%rd12609, %r4700, 16777216;
	or.b64  	%rd12610, %rd12608, %rd12609;
	ld.local.u8 	%rd12611, [%rd23445+92];
	shl.b64 	%rd12612, %rd12611, 32;
	or.b64  	%rd12613, %rd12610, %rd12612;
	ld.local.u8 	%rd12614, [%rd23445+93];
	shl.b64 	%rd12615, %rd12614, 40;
	or.b64  	%rd12616, %rd12613, %rd12615;
	ld.local.u8 	%rd12617, [%rd23445+94];
	shl.b64 	%rd12618, %rd12617, 48;
	or.b64  	%rd12619, %rd12616, %rd12618;
	ld.local.u8 	%rd12620, [%rd23445+95];
	shl.b64 	%rd12621, %rd12620, 56;
	or.b64  	%rd12622, %rd12619, %rd12621;
	st.local.v2.u64 	[%rd8+80], {%rd12603, %rd12622};
	ld.local.u8 	%rd12623, [%rd23445+96];
	ld.local.u8 	%r4701, [%rd23445+97];
	mul.wide.u32 	%rd12624, %r4701, 256;
	or.b64  	%rd12625, %rd12624, %rd12623;
	ld.local.u8 	%r4702, [%rd23445+98];
	mul.wide.u32 	%rd12626, %r4702, 65536;
	or.b64  	%rd12627, %rd12625, %rd12626;
	ld.local.u8 	%r4703, [%rd23445+99];
	mul.wide.u32 	%rd12628, %r4703, 16777216;
	or.b64  	%rd12629, %rd12627, %rd12628;
	ld.local.u8 	%rd12630, [%rd23445+100];
	shl.b64 	%rd12631, %rd12630, 32;
	or.b64  	%rd12632, %rd12629, %rd12631;
	ld.local.u8 	%rd12633, [%rd23445+101];
	shl.b64 	%rd12634, %rd12633, 40;
	or.b64  	%rd12635, %rd12632, %rd12634;
	ld.local.u8 	%rd12636, [%rd23445+102];
	shl.b64 	%rd12637, %rd12636, 48;
	or.b64  	%rd12638, %rd12635, %rd12637;
	ld.local.u8 	%rd12639, [%rd23445+103];
	shl.b64 	%rd12640, %rd12639, 56;
	or.b64  	%rd12641, %rd12638, %rd12640;
	ld.local.u8 	%rd12642, [%rd23445+104];
	ld.local.u8 	%r4704, [%rd23445+105];
	mul.wide.u32 	%rd12643, %r4704, 256;
	or.b64  	%rd12644, %rd12643, %rd12642;
	ld.local.u8 	%r4705, [%rd23445+106];
	mul.wide.u32 	%rd12645, %r4705, 65536;
	or.b64  	%rd12646, %rd12644, %rd12645;
	ld.local.u8 	%r4706, [%rd23445+107];
	mul.wide.u32 	%rd12647, %r4706, 16777216;
	or.b64  	%rd12648, %rd12646, %rd12647;
	ld.local.u8 	%rd12649, [%rd23445+108];
	shl.b64 	%rd12650, %rd12649, 32;
	or.b64  	%rd12651, %rd12648, %rd12650;
	ld.local.u8 	%rd12652, [%rd23445+109];
	shl.b64 	%rd12653, %rd12652, 40;
	or.b64  	%rd12654, %rd12651, %rd12653;
	ld.local.u8 	%rd12655, [%rd23445+110];
	shl.b64 	%rd12656, %rd12655, 48;
	or.b64  	%rd12657, %rd12654, %rd12656;
	ld.local.u8 	%rd12658, [%rd23445+111];
	shl.b64 	%rd12659, %rd12658, 56;
	or.b64  	%rd12660, %rd12657, %rd12659;
	st.local.v2.u64 	[%rd8+96], {%rd12641, %rd12660};
	ld.local.u8 	%rd12661, [%rd23445+112];
	ld.local.u8 	%r4707, [%rd23445+113];
	mul.wide.u32 	%rd12662, %r4707, 256;
	or.b64  	%rd12663, %rd12662, %rd12661;
	ld.local.u8 	%r4708, [%rd23445+114];
	mul.wide.u32 	%rd12664, %r4708, 65536;
	or.b64  	%rd12665, %rd12663, %rd12664;
	ld.local.u8 	%r4709, [%rd23445+115];
	mul.wide.u32 	%rd12666, %r4709, 16777216;
	or.b64  	%rd12667, %rd12665, %rd12666;
	ld.local.u8 	%rd12668, [%rd23445+116];
	shl.b64 	%rd12669, %rd12668, 32;
	or.b64  	%rd12670, %rd12667, %rd12669;
	ld.local.u8 	%rd12671, [%rd23445+117];
	shl.b64 	%rd12672, %rd12671, 40;
	or.b64  	%rd12673, %rd12670, %rd12672;
	ld.local.u8 	%rd12674, [%rd23445+118];
	shl.b64 	%rd12675, %rd12674, 48;
	or.b64  	%rd12676, %rd12673, %rd12675;
	ld.local.u8 	%rd12677, [%rd23445+119];
	shl.b64 	%rd12678, %rd12677, 56;
	or.b64  	%rd12679, %rd12676, %rd12678;
	ld.local.u8 	%rd12680, [%rd23445+120];
	ld.local.u8 	%r4710, [%rd23445+121];
	mul.wide.u32 	%rd12681, %r4710, 256;
	or.b64  	%rd12682, %rd12681, %rd12680;
	ld.local.u8 	%r4711, [%rd23445+122];
	mul.wide.u32 	%rd12683, %r4711, 65536;
	or.b64  	%rd12684, %rd12682, %rd12683;
	ld.local.u8 	%r4712, [%rd23445+123];
	mul.wide.u32 	%rd12685, %r4712, 16777216;
	or.b64  	%rd12686, %rd12684, %rd12685;
	ld.local.u8 	%rd12687, [%rd23445+124];
	shl.b64 	%rd12688, %rd12687, 32;
	or.b64  	%rd12689, %rd12686, %rd12688;
	ld.local.u8 	%rd12690, [%rd23445+125];
	shl.b64 	%rd12691, %rd12690, 40;
	or.b64  	%rd12692, %rd12689, %rd12691;
	ld.local.u8 	%rd12693, [%rd23445+126];
	shl.b64 	%rd12694, %rd12693, 48;
	or.b64  	%rd12695, %rd12692, %rd12694;
	ld.local.u8 	%rd12696, [%rd23445+127];
	shl.b64 	%rd12697, %rd12696, 56;
	or.b64  	%rd12698, %rd12695, %rd12697;
	st.local.v2.u64 	[%rd8+112], {%rd12679, %rd12698};
	xor.b64  	%rd23441, %rd17, %rd1704;
	xor.b64  	%rd23437, %rd18, %rd23423;
	add.s64 	%rd23427, %rd12238, 7;
	mov.b32 	%r10021, 0;
	mov.u64 	%rd23428, %rd16;
	mov.u64 	%rd23429, %rd1649;
	mov.u64 	%rd23430, %rd23415;
	mov.u64 	%rd23431, %rd23419;
	mov.u64 	%rd23432, %rd15;
	mov.u64 	%rd23433, %rd1648;
	mov.u64 	%rd23434, %rd23416;
	mov.u64 	%rd23435, %rd23420;
	mov.u64 	%rd23436, %rd14;
	mov.u64 	%rd23438, %rd23417;
	mov.u64 	%rd23439, %rd23421;
	mov.u64 	%rd23440, %rd13;
	mov.u64 	%rd23442, %rd23418;
	mov.u64 	%rd23443, %rd23422;
$L__BB0_246:
	ld.const.u8 	%r4713, [%rd23427+-7];
	mul.wide.u32 	%rd12700, %r4713, 8;
	add.s64 	%rd12701, %rd8, %rd12700;
	ld.local.u64 	%rd12702, [%rd12701];
	ld.const.u8 	%r4714, [%rd23427+-6];
	mul.wide.u32 	%rd12703, %r4714, 8;
	add.s64 	%rd12704, %rd8, %rd12703;
	ld.local.u64 	%rd12705, [%rd12704];
	add.s64 	%rd12706, %rd23443, %rd12702;
	add.s64 	%rd12707, %rd12706, %rd23442;
	xor.b64  	%rd12708, %rd23441, %rd12707;
	mov.b64 	{%r4715, %r4716}, %rd12708;
	mov.b64 	%rd12709, {%r4716, %r4715};
	add.s64 	%rd12710, %rd23440, %rd12709;
	xor.b64  	%rd12711, %rd23442, %rd12710;
	mov.b64 	{%r4717, %r4718}, %rd12711;
	shf.l.wrap.b32 	%r4719, %r4718, %r4717, 8;
	shf.l.wrap.b32 	%r4720, %r4717, %r4718, 8;
	mov.b64 	%rd12712, {%r4720, %r4719};
	add.s64 	%rd12713, %rd12712, %rd12705;
	add.s64 	%rd12714, %rd12713, %rd12707;
	xor.b64  	%rd12715, %rd12709, %rd12714;
	mov.b64 	{%r4721, %r4722}, %rd12715;
	shf.l.wrap.b32 	%r4723, %r4722, %r4721, 16;
	shf.l.wrap.b32 	%r4724, %r4721, %r4722, 16;
	mov.b64 	%rd12716, {%r4724, %r4723};
	add.s64 	%rd12717, %rd12710, %rd12716;
	xor.b64  	%rd12718, %rd12712, %rd12717;
	mov.b64 	{%r4725, %r4726}, %rd12718;
	shf.l.wrap.b32 	%r4727, %r4725, %r4726, 1;
	shf.l.wrap.b32 	%r4728, %r4726, %r4725, 1;
	mov.b64 	%rd12719, {%r4728, %r4727};
	ld.const.u8 	%r4729, [%rd23427+-5];
	mul.wide.u32 	%rd12720, %r4729, 8;
	add.s64 	%rd12721, %rd8, %rd12720;
	ld.local.u64 	%rd12722, [%rd12721];
	ld.const.u8 	%r4730, [%rd23427+-4];
	mul.wide.u32 	%rd12723, %r4730, 8;
	add.s64 	%rd12724, %rd8, %rd12723;
	ld.local.u64 	%rd12725, [%rd12724];
	add.s64 	%rd12726, %rd23439, %rd12722;
	add.s64 	%rd12727, %rd12726, %rd23438;
	xor.b64  	%rd12728, %rd23437, %rd12727;
	mov.b64 	{%r4731, %r4732}, %rd12728;
	mov.b64 	%rd12729, {%r4732, %r4731};
	add.s64 	%rd12730, %rd23436, %rd12729;
	xor.b64  	%rd12731, %rd23438, %rd12730;
	mov.b64 	{%r4733, %r4734}, %rd12731;
	shf.l.wrap.b32 	%r4735, %r4734, %r4733, 8;
	shf.l.wrap.b32 	%r4736, %r4733, %r4734, 8;
	mov.b64 	%rd12732, {%r4736, %r4735};
	add.s64 	%rd12733, %rd12732, %rd12725;
	add.s64 	%rd12734, %rd12733, %rd12727;
	xor.b64  	%rd12735, %rd12729, %rd12734;
	mov.b64 	{%r4737, %r4738}, %rd12735;
	shf.l.wrap.b32 	%r4739, %r4738, %r4737, 16;
	shf.l.wrap.b32 	%r4740, %r4737, %r4738, 16;
	mov.b64 	%rd12736, {%r4740, %r4739};
	add.s64 	%rd12737, %rd12730, %rd12736;
	xor.b64  	%rd12738, %rd12732, %rd12737;
	mov.b64 	{%r4741, %r4742}, %rd12738;
	shf.l.wrap.b32 	%r4743, %r4741, %r4742, 1;
	shf.l.wrap.b32 	%r4744, %r4742, %r4741, 1;
	mov.b64 	%rd12739, {%r4744, %r4743};
	ld.const.u8 	%r4745, [%rd23427+-3];
	mul.wide.u32 	%rd12740, %r4745, 8;
	add.s64 	%rd12741, %rd8, %rd12740;
	ld.local.u64 	%rd12742, [%rd12741];
	ld.const.u8 	%r4746, [%rd23427+-2];
	mul.wide.u32 	%rd12743, %r4746, 8;
	add.s64 	%rd12744, %rd8, %rd12743;
	ld.local.u64 	%rd12745, [%rd12744];
	add.s64 	%rd12746, %rd23435, %rd12742;
	add.s64 	%rd12747, %rd12746, %rd23434;
	xor.b64  	%rd12748, %rd23433, %rd12747;
	mov.b64 	{%r4747, %r4748}, %rd12748;
	mov.b64 	%rd12749, {%r4748, %r4747};
	add.s64 	%rd12750, %rd23432, %rd12749;
	xor.b64  	%rd12751, %rd23434, %rd12750;
	mov.b64 	{%r4749, %r4750}, %rd12751;
	shf.l.wrap.b32 	%r4751, %r4750, %r4749, 8;
	shf.l.wrap.b32 	%r4752, %r4749, %r4750, 8;
	mov.b64 	%rd12752, {%r4752, %r4751};
	add.s64 	%rd12753, %rd12752, %rd12745;
	add.s64 	%rd12754, %rd12753, %rd12747;
	xor.b64  	%rd12755, %rd12749, %rd12754;
	mov.b64 	{%r4753, %r4754}, %rd12755;
	shf.l.wrap.b32 	%r4755, %r4754, %r4753, 16;
	shf.l.wrap.b32 	%r4756, %r4753, %r4754, 16;
	mov.b64 	%rd12756, {%r4756, %r4755};
	add.s64 	%rd12757, %rd12750, %rd12756;
	xor.b64  	%rd12758, %rd12752, %rd12757;
	mov.b64 	{%r4757, %r4758}, %rd12758;
	shf.l.wrap.b32 	%r4759, %r4757, %r4758, 1;
	shf.l.wrap.b32 	%r4760, %r4758, %r4757, 1;
	mov.b64 	%rd12759, {%r4760, %r4759};
	ld.const.u8 	%r4761, [%rd23427+-1];
	mul.wide.u32 	%rd12760, %r4761, 8;
	add.s64 	%rd12761, %rd8, %rd12760;
	ld.local.u64 	%rd12762, [%rd12761];
	ld.const.u8 	%r4762, [%rd23427];
	mul.wide.u32 	%rd12763, %r4762, 8;
	add.s64 	%rd12764, %rd8, %rd12763;
	ld.local.u64 	%rd12765, [%rd12764];
	add.s64 	%rd12766, %rd23431, %rd12762;
	add.s64 	%rd12767, %rd12766, %rd23430;
	xor.b64  	%rd12768, %rd23429, %rd12767;
	mov.b64 	{%r4763, %r4764}, %rd12768;
	mov.b64 	%rd12769, {%r4764, %r4763};
	add.s64 	%rd12770, %rd23428, %rd12769;
	xor.b64  	%rd12771, %rd23430, %rd12770;
	mov.b64 	{%r4765, %r4766}, %rd12771;
	shf.l.wrap.b32 	%r4767, %r4766, %r4765, 8;
	shf.l.wrap.b32 	%r4768, %r4765, %r4766, 8;
	mov.b64 	%rd12772, {%r4768, %r4767};
	add.s64 	%rd12773, %rd12772, %rd12765;
	add.s64 	%rd12774, %rd12773, %rd12767;
	xor.b64  	%rd12775, %rd12769, %rd12774;
	mov.b64 	{%r4769, %r4770}, %rd12775;
	shf.l.wrap.b32 	%r4771, %r4770, %r4769, 16;
	shf.l.wrap.b32 	%r4772, %r4769, %r4770, 16;
	mov.b64 	%rd12776, {%r4772, %r4771};
	add.s64 	%rd12777, %rd12770, %rd12776;
	xor.b64  	%rd12778, %rd12772, %rd12777;
	mov.b64 	{%r4773, %r4774}, %rd12778;
	shf.l.wrap.b32 	%r4775, %r4773, %r4774, 1;
	shf.l.wrap.b32 	%r4776, %r4774, %r4773, 1;
	mov.b64 	%rd12779, {%r4776, %r4775};
	ld.const.u8 	%r4777, [%rd23427+1];
	mul.wide.u32 	%rd12780, %r4777, 8;
	add.s64 	%rd12781, %rd8, %rd12780;
	ld.local.u64 	%rd12782, [%rd12781];
	ld.const.u8 	%r4778, [%rd23427+2];
	mul.wide.u32 	%rd12783, %r4778, 8;
	add.s64 	%rd12784, %rd8, %rd12783;
	ld.local.u64 	%rd12785, [%rd12784];
	add.s64 	%rd12786, %rd12714, %rd12782;
	add.s64 	%rd12787, %rd12786, %rd12739;
	xor.b64  	%rd12788, %rd12776, %rd12787;
	mov.b64 	{%r4779, %r4780}, %rd12788;
	mov.b64 	%rd12789, {%r4780, %r4779};
	add.s64 	%rd12790, %rd12757, %rd12789;
	xor.b64  	%rd12791, %rd12739, %rd12790;
	mov.b64 	{%r4781, %r4782}, %rd12791;
	shf.l.wrap.b32 	%r4783, %r4782, %r4781, 8;
	shf.l.wrap.b32 	%r4784, %r4781, %r4782, 8;
	mov.b64 	%rd12792, {%r4784, %r4783};
	add.s64 	%rd12793, %rd12792, %rd12785;
	add.s64 	%rd23443, %rd12793, %rd12787;
	xor.b64  	%rd12794, %rd12789, %rd23443;
	mov.b64 	{%r4785, %r4786}, %rd12794;
	shf.l.wrap.b32 	%r4787, %r4786, %r4785, 16;
	shf.l.wrap.b32 	%r4788, %r4785, %r4786, 16;
	mov.b64 	%rd23429, {%r4788, %r4787};
	add.s64 	%rd23432, %rd12790, %rd23429;
	xor.b64  	%rd12795, %rd12792, %rd23432;
	mov.b64 	{%r4789, %r4790}, %rd12795;
	shf.l.wrap.b32 	%r4791, %r4789, %r4790, 1;
	shf.l.wrap.b32 	%r4792, %r4790, %r4789, 1;
	mov.b64 	%rd23438, {%r4792, %r4791};
	ld.const.u8 	%r4793, [%rd23427+3];
	mul.wide.u32 	%rd12796, %r4793, 8;
	add.s64 	%rd12797, %rd8, %rd12796;
	ld.local.u64 	%rd12798, [%rd12797];
	ld.const.u8 	%r4794, [%rd23427+4];
	mul.wide.u32 	%rd12799, %r4794, 8;
	add.s64 	%rd12800, %rd8, %rd12799;
	ld.local.u64 	%rd12801, [%rd12800];
	add.s64 	%rd12802, %rd12734, %rd12798;
	add.s64 	%rd12803, %rd12802, %rd12759;
	xor.b64  	%rd12804, %rd12716, %rd12803;
	mov.b64 	{%r4795, %r4796}, %rd12804;
	mov.b64 	%rd12805, {%r4796, %r4795};
	add.s64 	%rd12806, %rd12777, %rd12805;
	xor.b64  	%rd12807, %rd12759, %rd12806;
	mov.b64 	{%r4797, %r4798}, %rd12807;
	shf.l.wrap.b32 	%r4799, %r4798, %r4797, 8;
	shf.l.wrap.b32 	%r4800, %r4797, %r4798, 8;
	mov.b64 	%rd12808, {%r4800, %r4799};
	add.s64 	%rd12809, %rd12808, %rd12801;
	add.s64 	%rd23439, %rd12809, %rd12803;
	xor.b64  	%rd12810, %rd12805, %rd23439;
	mov.b64 	{%r4801, %r4802}, %rd12810;
	shf.l.wrap.b32 	%r4803, %r4802, %r4801, 16;
	shf.l.wrap.b32 	%r4804, %r4801, %r4802, 16;
	mov.b64 	%rd23441, {%r4804, %r4803};
	add.s64 	%rd23428, %rd12806, %rd23441;
	xor.b64  	%rd12811, %rd12808, %rd23428;
	mov.b64 	{%r4805, %r4806}, %rd12811;
	shf.l.wrap.b32 	%r4807, %r4805, %r4806, 1;
	shf.l.wrap.b32 	%r4808, %r4806, %r4805, 1;
	mov.b64 	%rd23434, {%r4808, %r4807};
	ld.const.u8 	%r4809, [%rd23427+5];
	mul.wide.u32 	%rd12812, %r4809, 8;
	add.s64 	%rd12813, %rd8, %rd12812;
	ld.local.u64 	%rd12814, [%rd12813];
	ld.const.u8 	%r4810, [%rd23427+6];
	mul.wide.u32 	%rd12815, %r4810, 8;
	add.s64 	%rd12816, %rd8, %rd12815;
	ld.local.u64 	%rd12817, [%rd12816];
	add.s64 	%rd12818, %rd12754, %rd12814;
	add.s64 	%rd12819, %rd12818, %rd12779;
	xor.b64  	%rd12820, %rd12736, %rd12819;
	mov.b64 	{%r4811, %r4812}, %rd12820;
	mov.b64 	%rd12821, {%r4812, %r4811};
	add.s64 	%rd12822, %rd12717, %rd12821;
	xor.b64  	%rd12823, %rd12779, %rd12822;
	mov.b64 	{%r4813, %r4814}, %rd12823;
	shf.l.wrap.b32 	%r4815, %r4814, %r4813, 8;
	shf.l.wrap.b32 	%r4816, %r4813, %r4814, 8;
	mov.b64 	%rd12824, {%r4816, %r4815};
	add.s64 	%rd12825, %rd12824, %rd12817;
	add.s64 	%rd23435, %rd12825, %rd12819;
	xor.b64  	%rd12826, %rd12821, %rd23435;
	mov.b64 	{%r4817, %r4818}, %rd12826;
	shf.l.wrap.b32 	%r4819, %r4818, %r4817, 16;
	shf.l.wrap.b32 	%r4820, %r4817, %r4818, 16;
	mov.b64 	%rd23437, {%r4820, %r4819};
	add.s64 	%rd23440, %rd12822, %rd23437;
	xor.b64  	%rd12827, %rd12824, %rd23440;
	mov.b64 	{%r4821, %r4822}, %rd12827;
	shf.l.wrap.b32 	%r4823, %r4821, %r4822, 1;
	shf.l.wrap.b32 	%r4824, %r4822, %r4821, 1;
	mov.b64 	%rd23430, {%r4824, %r4823};
	ld.const.u8 	%r4825, [%rd23427+7];
	mul.wide.u32 	%rd12828, %r4825, 8;
	add.s64 	%rd12829, %rd8, %rd12828;
	ld.local.u64 	%rd12830, [%rd12829];
	ld.const.u8 	%r4826, [%rd23427+8];
	mul.wide.u32 	%rd12831, %r4826, 8;
	add.s64 	%rd12832, %rd8, %rd12831;
	ld.local.u64 	%rd12833, [%rd12832];
	add.s64 	%rd12834, %rd12774, %rd12830;
	add.s64 	%rd12835, %rd12834, %rd12719;
	xor.b64  	%rd12836, %rd12756, %rd12835;
	mov.b64 	{%r4827, %r4828}, %rd12836;
	mov.b64 	%rd12837, {%r4828, %r4827};
	add.s64 	%rd12838, %rd12737, %rd12837;
	xor.b64  	%rd12839, %rd12719, %rd12838;
	mov.b64 	{%r4829, %r4830}, %rd12839;
	shf.l.wrap.b32 	%r4831, %r4830, %r4829, 8;
	shf.l.wrap.b32 	%r4832, %r4829, %r4830, 8;
	mov.b64 	%rd12840, {%r4832, %r4831};
	add.s64 	%rd12841, %rd12840, %rd12833;
	add.s64 	%rd23431, %rd12841, %rd12835;
	xor.b64  	%rd12842, %rd12837, %rd23431;
	mov.b64 	{%r4833, %r4834}, %rd12842;
	shf.l.wrap.b32 	%r4835, %r4834, %r4833, 16;
	shf.l.wrap.b32 	%r4836, %r4833, %r4834, 16;
	mov.b64 	%rd23433, {%r4836, %r4835};
	add.s64 	%rd23436, %rd12838, %rd23433;
	xor.b64  	%rd12843, %rd12840, %rd23436;
	mov.b64 	{%r4837, %r4838}, %rd12843;
	shf.l.wrap.b32 	%r4839, %r4837, %r4838, 1;
	shf.l.wrap.b32 	%r4840, %r4838, %r4837, 1;
	mov.b64 	%rd23442, {%r4840, %r4839};
	add.s32 	%r10021, %r10021, 1;
	add.s64 	%rd23427, %rd23427, 16;
	setp.ne.s32 	%p196, %r10021, 12;
	@%p196 bra 	$L__BB0_246;
	xor.b64  	%rd12844, %rd23443, %rd23422;
	xor.b64  	%rd23422, %rd12844, %rd23440;
	xor.b64  	%rd12845, %rd23439, %rd23421;
	xor.b64  	%rd23421, %rd12845, %rd23436;
	xor.b64  	%rd12846, %rd23435, %rd23420;
	xor.b64  	%rd23420, %rd12846, %rd23432;
	xor.b64  	%rd12847, %rd23431, %rd23419;
	xor.b64  	%rd23419, %rd12847, %rd23428;
	xor.b64  	%rd12848, %rd23442, %rd23418;
	xor.b64  	%rd23418, %rd12848, %rd23441;
	xor.b64  	%rd12849, %rd23438, %rd23417;
	xor.b64  	%rd23417, %rd12849, %rd23437;
	xor.b64  	%rd12850, %rd23434, %rd23416;
	xor.b64  	%rd23416, %rd12850, %rd23433;
	xor.b64  	%rd12851, %rd23430, %rd23415;
	xor.b64  	%rd23415, %rd12851, %rd23429;
	add.s64 	%rd23444, %rd23444, -128;
	add.s64 	%rd23445, %rd23445, 128;
	setp.gt.u64 	%p197, %rd23444, 128;
	mov.u64 	%rd23424, %rd1704;
	@%p197 bra 	$L__BB0_245;
	st.local.u64 	[%rd11+64], %rd1704;
	st.local.u64 	[%rd11+72], %rd23423;
	st.local.u64 	[%rd11], %rd23422;
	st.local.u64 	[%rd11+8], %rd23421;
	st.local.u64 	[%rd11+16], %rd23420;
	st.local.u64 	[%rd11+24], %rd23419;
	st.local.u64 	[%rd11+32], %rd23418;
	st.local.u64 	[%rd11+40], %rd23417;
	st.local.u64 	[%rd11+48], %rd23416;
	st.local.u64 	[%rd11+56], %rd23415;
	mov.b32 	%r9991, 0;
$L__BB0_249:
	and.b64  	%rd23450, %rd23444, 3;
	setp.lt.u64 	%p198, %rd23444, 4;
	mov.b64 	%rd23449, 0;
	@%p198 bra 	$L__BB0_252;
	and.b64  	%rd23449, %rd23444, 252;
	add.s64 	%rd23448, %rd23445, 1;
	cvt.u64.u32 	%rd12853, %r9991;
	add.s64 	%rd12854, %rd12853, %rd11;
	add.s64 	%rd23446, %rd12854, 99;
	mov.u64 	%rd23447, %rd23449;
$L__BB0_251:
	ld.local.u8 	%rs266, [%rd23448+-1];
	st.local.u8 	[%rd23446+-3], %rs266;
	ld.local.u8 	%rs267, [%rd23448];
	st.local.u8 	[%rd23446+-2], %rs267;
	ld.local.u8 	%rs268, [%rd23448+1];
	st.local.u8 	[%rd23446+-1], %rs268;
	ld.local.u8 	%rs269, [%rd23448+2];
	st.local.u8 	[%rd23446], %rs269;
	add.s64 	%rd23448, %rd23448, 4;
	add.s64 	%rd23447, %rd23447, -4;
	add.s64 	%rd23446, %rd23446, 4;
	setp.ne.s64 	%p199, %rd23447, 0;
	@%p199 bra 	$L__BB0_251;
$L__BB0_252:
	setp.eq.s64 	%p200, %rd23450, 0;
	@%p200 bra 	$L__BB0_255;
	cvt.u64.u32 	%rd12855, %r9991;
	add.s64 	%rd12856, %rd23449, %rd12855;
	add.s64 	%rd12857, %rd12856, %rd11;
	add.s64 	%rd23452, %rd12857, 96;
	add.s64 	%rd23451, %rd23445, %rd23449;
$L__BB0_254:
	.pragma "nounroll";
	ld.local.u8 	%rs270, [%rd23451];
	st.local.u8 	[%rd23452], %rs270;
	add.s64 	%rd23452, %rd23452, 1;
	add.s64 	%rd23451, %rd23451, 1;
	add.s64 	%rd23450, %rd23450, -1;
	setp.ne.s64 	%p201, %rd23450, 0;
	@%p201 bra 	$L__BB0_254;
$L__BB0_255:
	cvt.u32.u64 	%r4842, %rd23444;
	ld.local.u32 	%r4843, [%rd11+224];
	add.s32 	%r9991, %r4843, %r4842;
	st.local.u32 	[%rd11+224], %r9991;
$L__BB0_256:
	mov.b32 	%r4844, 0;
	st.local.v2.b32 	[%rd9], {%r4844, %r4844};
	st.local.v2.b32 	[%rd9+8], {%r4844, %r4844};
	st.local.v2.b32 	[%rd9+16], {%r4844, %r4844};
	st.local.v2.b32 	[%rd9+24], {%r4844, %r4844};
	st.local.v2.b32 	[%rd9+32], {%r4844, %r4844};
	st.local.v2.b32 	[%rd9+40], {%r4844, %r4844};
	st.local.v2.b32 	[%rd9+48], {%r4844, %r4844};
	st.local.v2.b32 	[%rd9+56], {%r4844, %r4844};
	cvt.u64.u32 	%rd1773, %r9991;
	ld.local.u64 	%rd12858, [%rd11+64];
	add.s64 	%rd1774, %rd12858, %rd1773;
	setp.lt.u64 	%p202, %rd1774, %rd12858;
	st.local.u64 	[%rd11+64], %rd1774;
	selp.u64 	%rd12859, 1, 0, %p202;
	ld.local.u64 	%rd12860, [%rd11+72];
	add.s64 	%rd1775, %rd12860, %rd12859;
	st.local.u64 	[%rd11+72], %rd1775;
	ld.local.u8 	%rs271, [%rd11+232];
	setp.eq.s16 	%p203, %rs271, 0;
	@%p203 bra 	$L__BB0_258;
	mov.b64 	%rd12861, -1;
	st.local.u64 	[%rd11+88], %rd12861;
$L__BB0_258:
	cvt.u32.u64 	%r4845, %rd1773;
	mov.b64 	%rd12862, -1;
	st.local.u64 	[%rd11+80], %rd12862;
	sub.s32 	%r82, 128, %r4845;
	setp.lt.s32 	%p204, %r82, 1;
	@%p204 bra 	$L__BB0_270;
	and.b32  	%r83, %r82, 7;
	add.s32 	%r4848, %r4845, -121;
	setp.lt.u32 	%p205, %r4848, 7;
	mov.b32 	%r10026, 0;
	@%p205 bra 	$L__BB0_262;
	and.b32  	%r10026, %r82, 2147483640;
	neg.s32 	%r10024, %r10026;
	add.s64 	%rd12863, %rd1773, %rd11;
	add.s64 	%rd23453, %rd12863, 103;
$L__BB0_261:
	.pragma "nounroll";
	mov.b16 	%rs272, 0;
	st.local.u8 	[%rd23453+-7], %rs272;
	st.local.u8 	[%rd23453+-6], %rs272;
	st.local.u8 	[%rd23453+-5], %rs272;
	st.local.u8 	[%rd23453+-4], %rs272;
	st.local.u8 	[%rd23453+-3], %rs272;
	st.local.u8 	[%rd23453+-2], %rs272;
	st.local.u8 	[%rd23453+-1], %rs272;
	st.local.u8 	[%rd23453], %rs272;
	add.s32 	%r10024, %r10024, 8;
	add.s64 	%rd23453, %rd23453, 8;
	setp.ne.s32 	%p206, %r10024, 0;
	@%p206 bra 	$L__BB0_261;
$L__BB0_262:
	setp.eq.s32 	%p207, %r83, 0;
	@%p207 bra 	$L__BB0_270;
	and.b32  	%r89, %r82, 3;
	setp.lt.u32 	%p208, %r83, 4;
	@%p208 bra 	$L__BB0_265;
	cvt.u64.u32 	%rd12864, %r10026;
	add.s64 	%rd12865, %rd1773, %rd12864;
	add.s64 	%rd12866, %rd11, %rd12865;
	mov.b16 	%rs273, 0;
	st.local.u8 	[%rd12866+96], %rs273;
	add.s32 	%r4849, %r10026, 1;
	cvt.u64.u32 	%rd12867, %r4849;
	add.s64 	%rd12868, %rd1773, %rd12867;
	add.s64 	%rd12869, %rd11, %rd12868;
	st.local.u8 	[%rd12869+96], %rs273;
	add.s32 	%r4850, %r10026, 2;
	cvt.u64.u32 	%rd12870, %r4850;
	add.s64 	%rd12871, %rd1773, %rd12870;
	add.s64 	%rd12872, %rd11, %rd12871;
	st.local.u8 	[%rd12872+96], %rs273;
	add.s32 	%r4851, %r10026, 3;
	cvt.u64.u32 	%rd12873, %r4851;
	add.s64 	%rd12874, %rd1773, %rd12873;
	add.s64 	%rd12875, %rd11, %rd12874;
	st.local.u8 	[%rd12875+96], %rs273;
	add.s32 	%r10026, %r10026, 4;
$L__BB0_265:
	setp.eq.s32 	%p209, %r89, 0;
	@%p209 bra 	$L__BB0_270;
	setp.eq.s32 	%p210, %r89, 1;
	@%p210 bra 	$L__BB0_268;
	cvt.u64.u32 	%rd12876, %r10026;
	add.s64 	%rd12877, %rd1773, %rd12876;
	add.s64 	%rd12878, %rd11, %rd12877;
	mov.b16 	%rs274, 0;
	st.local.u8 	[%rd12878+96], %rs274;
	add.s32 	%r4852, %r10026, 1;
	cvt.u64.u32 	%rd12879, %r4852;
	add.s64 	%rd12880, %rd1773, %rd12879;
	add.s64 	%rd12881, %rd11, %rd12880;
	st.local.u8 	[%rd12881+96], %rs274;
	add.s32 	%r10026, %r10026, 2;
$L__BB0_268:
	and.b32  	%r4853, %r82, 1;
	setp.eq.b32 	%p211, %r4853, 1;
	not.pred 	%p212, %p211;
	@%p212 bra 	$L__BB0_270;
	cvt.u64.u32 	%rd12882, %r10026;
	add.s64 	%rd12883, %rd1773, %rd12882;
	add.s64 	%rd12884, %rd11, %rd12883;
	mov.b16 	%rs275, 0;
	st.local.u8 	[%rd12884+96], %rs275;
$L__BB0_270:
	ld.local.v2.b32 	{%r4855, %r4856}, [%rd11+96];
	bfe.u32 	%r4857, %r4856, 24, 8;
	bfe.u32 	%r4858, %r4856, 16, 8;
	bfe.u32 	%r4859, %r4856, 8, 8;
	bfe.u32 	%r4860, %r4856, 0, 8;
	ld.local.u32 	%rd12885, [%rd11+96];
	cvt.u64.u32 	%rd12886, %r4860;
	shl.b64 	%rd12887, %rd12886, 32;
	and.b64  	%rd12888, %rd12887, 1095216660480;
	or.b64  	%rd12889, %rd12885, %rd12888;
	cvt.u64.u32 	%rd12890, %r4859;
	shl.b64 	%rd12891, %rd12890, 40;
	and.b64  	%rd12892, %rd12891, 280375465082880;
	or.b64  	%rd12893, %rd12889, %rd12892;
	cvt.u64.u32 	%rd12894, %r4858;
	shl.b64 	%rd12895, %rd12894, 48;
	and.b64  	%rd12896, %rd12895, 71776119061217280;
	or.b64  	%rd12897, %rd12893, %rd12896;
	cvt.u64.u32 	%rd12898, %r4857;
	shl.b64 	%rd12899, %rd12898, 56;
	or.b64  	%rd12900, %rd12897, %rd12899;
	ld.local.v2.b32 	{%r4861, %r4862}, [%rd11+104];
	bfe.u32 	%r4863, %r4862, 24, 8;
	bfe.u32 	%r4864, %r4862, 16, 8;
	bfe.u32 	%r4865, %r4862, 8, 8;
	bfe.u32 	%r4866, %r4862, 0, 8;
	ld.local.u32 	%rd12901, [%rd11+104];
	cvt.u64.u32 	%rd12902, %r4866;
	shl.b64 	%rd12903, %rd12902, 32;
	and.b64  	%rd12904, %rd12903, 1095216660480;
	or.b64  	%rd12905, %rd12901, %rd12904;
	cvt.u64.u32 	%rd12906, %r4865;
	shl.b64 	%rd12907, %rd12906, 40;
	and.b64  	%rd12908, %rd12907, 280375465082880;
	or.b64  	%rd12909, %rd12905, %rd12908;
	cvt.u64.u32 	%rd12910, %r4864;
	shl.b64 	%rd12911, %rd12910, 48;
	and.b64  	%rd12912, %rd12911, 71776119061217280;
	or.b64  	%rd12913, %rd12909, %rd12912;
	cvt.u64.u32 	%rd12914, %r4863;
	shl.b64 	%rd12915, %rd12914, 56;
	or.b64  	%rd12916, %rd12913, %rd12915;
	st.local.v2.u64 	[%rd8], {%rd12900, %rd12916};
	ld.local.v2.b32 	{%r4867, %r4868}, [%rd11+112];
	bfe.u32 	%r4869, %r4868, 24, 8;
	bfe.u32 	%r4870, %r4868, 16, 8;
	bfe.u32 	%r4871, %r4868, 8, 8;
	bfe.u32 	%r4872, %r4868, 0, 8;
	ld.local.u32 	%rd12917, [%rd11+112];
	cvt.u64.u32 	%rd12918, %r4872;
	shl.b64 	%rd12919, %rd12918, 32;
	and.b64  	%rd12920, %rd12919, 1095216660480;
	or.b64  	%rd12921, %rd12917, %rd12920;
	cvt.u64.u32 	%rd12922, %r4871;
	shl.b64 	%rd12923, %rd12922, 40;
	and.b64  	%rd12924, %rd12923, 280375465082880;
	or.b64  	%rd12925, %rd12921, %rd12924;
	cvt.u64.u32 	%rd12926, %r4870;
	shl.b64 	%rd12927, %rd12926, 48;
	and.b64  	%rd12928, %rd12927, 71776119061217280;
	or.b64  	%rd12929, %rd12925, %rd12928;
	cvt.u64.u32 	%rd12930, %r4869;
	shl.b64 	%rd12931, %rd12930, 56;
	or.b64  	%rd12932, %rd12929, %rd12931;
	ld.local.v2.b32 	{%r4873, %r4874}, [%rd11+120];
	bfe.u32 	%r4875, %r4874, 24, 8;
	bfe.u32 	%r4876, %r4874, 16, 8;
	bfe.u32 	%r4877, %r4874, 8, 8;
	bfe.u32 	%r4878, %r4874, 0, 8;
	ld.local.u32 	%rd12933, [%rd11+120];
	cvt.u64.u32 	%rd12934, %r4878;
	shl.b64 	%rd12935, %rd12934, 32;
	and.b64  	%rd12936, %rd12935, 1095216660480;
	or.b64  	%rd12937, %rd12933, %rd12936;
	cvt.u64.u32 	%rd12938, %r4877;
	shl.b64 	%rd12939, %rd12938, 40;
	and.b64  	%rd12940, %rd12939, 280375465082880;
	or.b64  	%rd12941, %rd12937, %rd12940;
	cvt.u64.u32 	%rd12942, %r4876;
	shl.b64 	%rd12943, %rd12942, 48;
	and.b64  	%rd12944, %rd12943, 71776119061217280;
	or.b64  	%rd12945, %rd12941, %rd12944;
	cvt.u64.u32 	%rd12946, %r4875;
	shl.b64 	%rd12947, %rd12946, 56;
	or.b64  	%rd12948, %rd12945, %rd12947;
	st.local.v2.u64 	[%rd8+16], {%rd12932, %rd12948};
	ld.local.v2.b32 	{%r4879, %r4880}, [%rd11+128];
	bfe.u32 	%r4881, %r4880, 24, 8;
	bfe.u32 	%r4882, %r4880, 16, 8;
	bfe.u32 	%r4883, %r4880, 8, 8;
	bfe.u32 	%r4884, %r4880, 0, 8;
	ld.local.u32 	%rd12949, [%rd11+128];
	cvt.u64.u32 	%rd12950, %r4884;
	shl.b64 	%rd12951, %rd12950, 32;
	and.b64  	%rd12952, %rd12951, 1095216660480;
	or.b64  	%rd12953, %rd12949, %rd12952;
	cvt.u64.u32 	%rd12954, %r4883;
	shl.b64 	%rd12955, %rd12954, 40;
	and.b64  	%rd12956, %rd12955, 280375465082880;
	or.b64  	%rd12957, %rd12953, %rd12956;
	cvt.u64.u32 	%rd12958, %r4882;
	shl.b64 	%rd12959, %rd12958, 48;
	and.b64  	%rd12960, %rd12959, 71776119061217280;
	or.b64  	%rd12961, %rd12957, %rd12960;
	cvt.u64.u32 	%rd12962, %r4881;
	shl.b64 	%rd12963, %rd12962, 56;
	or.b64  	%rd12964, %rd12961, %rd12963;
	ld.local.v2.b32 	{%r4885, %r4886}, [%rd11+136];
	bfe.u32 	%r4887, %r4886, 24, 8;
	bfe.u32 	%r4888, %r4886, 16, 8;
	bfe.u32 	%r4889, %r4886, 8, 8;
	bfe.u32 	%r4890, %r4886, 0, 8;
	ld.local.u32 	%rd12965, [%rd11+136];
	cvt.u64.u32 	%rd12966, %r4890;
	shl.b64 	%rd12967, %rd12966, 32;
	and.b64  	%rd12968, %rd12967, 1095216660480;
	or.b64  	%rd12969, %rd12965, %rd12968;
	cvt.u64.u32 	%rd12970, %r4889;
	shl.b64 	%rd12971, %rd12970, 40;
	and.b64  	%rd12972, %rd12971, 280375465082880;
	or.b64  	%rd12973, %rd12969, %rd12972;
	cvt.u64.u32 	%rd12974, %r4888;
	shl.b64 	%rd12975, %rd12974, 48;
	and.b64  	%rd12976, %rd12975, 71776119061217280;
	or.b64  	%rd12977, %rd12973, %rd12976;
	cvt.u64.u32 	%rd12978, %r4887;
	shl.b64 	%rd12979, %rd12978, 56;
	or.b64  	%rd12980, %rd12977, %rd12979;
	st.local.v2.u64 	[%rd8+32], {%rd12964, %rd12980};
	ld.local.v2.b32 	{%r4891, %r4892}, [%rd11+144];
	bfe.u32 	%r4893, %r4892, 24, 8;
	bfe.u32 	%r4894, %r4892, 16, 8;
	bfe.u32 	%r4895, %r4892, 8, 8;
	bfe.u32 	%r4896, %r4892, 0, 8;
	ld.local.u32 	%rd12981, [%rd11+144];
	cvt.u64.u32 	%rd12982, %r4896;
	shl.b64 	%rd12983, %rd12982, 32;
	and.b64  	%rd12984, %rd12983, 1095216660480;
	or.b64  	%rd12985, %rd12981, %rd12984;
	cvt.u64.u32 	%rd12986, %r4895;
	shl.b64 	%rd12987, %rd12986, 40;
	and.b64  	%rd12988, %rd12987, 280375465082880;
	or.b64  	%rd12989, %rd12985, %rd12988;
	cvt.u64.u32 	%rd12990, %r4894;
	shl.b64 	%rd12991, %rd12990, 48;
	and.b64  	%rd12992, %rd12991, 71776119061217280;
	or.b64  	%rd12993, %rd12989, %rd12992;
	cvt.u64.u32 	%rd12994, %r4893;
	shl.b64 	%rd12995, %rd12994, 56;
	or.b64  	%rd12996, %rd12993, %rd12995;
	ld.local.v2.b32 	{%r4897, %r4898}, [%rd11+152];
	bfe.u32 	%r4899, %r4898, 24, 8;
	bfe.u32 	%r4900, %r4898, 16, 8;
	bfe.u32 	%r4901, %r4898, 8, 8;
	bfe.u32 	%r4902, %r4898, 0, 8;
	ld.local.u32 	%rd12997, [%rd11+152];
	cvt.u64.u32 	%rd12998, %r4902;
	shl.b64 	%rd12999, %rd12998, 32;
	and.b64  	%rd13000, %rd12999, 1095216660480;
	or.b64  	%rd13001, %rd12997, %rd13000;
	cvt.u64.u32 	%rd13002, %r4901;
	shl.b64 	%rd13003, %rd13002, 40;
	and.b64  	%rd13004, %rd13003, 280375465082880;
	or.b64  	%rd13005, %rd13001, %rd13004;
	cvt.u64.u32 	%rd13006, %r4900;
	shl.b64 	%rd13007, %rd13006, 48;
	and.b64  	%rd13008, %rd13007, 71776119061217280;
	or.b64  	%rd13009, %rd13005, %rd13008;
	cvt.u64.u32 	%rd13010, %r4899;
	shl.b64 	%rd13011, %rd13010, 56;
	or.b64  	%rd13012, %rd13009, %rd13011;
	st.local.v2.u64 	[%rd8+48], {%rd12996, %rd13012};
	ld.local.v2.b32 	{%r4903, %r4904}, [%rd11+160];
	bfe.u32 	%r4905, %r4904, 24, 8;
	bfe.u32 	%r4906, %r4904, 16, 8;
	bfe.u32 	%r4907, %r4904, 8, 8;
	bfe.u32 	%r4908, %r4904, 0, 8;
	ld.local.u32 	%rd13013, [%rd11+160];
	cvt.u64.u32 	%rd13014, %r4908;
	shl.b64 	%rd13015, %rd13014, 32;
	and.b64  	%rd13016, %rd13015, 1095216660480;
	or.b64  	%rd13017, %rd13013, %rd13016;
	cvt.u64.u32 	%rd13018, %r4907;
	shl.b64 	%rd13019, %rd13018, 40;
	and.b64  	%rd13020, %rd13019, 280375465082880;
	or.b64  	%rd13021, %rd13017, %rd13020;
	cvt.u64.u32 	%rd13022, %r4906;
	shl.b64 	%rd13023, %rd13022, 48;
	and.b64  	%rd13024, %rd13023, 71776119061217280;
	or.b64  	%rd13025, %rd13021, %rd13024;
	cvt.u64.u32 	%rd13026, %r4905;
	shl.b64 	%rd13027, %rd13026, 56;
	or.b64  	%rd13028, %rd13025, %rd13027;
	ld.local.v2.b32 	{%r4909, %r4910}, [%rd11+168];
	bfe.u32 	%r4911, %r4910, 24, 8;
	bfe.u32 	%r4912, %r4910, 16, 8;
	bfe.u32 	%r4913, %r4910, 8, 8;
	bfe.u32 	%r4914, %r4910, 0, 8;
	ld.local.u32 	%rd13029, [%rd11+168];
	cvt.u64.u32 	%rd13030, %r4914;
	shl.b64 	%rd13031, %rd13030, 32;
	and.b64  	%rd13032, %rd13031, 1095216660480;
	or.b64  	%rd13033, %rd13029, %rd13032;
	cvt.u64.u32 	%rd13034, %r4913;
	shl.b64 	%rd13035, %rd13034, 40;
	and.b64  	%rd13036, %rd13035, 280375465082880;
	or.b64  	%rd13037, %rd13033, %rd13036;
	cvt.u64.u32 	%rd13038, %r4912;
	shl.b64 	%rd13039, %rd13038, 48;
	and.b64  	%rd13040, %rd13039, 71776119061217280;
	or.b64  	%rd13041, %rd13037, %rd13040;
	cvt.u64.u32 	%rd13042, %r4911;
	shl.b64 	%rd13043, %rd13042, 56;
	or.b64  	%rd13044, %rd13041, %rd13043;
	st.local.v2.u64 	[%rd8+64], {%rd13028, %rd13044};
	ld.local.v2.b32 	{%r4915, %r4916}, [%rd11+176];
	bfe.u32 	%r4917, %r4916, 24, 8;
	bfe.u32 	%r4918, %r4916, 16, 8;
	bfe.u32 	%r4919, %r4916, 8, 8;
	bfe.u32 	%r4920, %r4916, 0, 8;
	ld.local.u32 	%rd13045, [%rd11+176];
	cvt.u64.u32 	%rd13046, %r4920;
	shl.b64 	%rd13047, %rd13046, 32;
	and.b64  	%rd13048, %rd13047, 1095216660480;
	or.b64  	%rd13049, %rd13045, %rd13048;
	cvt.u64.u32 	%rd13050, %r4919;
	shl.b64 	%rd13051, %rd13050, 40;
	and.b64  	%rd13052, %rd13051, 280375465082880;
	or.b64  	%rd13053, %rd13049, %rd13052;
	cvt.u64.u32 	%rd13054, %r4918;
	shl.b64 	%rd13055, %rd13054, 48;
	and.b64  	%rd13056, %rd13055, 71776119061217280;
	or.b64  	%rd13057, %rd13053, %rd13056;
	cvt.u64.u32 	%rd13058, %r4917;
	shl.b64 	%rd13059, %rd13058, 56;
	or.b64  	%rd13060, %rd13057, %rd13059;
	ld.local.v2.b32 	{%r4921, %r4922}, [%rd11+184];
	bfe.u32 	%r4923, %r4922, 24, 8;
	bfe.u32 	%r4924, %r4922, 16, 8;
	bfe.u32 	%r4925, %r4922, 8, 8;
	bfe.u32 	%r4926, %r4922, 0, 8;
	ld.local.u32 	%rd13061, [%rd11+184];
	cvt.u64.u32 	%rd13062, %r4926;
	shl.b64 	%rd13063, %rd13062, 32;
	and.b64  	%rd13064, %rd13063, 1095216660480;
	or.b64  	%rd13065, %rd13061, %rd13064;
	cvt.u64.u32 	%rd13066, %r4925;
	shl.b64 	%rd13067, %rd13066, 40;
	and.b64  	%rd13068, %rd13067, 280375465082880;
	or.b64  	%rd13069, %rd13065, %rd13068;
	cvt.u64.u32 	%rd13070, %r4924;
	shl.b64 	%rd13071, %rd13070, 48;
	and.b64  	%rd13072, %rd13071, 71776119061217280;
	or.b64  	%rd13073, %rd13069, %rd13072;
	cvt.u64.u32 	%rd13074, %r4923;
	shl.b64 	%rd13075, %rd13074, 56;
	or.b64  	%rd13076, %rd13073, %rd13075;
	st.local.v2.u64 	[%rd8+80], {%rd13060, %rd13076};
	ld.local.v2.b32 	{%r4927, %r4928}, [%rd11+192];
	bfe.u32 	%r4929, %r4928, 24, 8;
	bfe.u32 	%r4930, %r4928, 16, 8;
	bfe.u32 	%r4931, %r4928, 8, 8;
	bfe.u32 	%r4932, %r4928, 0, 8;
	ld.local.u32 	%rd13077, [%rd11+192];
	cvt.u64.u32 	%rd13078, %r4932;
	shl.b64 	%rd13079, %rd13078, 32;
	and.b64  	%rd13080, %rd13079, 1095216660480;
	or.b64  	%rd13081, %rd13077, %rd13080;
	cvt.u64.u32 	%rd13082, %r4931;
	shl.b64 	%rd13083, %rd13082, 40;
	and.b64  	%rd13084, %rd13083, 280375465082880;
	or.b64  	%rd13085, %rd13081, %rd13084;
	cvt.u64.u32 	%rd13086, %r4930;
	shl.b64 	%rd13087, %rd13086, 48;
	and.b64  	%rd13088, %rd13087, 71776119061217280;
	or.b64  	%rd13089, %rd13085, %rd13088;
	cvt.u64.u32 	%rd13090, %r4929;
	shl.b64 	%rd13091, %rd13090, 56;
	or.b64  	%rd13092, %rd13089, %rd13091;
	ld.local.v2.b32 	{%r4933, %r4934}, [%rd11+200];
	bfe.u32 	%r4935, %r4934, 24, 8;
	bfe.u32 	%r4936, %r4934, 16, 8;
	bfe.u32 	%r4937, %r4934, 8, 8;
	bfe.u32 	%r4938, %r4934, 0, 8;
	ld.local.u32 	%rd13093, [%rd11+200];
	cvt.u64.u32 	%rd13094, %r4938;
	shl.b64 	%rd13095, %rd13094, 32;
	and.b64  	%rd13096, %rd13095, 1095216660480;
	or.b64  	%rd13097, %rd13093, %rd13096;
	cvt.u64.u32 	%rd13098, %r4937;
	shl.b64 	%rd13099, %rd13098, 40;
	and.b64  	%rd13100, %rd13099, 280375465082880;
	or.b64  	%rd13101, %rd13097, %rd13100;
	cvt.u64.u32 	%rd13102, %r4936;
	shl.b64 	%rd13103, %rd13102, 48;
	and.b64  	%rd13104, %rd13103, 71776119061217280;
	or.b64  	%rd13105, %rd13101, %rd13104;
	cvt.u64.u32 	%rd13106, %r4935;
	shl.b64 	%rd13107, %rd13106, 56;
	or.b64  	%rd13108, %rd13105, %rd13107;
	st.local.v2.u64 	[%rd8+96], {%rd13092, %rd13108};
	ld.local.v2.b32 	{%r4939, %r4940}, [%rd11+208];
	bfe.u32 	%r4941, %r4940, 24, 8;
	bfe.u32 	%r4942, %r4940, 16, 8;
	bfe.u32 	%r4943, %r4940, 8, 8;
	bfe.u32 	%r4944, %r4940, 0, 8;
	ld.local.u32 	%rd13109, [%rd11+208];
	cvt.u64.u32 	%rd13110, %r4944;
	shl.b64 	%rd13111, %rd13110, 32;
	and.b64  	%rd13112, %rd13111, 1095216660480;
	or.b64  	%rd13113, %rd13109, %rd13112;
	cvt.u64.u32 	%rd13114, %r4943;
	shl.b64 	%rd13115, %rd13114, 40;
	and.b64  	%rd13116, %rd13115, 280375465082880;
	or.b64  	%rd13117, %rd13113, %rd13116;
	cvt.u64.u32 	%rd13118, %r4942;
	shl.b64 	%rd13119, %rd13118, 48;
	and.b64  	%rd13120, %rd13119, 71776119061217280;
	or.b64  	%rd13121, %rd13117, %rd13120;
	cvt.u64.u32 	%rd13122, %r4941;
	shl.b64 	%rd13123, %rd13122, 56;
	or.b64  	%rd13124, %rd13121, %rd13123;
	ld.local.v2.b32 	{%r4945, %r4946}, [%rd11+216];
	bfe.u32 	%r4947, %r4946, 24, 8;
	bfe.u32 	%r4948, %r4946, 16, 8;
	bfe.u32 	%r4949, %r4946, 8, 8;
	bfe.u32 	%r4950, %r4946, 0, 8;
	ld.local.u32 	%rd13125, [%rd11+216];
	cvt.u64.u32 	%rd13126, %r4950;
	shl.b64 	%rd13127, %rd13126, 32;
	and.b64  	%rd13128, %rd13127, 1095216660480;
	or.b64  	%rd13129, %rd13125, %rd13128;
	cvt.u64.u32 	%rd13130, %r4949;
	shl.b64 	%rd13131, %rd13130, 40;
	and.b64  	%rd13132, %rd13131, 280375465082880;
	or.b64  	%rd13133, %rd13129, %rd13132;
	cvt.u64.u32 	%rd13134, %r4948;
	shl.b64 	%rd13135, %rd13134, 48;
	and.b64  	%rd13136, %rd13135, 71776119061217280;
	or.b64  	%rd13137, %rd13133, %rd13136;
	cvt.u64.u32 	%rd13138, %r4947;
	shl.b64 	%rd13139, %rd13138, 56;
	or.b64  	%rd13140, %rd13137, %rd13139;
	st.local.v2.u64 	[%rd8+112], {%rd13124, %rd13140};
	ld.local.u64 	%rd1779, [%rd11];
	ld.local.u64 	%rd1780, [%rd11+8];
	ld.local.u64 	%rd1781, [%rd11+16];
	ld.local.u64 	%rd1782, [%rd11+24];
	ld.local.u64 	%rd1783, [%rd11+32];
	ld.local.u64 	%rd1784, [%rd11+40];
	ld.local.u64 	%rd1785, [%rd11+48];
	ld.local.u64 	%rd1786, [%rd11+56];
	xor.b64  	%rd23467, %rd17, %rd1774;
	xor.b64  	%rd23463, %rd18, %rd1775;
	not.b64 	%rd1789, %rd19;
	ld.local.u64 	%rd13141, [%rd11+88];
	xor.b64  	%rd23455, %rd20, %rd13141;
	mov.b32 	%r10028, 0;
	mov.u64 	%rd23454, %rd16;
	mov.u64 	%rd23456, %rd1786;
	mov.u64 	%rd23457, %rd1782;
	mov.u64 	%rd23458, %rd15;
	mov.u64 	%rd23459, %rd1789;
	mov.u64 	%rd23460, %rd1785;
	mov.u64 	%rd23461, %rd1781;
	mov.u64 	%rd23462, %rd14;
	mov.u64 	%rd23464, %rd1784;
	mov.u64 	%rd23465, %rd1780;
	mov.u64 	%rd23466, %rd13;
	mov.u64 	%rd23468, %rd1783;
	mov.u64 	%rd23469, %rd1779;
$L__BB0_271:
	mul.wide.u32 	%rd13142, %r10028, 16;
	mov.u64 	%rd13143, blake2b_sigma;
	add.s64 	%rd13144, %rd13143, %rd13142;
	ld.const.u8 	%r4951, [%rd13144];
	mul.wide.u32 	%rd13145, %r4951, 8;
	add.s64 	%rd13146, %rd8, %rd13145;
	ld.local.u64 	%rd13147, [%rd13146];
	ld.const.u8 	%r4952, [%rd13144+1];
	mul.wide.u32 	%rd13148, %r4952, 8;
	add.s64 	%rd13149, %rd8, %rd13148;
	ld.local.u64 	%rd13150, [%rd13149];
	add.s64 	%rd13151, %rd23469, %rd13147;
	add.s64 	%rd13152, %rd13151, %rd23468;
	xor.b64  	%rd13153, %rd23467, %rd13152;
	mov.b64 	{%r4953, %r4954}, %rd13153;
	mov.b64 	%rd13154, {%r4954, %r4953};
	add.s64 	%rd13155, %rd23466, %rd13154;
	xor.b64  	%rd13156, %rd23468, %rd13155;
	mov.b64 	{%r4955, %r4956}, %rd13156;
	shf.l.wrap.b32 	%r4957, %r4956, %r4955, 8;
	shf.l.wrap.b32 	%r4958, %r4955, %r4956, 8;
	mov.b64 	%rd13157, {%r4958, %r4957};
	add.s64 	%rd13158, %rd13157, %rd13150;
	add.s64 	%rd13159, %rd13158, %rd13152;
	xor.b64  	%rd13160, %rd13154, %rd13159;
	mov.b64 	{%r4959, %r4960}, %rd13160;
	shf.l.wrap.b32 	%r4961, %r4960, %r4959, 16;
	shf.l.wrap.b32 	%r4962, %r4959, %r4960, 16;
	mov.b64 	%rd13161, {%r4962, %r4961};
	add.s64 	%rd13162, %rd13155, %rd13161;
	xor.b64  	%rd13163, %rd13157, %rd13162;
	mov.b64 	{%r4963, %r4964}, %rd13163;
	shf.l.wrap.b32 	%r4965, %r4963, %r4964, 1;
	shf.l.wrap.b32 	%r4966, %r4964, %r4963, 1;
	mov.b64 	%rd13164, {%r4966, %r4965};
	ld.const.u8 	%r4967, [%rd13144+2];
	mul.wide.u32 	%rd13165, %r4967, 8;
	add.s64 	%rd13166, %rd8, %rd13165;
	ld.local.u64 	%rd13167, [%rd13166];
	ld.const.u8 	%r4968, [%rd13144+3];
	mul.wide.u32 	%rd13168, %r4968, 8;
	add.s64 	%rd13169, %rd8, %rd13168;
	ld.local.u64 	%rd13170, [%rd13169];
	add.s64 	%rd13171, %rd23465, %rd13167;
	add.s64 	%rd13172, %rd13171, %rd23464;
	xor.b64  	%rd13173, %rd23463, %rd13172;
	mov.b64 	{%r4969, %r4970}, %rd13173;
	mov.b64 	%rd13174, {%r4970, %r4969};
	add.s64 	%rd13175, %rd23462, %rd13174;
	xor.b64  	%rd13176, %rd23464, %rd13175;
	mov.b64 	{%r4971, %r4972}, %rd13176;
	shf.l.wrap.b32 	%r4973, %r4972, %r4971, 8;
	shf.l.wrap.b32 	%r4974, %r4971, %r4972, 8;
	mov.b64 	%rd13177, {%r4974, %r4973};
	add.s64 	%rd13178, %rd13177, %rd13170;
	add.s64 	%rd13179, %rd13178, %rd13172;
	xor.b64  	%rd13180, %rd13174, %rd13179;
	mov.b64 	{%r4975, %r4976}, %rd13180;
	shf.l.wrap.b32 	%r4977, %r4976, %r4975, 16;
	shf.l.wrap.b32 	%r4978, %r4975, %r4976, 16;
	mov.b64 	%rd13181, {%r4978, %r4977};
	add.s64 	%rd13182, %rd13175, %rd13181;
	xor.b64  	%rd13183, %rd13177, %rd13182;
	mov.b64 	{%r4979, %r4980}, %rd13183;
	shf.l.wrap.b32 	%r4981, %r4979, %r4980, 1;
	shf.l.wrap.b32 	%r4982, %r4980, %r4979, 1;
	mov.b64 	%rd13184, {%r4982, %r4981};
	ld.const.u8 	%r4983, [%rd13144+4];
	mul.wide.u32 	%rd13185, %r4983, 8;
	add.s64 	%rd13186, %rd8, %rd13185;
	ld.local.u64 	%rd13187, [%rd13186];
	ld.const.u8 	%r4984, [%rd13144+5];
	mul.wide.u32 	%rd13188, %r4984, 8;
	add.s64 	%rd13189, %rd8, %rd13188;
	ld.local.u64 	%rd13190, [%rd13189];
	add.s64 	%rd13191, %rd23461, %rd13187;
	add.s64 	%rd13192, %rd13191, %rd23460;
	xor.b64  	%rd13193, %rd23459, %rd13192;
	mov.b64 	{%r4985, %r4986}, %rd13193;
	mov.b64 	%rd13194, {%r4986, %r4985};
	add.s64 	%rd13195, %rd23458, %rd13194;
	xor.b64  	%rd13196, %rd23460, %rd13195;
	mov.b64 	{%r4987, %r4988}, %rd13196;
	shf.l.wrap.b32 	%r4989, %r4988, %r4987, 8;
	shf.l.wrap.b32 	%r4990, %r4987, %r4988, 8;
	mov.b64 	%rd13197, {%r4990, %r4989};
	add.s64 	%rd13198, %rd13197, %rd13190;
	add.s64 	%rd13199, %rd13198, %rd13192;
	xor.b64  	%rd13200, %rd13194, %rd13199;
	mov.b64 	{%r4991, %r4992}, %rd13200;
	shf.l.wrap.b32 	%r4993, %r4992, %r4991, 16;
	shf.l.wrap.b32 	%r4994, %r4991, %r4992, 16;
	mov.b64 	%rd13201, {%r4994, %r4993};
	add.s64 	%rd13202, %rd13195, %rd13201;
	xor.b64  	%rd13203, %rd13197, %rd13202;
	mov.b64 	{%r4995, %r4996}, %rd13203;
	shf.l.wrap.b32 	%r4997, %r4995, %r4996, 1;
	shf.l.wrap.b32 	%r4998, %r4996, %r4995, 1;
	mov.b64 	%rd13204, {%r4998, %r4997};
	ld.const.u8 	%r4999, [%rd13144+6];
	mul.wide.u32 	%rd13205, %r4999, 8;
	add.s64 	%rd13206, %rd8, %rd13205;
	ld.local.u64 	%rd13207, [%rd13206];
	ld.const.u8 	%r5000, [%rd13144+7];
	mul.wide.u32 	%rd13208, %r5000, 8;
	add.s64 	%rd13209, %rd8, %rd13208;
	ld.local.u64 	%rd13210, [%rd13209];
	add.s64 	%rd13211, %rd23457, %rd13207;
	add.s64 	%rd13212, %rd13211, %rd23456;
	xor.b64  	%rd13213, %rd23455, %rd13212;
	mov.b64 	{%r5001, %r5002}, %rd13213;
	mov.b64 	%rd13214, {%r5002, %r5001};
	add.s64 	%rd13215, %rd23454, %rd13214;
	xor.b64  	%rd13216, %rd23456, %rd13215;
	mov.b64 	{%r5003, %r5004}, %rd13216;
	shf.l.wrap.b32 	%r5005, %r5004, %r5003, 8;
	shf.l.wrap.b32 	%r5006, %r5003, %r5004, 8;
	mov.b64 	%rd13217, {%r5006, %r5005};
	add.s64 	%rd13218, %rd13217, %rd13210;
	add.s64 	%rd13219, %rd13218, %rd13212;
	xor.b64  	%rd13220, %rd13214, %rd13219;
	mov.b64 	{%r5007, %r5008}, %rd13220;
	shf.l.wrap.b32 	%r5009, %r5008, %r5007, 16;
	shf.l.wrap.b32 	%r5010, %r5007, %r5008, 16;
	mov.b64 	%rd13221, {%r5010, %r5009};
	add.s64 	%rd13222, %rd13215, %rd13221;
	xor.b64  	%rd13223, %rd13217, %rd13222;
	mov.b64 	{%r5011, %r5012}, %rd13223;
	shf.l.wrap.b32 	%r5013, %r5011, %r5012, 1;
	shf.l.wrap.b32 	%r5014, %r5012, %r5011, 1;
	mov.b64 	%rd13224, {%r5014, %r5013};
	ld.const.u8 	%r5015, [%rd13144+8];
	mul.wide.u32 	%rd13225, %r5015, 8;
	add.s64 	%rd13226, %rd8, %rd13225;
	ld.local.u64 	%rd13227, [%rd13226];
	ld.const.u8 	%r5016, [%rd13144+9];
	mul.wide.u32 	%rd13228, %r5016, 8;
	add.s64 	%rd13229, %rd8, %rd13228;
	ld.local.u64 	%rd13230, [%rd13229];
	add.s64 	%rd13231, %rd13159, %rd13227;
	add.s64 	%rd13232, %rd13231, %rd13184;
	xor.b64  	%rd13233, %rd13221, %rd13232;
	mov.b64 	{%r5017, %r5018}, %rd13233;
	mov.b64 	%rd13234, {%r5018, %r5017};
	add.s64 	%rd13235, %rd13202, %rd13234;
	xor.b64  	%rd13236, %rd13184, %rd13235;
	mov.b64 	{%r5019, %r5020}, %rd13236;
	shf.l.wrap.b32 	%r5021, %r5020, %r5019, 8;
	shf.l.wrap.b32 	%r5022, %r5019, %r5020, 8;
	mov.b64 	%rd13237, {%r5022, %r5021};
	add.s64 	%rd13238, %rd13237, %rd13230;
	add.s64 	%rd23469, %rd13238, %rd13232;
	xor.b64  	%rd13239, %rd13234, %rd23469;
	mov.b64 	{%r5023, %r5024}, %rd13239;
	shf.l.wrap.b32 	%r5025, %r5024, %r5023, 16;
	shf.l.wrap.b32 	%r5026, %r5023, %r5024, 16;
	mov.b64 	%rd23455, {%r5026, %r5025};
	add.s64 	%rd23458, %rd13235, %rd23455;
	xor.b64  	%rd13240, %rd13237, %rd23458;
	mov.b64 	{%r5027, %r5028}, %rd13240;
	shf.l.wrap.b32 	%r5029, %r5027, %r5028, 1;
	shf.l.wrap.b32 	%r5030, %r5028, %r5027, 1;
	mov.b64 	%rd23464, {%r5030, %r5029};
	ld.const.u8 	%r5031, [%rd13144+10];
	mul.wide.u32 	%rd13241, %r5031, 8;
	add.s64 	%rd13242, %rd8, %rd13241;
	ld.local.u64 	%rd13243, [%rd13242];
	ld.const.u8 	%r5032, [%rd13144+11];
	mul.wide.u32 	%rd13244, %r5032, 8;
	add.s64 	%rd13245, %rd8, %rd13244;
	ld.local.u64 	%rd13246, [%rd13245];
	add.s64 	%rd13247, %rd13179, %rd13243;
	add.s64 	%rd13248, %rd13247, %rd13204;
	xor.b64  	%rd13249, %rd13161, %rd13248;
	mov.b64 	{%r5033, %r5034}, %rd13249;
	mov.b64 	%rd13250, {%r5034, %r5033};
	add.s64 	%rd13251, %rd13222, %rd13250;
	xor.b64  	%rd13252, %rd13204, %rd13251;
	mov.b64 	{%r5035, %r5036}, %rd13252;
	shf.l.wrap.b32 	%r5037, %r5036, %r5035, 8;
	shf.l.wrap.b32 	%r5038, %r5035, %r5036, 8;
	mov.b64 	%rd13253, {%r5038, %r5037};
	add.s64 	%rd13254, %rd13253, %rd13246;
	add.s64 	%rd23465, %rd13254, %rd13248;
	xor.b64  	%rd13255, %rd13250, %rd23465;
	mov.b64 	{%r5039, %r5040}, %rd13255;
	shf.l.wrap.b32 	%r5041, %r5040, %r5039, 16;
	shf.l.wrap.b32 	%r5042, %r5039, %r5040, 16;
	mov.b64 	%rd23467, {%r5042, %r5041};
	add.s64 	%rd23454, %rd13251, %rd23467;
	xor.b64  	%rd13256, %rd13253, %rd23454;
	mov.b64 	{%r5043, %r5044}, %rd13256;
	shf.l.wrap.b32 	%r5045, %r5043, %r5044, 1;
	shf.l.wrap.b32 	%r5046, %r5044, %r5043, 1;
	mov.b64 	%rd23460, {%r5046, %r5045};
	ld.const.u8 	%r5047, [%rd13144+12];
	mul.wide.u32 	%rd13257, %r5047, 8;
	add.s64 	%rd13258, %rd8, %rd13257;
	ld.local.u64 	%rd13259, [%rd13258];
	ld.const.u8 	%r5048, [%rd13144+13];
	mul.wide.u32 	%rd13260, %r5048, 8;
	add.s64 	%rd13261, %rd8, %rd13260;
	ld.local.u64 	%rd13262, [%rd13261];
	add.s64 	%rd13263, %rd13199, %rd13259;
	add.s64 	%rd13264, %rd13263, %rd13224;
	xor.b64  	%rd13265, %rd13181, %rd13264;
	mov.b64 	{%r5049, %r5050}, %rd13265;
	mov.b64 	%rd13266, {%r5050, %r5049};
	add.s64 	%rd13267, %rd13162, %rd13266;
	xor.b64  	%rd13268, %rd13224, %rd13267;
	mov.b64 	{%r5051, %r5052}, %rd13268;
	shf.l.wrap.b32 	%r5053, %r5052, %r5051, 8;
	shf.l.wrap.b32 	%r5054, %r5051, %r5052, 8;
	mov.b64 	%rd13269, {%r5054, %r5053};
	add.s64 	%rd13270, %rd13269, %rd13262;
	add.s64 	%rd23461, %rd13270, %rd13264;
	xor.b64  	%rd13271, %rd13266, %rd23461;
	mov.b64 	{%r5055, %r5056}, %rd13271;
	shf.l.wrap.b32 	%r5057, %r5056, %r5055, 16;
	shf.l.wrap.b32 	%r5058, %r5055, %r5056, 16;
	mov.b64 	%rd23463, {%r5058, %r5057};
	add.s64 	%rd23466, %rd13267, %rd23463;
	xor.b64  	%rd13272, %rd13269, %rd23466;
	mov.b64 	{%r5059, %r5060}, %rd13272;
	shf.l.wrap.b32 	%r5061, %r5059, %r5060, 1;
	shf.l.wrap.b32 	%r5062, %r5060, %r5059, 1;
	mov.b64 	%rd23456, {%r5062, %r5061};
	ld.const.u8 	%r5063, [%rd13144+14];
	mul.wide.u32 	%rd13273, %r5063, 8;
	add.s64 	%rd13274, %rd8, %rd13273;
	ld.local.u64 	%rd13275, [%rd13274];
	ld.const.u8 	%r5064, [%rd13144+15];
	mul.wide.u32 	%rd13276, %r5064, 8;
	add.s64 	%rd13277, %rd8, %rd13276;
	ld.local.u64 	%rd13278, [%rd13277];
	add.s64 	%rd13279, %rd13219, %rd13275;
	add.s64 	%rd13280, %rd13279, %rd13164;
	xor.b64  	%rd13281, %rd13201, %rd13280;
	mov.b64 	{%r5065, %r5066}, %rd13281;
	mov.b64 	%rd13282, {%r5066, %r5065};
	add.s64 	%rd13283, %rd13182, %rd13282;
	xor.b64  	%rd13284, %rd13164, %rd13283;
	mov.b64 	{%r5067, %r5068}, %rd13284;
	shf.l.wrap.b32 	%r5069, %r5068, %r5067, 8;
	shf.l.wrap.b32 	%r5070, %r5067, %r5068, 8;
	mov.b64 	%rd13285, {%r5070, %r5069};
	add.s64 	%rd13286, %rd13285, %rd13278;
	add.s64 	%rd23457, %rd13286, %rd13280;
	xor.b64  	%rd13287, %rd13282, %rd23457;
	mov.b64 	{%r5071, %r5072}, %rd13287;
	shf.l.wrap.b32 	%r5073, %r5072, %r5071, 16;
	shf.l.wrap.b32 	%r5074, %r5071, %r5072, 16;
	mov.b64 	%rd23459, {%r5074, %r5073};
	add.s64 	%rd23462, %rd13283, %rd23459;
	xor.b64  	%rd13288, %rd13285, %rd23462;
	mov.b64 	{%r5075, %r5076}, %rd13288;
	shf.l.wrap.b32 	%r5077, %r5075, %r5076, 1;
	shf.l.wrap.b32 	%r5078, %r5076, %r5075, 1;
	mov.b64 	%rd23468, {%r5078, %r5077};
	add.s32 	%r10028, %r10028, 1;
	setp.ne.s32 	%p213, %r10028, 12;
	@%p213 bra 	$L__BB0_271;
	xor.b64  	%rd13289, %rd23469, %rd1779;
	xor.b64  	%rd13290, %rd13289, %rd23466;
	st.local.u64 	[%rd11], %rd13290;
	xor.b64  	%rd13291, %rd23465, %rd1780;
	xor.b64  	%rd13292, %rd13291, %rd23462;
	st.local.u64 	[%rd11+8], %rd13292;
	xor.b64  	%rd13293, %rd23461, %rd1781;
	xor.b64  	%rd13294, %rd13293, %rd23458;
	st.local.u64 	[%rd11+16], %rd13294;
	xor.b64  	%rd13295, %rd23457, %rd1782;
	xor.b64  	%rd13296, %rd13295, %rd23454;
	st.local.u64 	[%rd11+24], %rd13296;
	xor.b64  	%rd13297, %rd23468, %rd1783;
	xor.b64  	%rd13298, %rd13297, %rd23467;
	st.local.u64 	[%rd11+32], %rd13298;
	xor.b64  	%rd13299, %rd23464, %rd1784;
	xor.b64  	%rd13300, %rd13299, %rd23463;
	st.local.u64 	[%rd11+40], %rd13300;
	xor.b64  	%rd13301, %rd23460, %rd1785;
	xor.b64  	%rd13302, %rd13301, %rd23459;
	st.local.u64 	[%rd11+48], %rd13302;
	xor.b64  	%rd13303, %rd23456, %rd1786;
	xor.b64  	%rd13304, %rd13303, %rd23455;
	st.local.u64 	[%rd11+56], %rd13304;
	st.local.u64 	[%rd9], %rd13290;
	st.local.u64 	[%rd9+8], %rd13292;
	st.local.u64 	[%rd9+16], %rd13294;
	st.local.u64 	[%rd9+24], %rd13296;
	st.local.u64 	[%rd9+32], %rd13298;
	st.local.u64 	[%rd9+40], %rd13300;
	st.local.u64 	[%rd9+48], %rd13302;
	st.local.u64 	[%rd9+56], %rd13304;
	ld.local.u32 	%rd1823, [%rd11+228];
	setp.eq.s64 	%p214, %rd1823, 0;
	@%p214 bra 	$L__BB0_279;
	cvt.u32.u64 	%r5079, %rd1823;
	and.b64  	%rd1824, %rd1823, 3;
	setp.lt.u32 	%p215, %r5079, 4;
	mov.b64 	%rd23472, 0;
	@%p215 bra 	$L__BB0_276;
	and.b64  	%rd23472, %rd1823, 4294967292;
	mov.b64 	%rd23470, 0;
$L__BB0_275:
	add.s64 	%rd13307, %rd9, %rd23470;
	ld.local.u32 	%r5080, [%rd13307];
	add.s64 	%rd13308, %rd10, %rd23470;
	st.local.u32 	[%rd13308], %r5080;
	add.s64 	%rd23470, %rd23470, 4;
	setp.ne.s64 	%p216, %rd23470, %rd23472;
	@%p216 bra 	$L__BB0_275;
$L__BB0_276:
	setp.eq.s64 	%p217, %rd1824, 0;
	@%p217 bra 	$L__BB0_279;
	mov.b64 	%rd23473, 0;
$L__BB0_278:
	.pragma "nounroll";
	add.s64 	%rd13310, %rd9, %rd23472;
	ld.local.u8 	%rs276, [%rd13310];
	add.s64 	%rd13311, %rd10, %rd23472;
	st.local.u8 	[%rd13311], %rs276;
	add.s64 	%rd23472, %rd23472, 1;
	add.s64 	%rd23473, %rd23473, 1;
	setp.ne.s64 	%p218, %rd23473, %rd1824;
	@%p218 bra 	$L__BB0_278;
$L__BB0_279:
	ld.param.u32 	%r9972, [_Z26argon2d_hash_device_kernelPhPKhmjjjP6block_S1_m_param_5];
	ld.local.v4.b32 	{%r5081, %r5082, %r5083, %r5084}, [%rd10];
	st.local.v2.b32 	[%rd9], {%r5081, %r5082};
	st.local.v2.b32 	[%rd9+8], {%r5083, %r5084};
	ld.local.v4.b32 	{%r5085, %r5086, %r5087, %r5088}, [%rd10+16];
	st.local.v2.b32 	[%rd9+16], {%r5085, %r5086};
	st.local.v2.b32 	[%rd9+24], {%r5087, %r5088};
	add.s64 	%rd1833, %rd10, 32;
	ld.local.v4.b32 	{%r5089, %r5090, %r5091, %r5092}, [%rd10+32];
	st.local.v2.b32 	[%rd9+32], {%r5089, %r5090};
	st.local.v2.b32 	[%rd9+40], {%r5091, %r5092};
	ld.local.v4.b32 	{%r5093, %r5094, %r5095, %r5096}, [%rd10+48];
	st.local.v2.b32 	[%rd9+48], {%r5093, %r5094};
	st.local.v2.b32 	[%rd9+56], {%r5095, %r5096};
	mov.b32 	%r5097, 0;
	st.local.v2.b32 	[%rd9+64], {%r5097, %r5097};
	setp.eq.s32 	%p219, %r9972, 0;
	@%p219 bra 	$L__BB0_492;
	add.u64 	%rd1834, %SPL, 384;
	add.u64 	%rd1835, %SPL, 2560;
	cvta.to.local.u64 	%rd1836, %rd3088;
	add.u64 	%rd1837, %SPL, 384;
	add.u64 	%rd1838, %SPL, 2560;
	cvta.to.local.u64 	%rd1839, %rd3088;
	cvta.to.local.u64 	%rd1840, %rd3088;
	add.u64 	%rd1841, %SPL, 384;
	cvta.to.local.u64 	%rd1842, %rd3088;
	cvta.to.local.u64 	%rd1843, %rd3088;
	cvta.to.local.u64 	%rd1844, %rd3090;
	add.u64 	%rd1845, %SPL, 2752;
	add.u64 	%rd1846, %SPL, 2688;
	add.u64 	%rd1847, %SPL, 2624;
	cvta.to.local.u64 	%rd1848, %rd3088;
	add.u64 	%rd1849, %SPL, 384;
	add.u64 	%rd1850, %SPL, 384;
	add.u64 	%rd1851, %SPL, 2560;
	cvta.to.local.u64 	%rd1852, %rd3088;
	cvta.to.local.u64 	%rd1853, %rd3088;
	add.u64 	%rd1854, %SPL, 384;
	cvta.to.local.u64 	%rd1855, %rd3088;
	cvta.to.local.u64 	%rd1856, %rd3088;
	cvta.to.local.u64 	%rd1857, %rd3090;
	add.u64 	%rd1858, %SPL, 2752;
	add.u64 	%rd1859, %SPL, 2688;
	add.u64 	%rd1860, %SPL, 2624;
	mov.b32 	%r10029, 0;
$L__BB0_281:
	mov.b32 	%r5099, 0;
	st.local.v2.b32 	[%rd9+64], {%r5099, %r10029};
	mov.b32 	%r5100, 1024;
	st.local.u32 	[%rd1845], %r5100;
	st.local.v2.b32 	[%rd1844], {%r5099, %r5099};
	st.local.v2.b32 	[%rd1844+8], {%r5099, %r5099};
	st.local.v2.b32 	[%rd1844+16], {%r5099, %r5099};
	st.local.v2.b32 	[%rd1844+24], {%r5099, %r5099};
	st.local.v2.b32 	[%rd1844+32], {%r5099, %r5099};
	st.local.v2.b32 	[%rd1844+40], {%r5099, %r5099};
	st.local.v2.b32 	[%rd1844+48], {%r5099, %r5099};
	st.local.v2.b32 	[%rd1844+56], {%r5099, %r5099};
	st.local.v2.b32 	[%rd1844+64], {%r5099, %r5099};
	st.local.v2.b32 	[%rd1844+72], {%r5099, %r5099};
	st.local.v2.b32 	[%rd1844+80], {%r5099, %r5099};
	st.local.v2.b32 	[%rd1844+88], {%r5099, %r5099};
	st.local.v2.b32 	[%rd1844+96], {%r5099, %r5099};
	st.local.v2.b32 	[%rd1844+104], {%r5099, %r5099};
	st.local.v2.b32 	[%rd1844+112], {%r5099, %r5099};
	st.local.v2.b32 	[%rd1844+120], {%r5099, %r5099};
	st.local.v2.b32 	[%rd1844+128], {%r5099, %r5099};
	st.local.v2.b32 	[%rd1844+136], {%r5099, %r5099};
	st.local.v2.b32 	[%rd1844+144], {%r5099, %r5099};
	st.local.v2.b32 	[%rd1844+152], {%r5099, %r5099};
	st.local.v2.b32 	[%rd1844+160], {%r5099, %r5099};
	st.local.v2.b32 	[%rd1844+168], {%r5099, %r5099};
	st.local.v2.b32 	[%rd1844+176], {%r5099, %r5099};
	st.local.v2.b32 	[%rd1844+184], {%r5099, %r5099};
	st.local.v2.b32 	[%rd1844+192], {%r5099, %r5099};
	st.local.v2.b32 	[%rd1844+200], {%r5099, %r5099};
	st.local.v2.b32 	[%rd1844+208], {%r5099, %r5099};
	st.local.v2.b32 	[%rd1844+216], {%r5099, %r5099};
	st.local.v2.b32 	[%rd1844+224], {%r5099, %r5099};
	st.local.v2.b32 	[%rd1844+232], {%r5099, %r5099};
	st.local.u64 	[%rd1844+8], %rd14;
	st.local.u64 	[%rd1844+16], %rd15;
	st.local.u64 	[%rd1844+24], %rd16;
	st.local.u64 	[%rd1844+32], %rd17;
	st.local.u64 	[%rd1844+40], %rd18;
	st.local.u64 	[%rd1844+48], %rd19;
	st.local.u64 	[%rd1844+56], %rd20;
	st.local.u64 	[%rd1844], %rd21;
	mov.b32 	%r5101, 64;
	st.local.u32 	[%rd1844+228], %r5101;
	mov.b64 	%rd23474, 0;
$L__BB0_282:
	add.s64 	%rd13340, %rd1845, %rd23474;
	ld.local.u8 	%rs277, [%rd13340];
	add.s64 	%rd13341, %rd1844, %rd23474;
	st.local.u8 	[%rd13341+96], %rs277;
	ld.local.u8 	%rs278, [%rd13340+1];
	st.local.u8 	[%rd13341+97], %rs278;
	ld.local.u8 	%rs279, [%rd13340+2];
	st.local.u8 	[%rd13341+98], %rs279;
	ld.local.u8 	%rs280, [%rd13340+3];
	st.local.u8 	[%rd13341+99], %rs280;
	add.s64 	%rd23474, %rd23474, 4;
	setp.ne.s64 	%p220, %rd23474, 4;
	@%p220 bra 	$L__BB0_282;
	ld.local.u32 	%r5102, [%rd1844+224];
	add.s32 	%r10032, %r5102, 4;
	st.local.u32 	[%rd1844+224], %r10032;
	setp.lt.u32 	%p221, %r10032, 57;
	mov.b64 	%rd23521, 72;
	mov.u64 	%rd23522, %rd9;
	@%p221 bra 	$L__BB0_299;
	cvt.u64.u32 	%rd1864, %r10032;
	sub.s64 	%rd1865, 128, %rd1864;
	setp.eq.s32 	%p222, %r10032, 128;
	@%p222 bra 	$L__BB0_292;
	and.b64  	%rd1866, %rd1865, 3;
	add.s32 	%r5103, %r10032, -125;
	setp.lt.u32 	%p223, %r5103, 3;
	mov.b64 	%rd23476, 0;
	@%p223 bra 	$L__BB0_288;
	and.b64  	%rd23476, %rd1865, -4;
	mov.b64 	%rd23475, 0;
$L__BB0_287:
	add.s64 	%rd13345, %rd9, %rd23475;
	ld.local.u32 	%r5104, [%rd13345];
	bfe.u32 	%r5105, %r5104, 0, 8;
	bfe.u32 	%r5106, %r5104, 8, 8;
	bfe.u32 	%r5107, %r5104, 16, 8;
	bfe.u32 	%r5108, %r5104, 24, 8;
	add.s64 	%rd13346, %rd23475, %rd1864;
	add.s64 	%rd13347, %rd1844, %rd13346;
	st.local.u8 	[%rd13347+96], %r5105;
	st.local.u8 	[%rd13347+97], %r5106;
	st.local.u8 	[%rd13347+98], %r5107;
	st.local.u8 	[%rd13347+99], %r5108;
	add.s64 	%rd23475, %rd23475, 4;
	setp.ne.s64 	%p224, %rd23475, %rd23476;
	@%p224 bra 	$L__BB0_287;
$L__BB0_288:
	setp.eq.s64 	%p225, %rd1866, 0;
	@%p225 bra 	$L__BB0_292;
	add.s64 	%rd1871, %rd9, %rd23476;
	ld.local.u8 	%rs281, [%rd1871];
	add.s64 	%rd13348, %rd23476, %rd1864;
	add.s64 	%rd1872, %rd1844, %rd13348;
	st.local.u8 	[%rd1872+96], %rs281;
	setp.eq.s64 	%p226, %rd1866, 1;
	@%p226 bra 	$L__BB0_292;
	ld.local.u8 	%rs282, [%rd1871+1];
	st.local.u8 	[%rd1872+97], %rs282;
	setp.eq.s64 	%p227, %rd1866, 2;
	@%p227 bra 	$L__BB0_292;
	ld.local.u8 	%rs283, [%rd1871+2];
	st.local.u8 	[%rd1872+98], %rs283;
$L__BB0_292:
	ld.local.u64 	%rd13349, [%rd1844+64];
	add.s64 	%rd23502, %rd13349, 128;
	st.local.u64 	[%rd1844+64], %rd23502;
	setp.gt.u64 	%p228, %rd13349, -129;
	selp.u64 	%rd13350, 1, 0, %p228;
	ld.local.u64 	%rd13351, [%rd1844+72];
	add.s64 	%rd23501, %rd13351, %rd13350;
	st.local.u64 	[%rd1844+72], %rd23501;
	ld.local.v2.b32 	{%r5110, %r5111}, [%rd1844+96];
	bfe.u32 	%r5112, %r5111, 24, 8;
	bfe.u32 	%r5113, %r5111, 16, 8;
	bfe.u32 	%r5114, %r5111, 8, 8;
	bfe.u32 	%r5115, %r5111, 0, 8;
	ld.local.u32 	%rd13352, [%rd1844+96];
	cvt.u64.u32 	%rd13353, %r5115;
	shl.b64 	%rd13354, %rd13353, 32;
	and.b64  	%rd13355, %rd13354, 1095216660480;
	or.b64  	%rd13356, %rd13352, %rd13355;
	cvt.u64.u32 	%rd13357, %r5114;
	shl.b64 	%rd13358, %rd13357, 40;
	and.b64  	%rd13359, %rd13358, 280375465082880;
	or.b64  	%rd13360, %rd13356, %rd13359;
	cvt.u64.u32 	%rd13361, %r5113;
	shl.b64 	%rd13362, %rd13361, 48;
	and.b64  	%rd13363, %rd13362, 71776119061217280;
	or.b64  	%rd13364, %rd13360, %rd13363;
	cvt.u64.u32 	%rd13365, %r5112;
	shl.b64 	%rd13366, %rd13365, 56;
	or.b64  	%rd13367, %rd13364, %rd13366;
	ld.local.v2.b32 	{%r5116, %r5117}, [%rd1844+104];
	bfe.u32 	%r5118, %r5117, 24, 8;
	bfe.u32 	%r5119, %r5117, 16, 8;
	bfe.u32 	%r5120, %r5117, 8, 8;
	bfe.u32 	%r5121, %r5117, 0, 8;
	ld.local.u32 	%rd13368, [%rd1844+104];
	cvt.u64.u32 	%rd13369, %r5121;
	shl.b64 	%rd13370, %rd13369, 32;
	and.b64  	%rd13371, %rd13370, 1095216660480;
	or.b64  	%rd13372, %rd13368, %rd13371;
	cvt.u64.u32 	%rd13373, %r5120;
	shl.b64 	%rd13374, %rd13373, 40;
	and.b64  	%rd13375, %rd13374, 280375465082880;
	or.b64  	%rd13376, %rd13372, %rd13375;
	cvt.u64.u32 	%rd13377, %r5119;
	shl.b64 	%rd13378, %rd13377, 48;
	and.b64  	%rd13379, %rd13378, 71776119061217280;
	or.b64  	%rd13380, %rd13376, %rd13379;
	cvt.u64.u32 	%rd13381, %r5118;
	shl.b64 	%rd13382, %rd13381, 56;
	or.b64  	%rd13383, %rd13380, %rd13382;
	st.local.v2.u64 	[%rd1843], {%rd13367, %rd13383};
	ld.local.v2.b32 	{%r5122, %r5123}, [%rd1844+112];
	bfe.u32 	%r5124, %r5123, 24, 8;
	bfe.u32 	%r5125, %r5123, 16, 8;
	bfe.u32 	%r5126, %r5123, 8, 8;
	bfe.u32 	%r5127, %r5123, 0, 8;
	ld.local.u32 	%rd13384, [%rd1844+112];
	cvt.u64.u32 	%rd13385, %r5127;
	shl.b64 	%rd13386, %rd13385, 32;
	and.b64  	%rd13387, %rd13386, 1095216660480;
	or.b64  	%rd13388, %rd13384, %rd13387;
	cvt.u64.u32 	%rd13389, %r5126;
	shl.b64 	%rd13390, %rd13389, 40;
	and.b64  	%rd13391, %rd13390, 280375465082880;
	or.b64  	%rd13392, %rd13388, %rd13391;
	cvt.u64.u32 	%rd13393, %r5125;
	shl.b64 	%rd13394, %rd13393, 48;
	and.b64  	%rd13395, %rd13394, 71776119061217280;
	or.b64  	%rd13396, %rd13392, %rd13395;
	cvt.u64.u32 	%rd13397, %r5124;
	shl.b64 	%rd13398, %rd13397, 56;
	or.b64  	%rd13399, %rd13396, %rd13398;
	ld.local.v2.b32 	{%r5128, %r5129}, [%rd1844+120];
	bfe.u32 	%r5130, %r5129, 24, 8;
	bfe.u32 	%r5131, %r5129, 16, 8;
	bfe.u32 	%r5132, %r5129, 8, 8;
	bfe.u32 	%r5133, %r5129, 0, 8;
	ld.local.u32 	%rd13400, [%rd1844+120];
	cvt.u64.u32 	%rd13401, %r5133;
	shl.b64 	%rd13402, %rd13401, 32;
	and.b64  	%rd13403, %rd13402, 1095216660480;
	or.b64  	%rd13404, %rd13400, %rd13403;
	cvt.u64.u32 	%rd13405, %r5132;
	shl.b64 	%rd13406, %rd13405, 40;
	and.b64  	%rd13407, %rd13406, 280375465082880;
	or.b64  	%rd13408, %rd13404, %rd13407;
	cvt.u64.u32 	%rd13409, %r5131;
	shl.b64 	%rd13410, %rd13409, 48;
	and.b64  	%rd13411, %rd13410, 71776119061217280;
	or.b64  	%rd13412, %rd13408, %rd13411;
	cvt.u64.u32 	%rd13413, %r5130;
	shl.b64 	%rd13414, %rd13413, 56;
	or.b64  	%rd13415, %rd13412, %rd13414;
	st.local.v2.u64 	[%rd1843+16], {%rd13399, %rd13415};
	ld.local.v2.b32 	{%r5134, %r5135}, [%rd1844+128];
	bfe.u32 	%r5136, %r5135, 24, 8;
	bfe.u32 	%r5137, %r5135, 16, 8;
	bfe.u32 	%r5138, %r5135, 8, 8;
	bfe.u32 	%r5139, %r5135, 0, 8;
	ld.local.u32 	%rd13416, [%rd1844+128];
	cvt.u64.u32 	%rd13417, %r5139;
	shl.b64 	%rd13418, %rd13417, 32;
	and.b64  	%rd13419, %rd13418, 1095216660480;
	or.b64  	%rd13420, %rd13416, %rd13419;
	cvt.u64.u32 	%rd13421, %r5138;
	shl.b64 	%rd13422, %rd13421, 40;
	and.b64  	%rd13423, %rd13422, 280375465082880;
	or.b64  	%rd13424, %rd13420, %rd13423;
	cvt.u64.u32 	%rd13425, %r5137;
	shl.b64 	%rd13426, %rd13425, 48;
	and.b64  	%rd13427, %rd13426, 71776119061217280;
	or.b64  	%rd13428, %rd13424, %rd13427;
	cvt.u64.u32 	%rd13429, %r5136;
	shl.b64 	%rd13430, %rd13429, 56;
	or.b64  	%rd13431, %rd13428, %rd13430;
	ld.local.v2.b32 	{%r5140, %r5141}, [%rd1844+136];
	bfe.u32 	%r5142, %r5141, 24, 8;
	bfe.u32 	%r5143, %r5141, 16, 8;
	bfe.u32 	%r5144, %r5141, 8, 8;
	bfe.u32 	%r5145, %r5141, 0, 8;
	ld.local.u32 	%rd13432, [%rd1844+136];
	cvt.u64.u32 	%rd13433, %r5145;
	shl.b64 	%rd13434, %rd13433, 32;
	and.b64  	%rd13435, %rd13434, 1095216660480;
	or.b64  	%rd13436, %rd13432, %rd13435;
	cvt.u64.u32 	%rd13437, %r5144;
	shl.b64 	%rd13438, %rd13437, 40;
	and.b64  	%rd13439, %rd13438, 280375465082880;
	or.b64  	%rd13440, %rd13436, %rd13439;
	cvt.u64.u32 	%rd13441, %r5143;
	shl.b64 	%rd13442, %rd13441, 48;
	and.b64  	%rd13443, %rd13442, 71776119061217280;
	or.b64  	%rd13444, %rd13440, %rd13443;
	cvt.u64.u32 	%rd13445, %r5142;
	shl.b64 	%rd13446, %rd13445, 56;
	or.b64  	%rd13447, %rd13444, %rd13446;
	st.local.v2.u64 	[%rd1843+32], {%rd13431, %rd13447};
	ld.local.v2.b32 	{%r5146, %r5147}, [%rd1844+144];
	bfe.u32 	%r5148, %r5147, 24, 8;
	bfe.u32 	%r5149, %r5147, 16, 8;
	bfe.u32 	%r5150, %r5147, 8, 8;
	bfe.u32 	%r5151, %r5147, 0, 8;
	ld.local.u32 	%rd13448, [%rd1844+144];
	cvt.u64.u32 	%rd13449, %r5151;
	shl.b64 	%rd13450, %rd13449, 32;
	and.b64  	%rd13451, %rd13450, 1095216660480;
	or.b64  	%rd13452, %rd13448, %rd13451;
	cvt.u64.u32 	%rd13453, %r5150;
	shl.b64 	%rd13454, %rd13453, 40;
	and.b64  	%rd13455, %rd13454, 280375465082880;
	or.b64  	%rd13456, %rd13452, %rd13455;
	cvt.u64.u32 	%rd13457, %r5149;
	shl.b64 	%rd13458, %rd13457, 48;
	and.b64  	%rd13459, %rd13458, 71776119061217280;
	or.b64  	%rd13460, %rd13456, %rd13459;
	cvt.u64.u32 	%rd13461, %r5148;
	shl.b64 	%rd13462, %rd13461, 56;
	or.b64  	%rd13463, %rd13460, %rd13462;
	ld.local.v2.b32 	{%r5152, %r5153}, [%rd1844+152];
	bfe.u32 	%r5154, %r5153, 24, 8;
	bfe.u32 	%r5155, %r5153, 16, 8;
	bfe.u32 	%r5156, %r5153, 8, 8;
	bfe.u32 	%r5157, %r5153, 0, 8;
	ld.local.u32 	%rd13464, [%rd1844+152];
	cvt.u64.u32 	%rd13465, %r5157;
	shl.b64 	%rd13466, %rd13465, 32;
	and.b64  	%rd13467, %rd13466, 1095216660480;
	or.b64  	%rd13468, %rd13464, %rd13467;
	cvt.u64.u32 	%rd13469, %r5156;
	shl.b64 	%rd13470, %rd13469, 40;
	and.b64  	%rd13471, %rd13470, 280375465082880;
	or.b64  	%rd13472, %rd13468, %rd13471;
	cvt.u64.u32 	%rd13473, %r5155;
	shl.b64 	%rd13474, %rd13473, 48;
	and.b64  	%rd13475, %rd13474, 71776119061217280;
	or.b64  	%rd13476, %rd13472, %rd13475;
	cvt.u64.u32 	%rd13477, %r5154;
	shl.b64 	%rd13478, %rd13477, 56;
	or.b64  	%rd13479, %rd13476, %rd13478;
	st.local.v2.u64 	[%rd1843+48], {%rd13463, %rd13479};
	ld.local.v2.b32 	{%r5158, %r5159}, [%rd1844+160];
	bfe.u32 	%r5160, %r5159, 24, 8;
	bfe.u32 	%r5161, %r5159, 16, 8;
	bfe.u32 	%r5162, %r5159, 8, 8;
	bfe.u32 	%r5163, %r5159, 0, 8;
	ld.local.u32 	%rd13480, [%rd1844+160];
	cvt.u64.u32 	%rd13481, %r5163;
	shl.b64 	%rd13482, %rd13481, 32;
	and.b64  	%rd13483, %rd13482, 1095216660480;
	or.b64  	%rd13484, %rd13480, %rd13483;
	cvt.u64.u32 	%rd13485, %r5162;
	shl.b64 	%rd13486, %rd13485, 40;
	and.b64  	%rd13487, %rd13486, 280375465082880;
	or.b64  	%rd13488, %rd13484, %rd13487;
	cvt.u64.u32 	%rd13489, %r5161;
	shl.b64 	%rd13490, %rd13489, 48;
	and.b64  	%rd13491, %rd13490, 71776119061217280;
	or.b64  	%rd13492, %rd13488, %rd13491;
	cvt.u64.u32 	%rd13493, %r5160;
	shl.b64 	%rd13494, %rd13493, 56;
	or.b64  	%rd13495, %rd13492, %rd13494;
	ld.local.v2.b32 	{%r5164, %r5165}, [%rd1844+168];
	bfe.u32 	%r5166, %r5165, 24, 8;
	bfe.u32 	%r5167, %r5165, 16, 8;
	bfe.u32 	%r5168, %r5165, 8, 8;
	bfe.u32 	%r5169, %r5165, 0, 8;
	ld.local.u32 	%rd13496, [%rd1844+168];
	cvt.u64.u32 	%rd13497, %r5169;
	shl.b64 	%rd13498, %rd13497, 32;
	and.b64  	%rd13499, %rd13498, 1095216660480;
	or.b64  	%rd13500, %rd13496, %rd13499;
	cvt.u64.u32 	%rd13501, %r5168;
	shl.b64 	%rd13502, %rd13501, 40;
	and.b64  	%rd13503, %rd13502, 280375465082880;
	or.b64  	%rd13504, %rd13500, %rd13503;
	cvt.u64.u32 	%rd13505, %r5167;
	shl.b64 	%rd13506, %rd13505, 48;
	and.b64  	%rd13507, %rd13506, 71776119061217280;
	or.b64  	%rd13508, %rd13504, %rd13507;
	cvt.u64.u32 	%rd13509, %r5166;
	shl.b64 	%rd13510, %rd13509, 56;
	or.b64  	%rd13511, %rd13508, %rd13510;
	st.local.v2.u64 	[%rd1843+64], {%rd13495, %rd13511};
	ld.local.v2.b32 	{%r5170, %r5171}, [%rd1844+176];
	bfe.u32 	%r5172, %r5171, 24, 8;
	bfe.u32 	%r5173, %r5171, 16, 8;
	bfe.u32 	%r5174, %r5171, 8, 8;
	bfe.u32 	%r5175, %r5171, 0, 8;
	ld.local.u32 	%rd13512, [%rd1844+176];
	cvt.u64.u32 	%rd13513, %r5175;
	shl.b64 	%rd13514, %rd13513, 32;
	and.b64  	%rd13515, %rd13514, 1095216660480;
	or.b64  	%rd13516, %rd13512, %rd13515;
	cvt.u64.u32 	%rd13517, %r5174;
	shl.b64 	%rd13518, %rd13517, 40;
	and.b64  	%rd13519, %rd13518, 280375465082880;
	or.b64  	%rd13520, %rd13516, %rd13519;
	cvt.u64.u32 	%rd13521, %r5173;
	shl.b64 	%rd13522, %rd13521, 48;
	and.b64  	%rd13523, %rd13522, 71776119061217280;
	or.b64  	%rd13524, %rd13520, %rd13523;
	cvt.u64.u32 	%rd13525, %r5172;
	shl.b64 	%rd13526, %rd13525, 56;
	or.b64  	%rd13527, %rd13524, %rd13526;
	ld.local.v2.b32 	{%r5176, %r5177}, [%rd1844+184];
	bfe.u32 	%r5178, %r5177, 24, 8;
	bfe.u32 	%r5179, %r5177, 16, 8;
	bfe.u32 	%r5180, %r5177, 8, 8;
	bfe.u32 	%r5181, %r5177, 0, 8;
	ld.local.u32 	%rd13528, [%rd1844+184];
	cvt.u64.u32 	%rd13529, %r5181;
	shl.b64 	%rd13530, %rd13529, 32;
	and.b64  	%rd13531, %rd13530, 1095216660480;
	or.b64  	%rd13532, %rd13528, %rd13531;
	cvt.u64.u32 	%rd13533, %r5180;
	shl.b64 	%rd13534, %rd13533, 40;
	and.b64  	%rd13535, %rd13534, 280375465082880;
	or.b64  	%rd13536, %rd13532, %rd13535;
	cvt.u64.u32 	%rd13537, %r5179;
	shl.b64 	%rd13538, %rd13537, 48;
	and.b64  	%rd13539, %rd13538, 71776119061217280;
	or.b64  	%rd13540, %rd13536, %rd13539;
	cvt.u64.u32 	%rd13541, %r5178;
	shl.b64 	%rd13542, %rd13541, 56;
	or.b64  	%rd13543, %rd13540, %rd13542;
	st.local.v2.u64 	[%rd1843+80], {%rd13527, %rd13543};
	ld.local.v2.b32 	{%r5182, %r5183}, [%rd1844+192];
	bfe.u32 	%r5184, %r5183, 24, 8;
	bfe.u32 	%r5185, %r5183, 16, 8;
	bfe.u32 	%r5186, %r5183, 8, 8;
	bfe.u32 	%r5187, %r5183, 0, 8;
	ld.local.u32 	%rd13544, [%rd1844+192];
	cvt.u64.u32 	%rd13545, %r5187;
	shl.b64 	%rd13546, %rd13545, 32;
	and.b64  	%rd13547, %rd13546, 1095216660480;
	or.b64  	%rd13548, %rd13544, %rd13547;
	cvt.u64.u32 	%rd13549, %r5186;
	shl.b64 	%rd13550, %rd13549, 40;
	and.b64  	%rd13551, %rd13550, 280375465082880;
	or.b64  	%rd13552, %rd13548, %rd13551;
	cvt.u64.u32 	%rd13553, %r5185;
	shl.b64 	%rd13554, %rd13553, 48;
	and.b64  	%rd13555, %rd13554, 71776119061217280;
	or.b64  	%rd13556, %rd13552, %rd13555;
	cvt.u64.u32 	%rd13557, %r5184;
	shl.b64 	%rd13558, %rd13557, 56;
	or.b64  	%rd13559, %rd13556, %rd13558;
	ld.local.v2.b32 	{%r5188, %r5189}, [%rd1844+200];
	bfe.u32 	%r5190, %r5189, 24, 8;
	bfe.u32 	%r5191, %r5189, 16, 8;
	bfe.u32 	%r5192, %r5189, 8, 8;
	bfe.u32 	%r5193, %r5189, 0, 8;
	ld.local.u32 	%rd13560, [%rd1844+200];
	cvt.u64.u32 	%rd13561, %r5193;
	shl.b64 	%rd13562, %rd13561, 32;
	and.b64  	%rd13563, %rd13562, 1095216660480;
	or.b64  	%rd13564, %rd13560, %rd13563;
	cvt.u64.u32 	%rd13565, %r5192;
	shl.b64 	%rd13566, %rd13565, 40;
	and.b64  	%rd13567, %rd13566, 280375465082880;
	or.b64  	%rd13568, %rd13564, %rd13567;
	cvt.u64.u32 	%rd13569, %r5191;
	shl.b64 	%rd13570, %rd13569, 48;
	and.b64  	%rd13571, %rd13570, 71776119061217280;
	or.b64  	%rd13572, %rd13568, %rd13571;
	cvt.u64.u32 	%rd13573, %r5190;
	shl.b64 	%rd13574, %rd13573, 56;
	or.b64  	%rd13575, %rd13572, %rd13574;
	st.local.v2.u64 	[%rd1843+96], {%rd13559, %rd13575};
	ld.local.v2.b32 	{%r5194, %r5195}, [%rd1844+208];
	bfe.u32 	%r5196, %r5195, 24, 8;
	bfe.u32 	%r5197, %r5195, 16, 8;
	bfe.u32 	%r5198, %r5195, 8, 8;
	bfe.u32 	%r5199, %r5195, 0, 8;
	ld.local.u32 	%rd13576, [%rd1844+208];
	cvt.u64.u32 	%rd13577, %r5199;
	shl.b64 	%rd13578, %rd13577, 32;
	and.b64  	%rd13579, %rd13578, 1095216660480;
	or.b64  	%rd13580, %rd13576, %rd13579;
	cvt.u64.u32 	%rd13581, %r5198;
	shl.b64 	%rd13582, %rd13581, 40;
	and.b64  	%rd13583, %rd13582, 280375465082880;
	or.b64  	%rd13584, %rd13580, %rd13583;
	cvt.u64.u32 	%rd13585, %r5197;
	shl.b64 	%rd13586, %rd13585, 48;
	and.b64  	%rd13587, %rd13586, 71776119061217280;
	or.b64  	%rd13588, %rd13584, %rd13587;
	cvt.u64.u32 	%rd13589, %r5196;
	shl.b64 	%rd13590, %rd13589, 56;
	or.b64  	%rd13591, %rd13588, %rd13590;
	ld.local.v2.b32 	{%r5200, %r5201}, [%rd1844+216];
	bfe.u32 	%r5202, %r5201, 24, 8;
	bfe.u32 	%r5203, %r5201, 16, 8;
	bfe.u32 	%r5204, %r5201, 8, 8;
	bfe.u32 	%r5205, %r5201, 0, 8;
	ld.local.u32 	%rd13592, [%rd1844+216];
	cvt.u64.u32 	%rd13593, %r5205;
	shl.b64 	%rd13594, %rd13593, 32;
	and.b64  	%rd13595, %rd13594, 1095216660480;
	or.b64  	%rd13596, %rd13592, %rd13595;
	cvt.u64.u32 	%rd13597, %r5204;
	shl.b64 	%rd13598, %rd13597, 40;
	and.b64  	%rd13599, %rd13598, 280375465082880;
	or.b64  	%rd13600, %rd13596, %rd13599;
	cvt.u64.u32 	%rd13601, %r5203;
	shl.b64 	%rd13602, %rd13601, 48;
	and.b64  	%rd13603, %rd13602, 71776119061217280;
	or.b64  	%rd13604, %rd13600, %rd13603;
	cvt.u64.u32 	%rd13605, %r5202;
	shl.b64 	%rd13606, %rd13605, 56;
	or.b64  	%rd13607, %rd13604, %rd13606;
	st.local.v2.u64 	[%rd1843+112], {%rd13591, %rd13607};
	ld.local.u64 	%rd1875, [%rd1844];
	ld.local.u64 	%rd1876, [%rd1844+8];
	ld.local.u64 	%rd1877, [%rd1844+16];
	ld.local.u64 	%rd1878, [%rd1844+24];
	ld.local.u64 	%rd1879, [%rd1844+32];
	ld.local.u64 	%rd1880, [%rd1844+40];
	ld.local.u64 	%rd1881, [%rd1844+48];
	ld.local.u64 	%rd1882, [%rd1844+56];
	xor.b64  	%rd23490, %rd17, %rd23502;
	xor.b64  	%rd23486, %rd18, %rd23501;
	ld.local.u64 	%rd13608, [%rd1844+80];
	xor.b64  	%rd1885, %rd19, %rd13608;
	ld.local.u64 	%rd13609, [%rd1844+88];
	xor.b64  	%rd1886, %rd20, %rd13609;
	mov.b32 	%r10030, 0;
	mov.u64 	%rd23477, %rd16;
	mov.u64 	%rd23478, %rd1886;
	mov.u64 	%rd23479, %rd1882;
	mov.u64 	%rd23480, %rd1878;
	mov.u64 	%rd23481, %rd15;
	mov.u64 	%rd23482, %rd1885;
	mov.u64 	%rd23483, %rd1881;
	mov.u64 	%rd23484, %rd1877;
	mov.u64 	%rd23485, %rd14;
	mov.u64 	%rd23487, %rd1880;
	mov.u64 	%rd23488, %rd1876;
	mov.u64 	%rd23489, %rd13;
	mov.u64 	%rd23491, %rd1879;
	mov.u64 	%rd23492, %rd1875;
$L__BB0_293:
	mul.wide.u32 	%rd13610, %r10030, 16;
	add.s64 	%rd13612, %rd13143, %rd13610;
	ld.const.u8 	%r5206, [%rd13612];
	mul.wide.u32 	%rd13613, %r5206, 8;
	add.s64 	%rd13614, %rd1843, %rd13613;
	ld.local.u64 	%rd13615, [%rd13614];
	ld.const.u8 	%r5207, [%rd13612+1];
	mul.wide.u32 	%rd13616, %r5207, 8;
	add.s64 	%rd13617, %rd1843, %rd13616;
	ld.local.u64 	%rd13618, [%rd13617];
	add.s64 	%rd13619, %rd23492, %rd13615;
	add.s64 	%rd13620, %rd13619, %rd23491;
	xor.b64  	%rd13621, %rd23490, %rd13620;
	mov.b64 	{%r5208, %r5209}, %rd13621;
	mov.b64 	%rd13622, {%r5209, %r5208};
	add.s64 	%rd13623, %rd23489, %rd13622;
	xor.b64  	%rd13624, %rd23491, %rd13623;
	mov.b64 	{%r5210, %r5211}, %rd13624;
	shf.l.wrap.b32 	%r5212, %r5211, %r5210, 8;
	shf.l.wrap.b32 	%r5213, %r5210, %r5211, 8;
	mov.b64 	%rd13625, {%r5213, %r5212};
	add.s64 	%rd13626, %rd13625, %rd13618;
	add.s64 	%rd13627, %rd13626, %rd13620;
	xor.b64  	%rd13628, %rd13622, %rd13627;
	mov.b64 	{%r5214, %r5215}, %rd13628;
	shf.l.wrap.b32 	%r5216, %r5215, %r5214, 16;
	shf.l.wrap.b32 	%r5217, %r5214, %r5215, 16;
	mov.b64 	%rd13629, {%r5217, %r5216};
	add.s64 	%rd13630, %rd13623, %rd13629;
	xor.b64  	%rd13631, %rd13625, %rd13630;
	mov.b64 	{%r5218, %r5219}, %rd13631;
	shf.l.wrap.b32 	%r5220, %r5218, %r5219, 1;
	shf.l.wrap.b32 	%r5221, %r5219, %r5218, 1;
	mov.b64 	%rd13632, {%r5221, %r5220};
	ld.const.u8 	%r5222, [%rd13612+2];
	mul.wide.u32 	%rd13633, %r5222, 8;
	add.s64 	%rd13634, %rd1843, %rd13633;
	ld.local.u64 	%rd13635, [%rd13634];
	ld.const.u8 	%r5223, [%rd13612+3];
	mul.wide.u32 	%rd13636, %r5223, 8;
	add.s64 	%rd13637, %rd1843, %rd13636;
	ld.local.u64 	%rd13638, [%rd13637];
	add.s64 	%rd13639, %rd23488, %rd13635;
	add.s64 	%rd13640, %rd13639, %rd23487;
	xor.b64  	%rd13641, %rd23486, %rd13640;
	mov.b64 	{%r5224, %r5225}, %rd13641;
	mov.b64 	%rd13642, {%r5225, %r5224};
	add.s64 	%rd13643, %rd23485, %rd13642;
	xor.b64  	%rd13644, %rd23487, %rd13643;
	mov.b64 	{%r5226, %r5227}, %rd13644;
	shf.l.wrap.b32 	%r5228, %r5227, %r5226, 8;
	shf.l.wrap.b32 	%r5229, %r5226, %r5227, 8;
	mov.b64 	%rd13645, {%r5229, %r5228};
	add.s64 	%rd13646, %rd13645, %rd13638;
	add.s64 	%rd13647, %rd13646, %rd13640;
	xor.b64  	%rd13648, %rd13642, %rd13647;
	mov.b64 	{%r5230, %r5231}, %rd13648;
	shf.l.wrap.b32 	%r5232, %r5231, %r5230, 16;
	shf.l.wrap.b32 	%r5233, %r5230, %r5231, 16;
	mov.b64 	%rd13649, {%r5233, %r5232};
	add.s64 	%rd13650, %rd13643, %rd13649;
	xor.b64  	%rd13651, %rd13645, %rd13650;
	mov.b64 	{%r5234, %r5235}, %rd13651;
	shf.l.wrap.b32 	%r5236, %r5234, %r5235, 1;
	shf.l.wrap.b32 	%r5237, %r5235, %r5234, 1;
	mov.b64 	%rd13652, {%r5237, %r5236};
	ld.const.u8 	%r5238, [%rd13612+4];
	mul.wide.u32 	%rd13653, %r5238, 8;
	add.s64 	%rd13654, %rd1843, %rd13653;
	ld.local.u64 	%rd13655, [%rd13654];
	ld.const.u8 	%r5239, [%rd13612+5];
	mul.wide.u32 	%rd13656, %r5239, 8;
	add.s64 	%rd13657, %rd1843, %rd13656;
	ld.local.u64 	%rd13658, [%rd13657];
	add.s64 	%rd13659, %rd23484, %rd13655;
	add.s64 	%rd13660, %rd13659, %rd23483;
	xor.b64  	%rd13661, %rd23482, %rd13660;
	mov.b64 	{%r5240, %r5241}, %rd13661;
	mov.b64 	%rd13662, {%r5241, %r5240};
	add.s64 	%rd13663, %rd23481, %rd13662;
	xor.b64  	%rd13664, %rd23483, %rd13663;
	mov.b64 	{%r5242, %r5243}, %rd13664;
	shf.l.wrap.b32 	%r5244, %r5243, %r5242, 8;
	shf.l.wrap.b32 	%r5245, %r5242, %r5243, 8;
	mov.b64 	%rd13665, {%r5245, %r5244};
	add.s64 	%rd13666, %rd13665, %rd13658;
	add.s64 	%rd13667, %rd13666, %rd13660;
	xor.b64  	%rd13668, %rd13662, %rd13667;
	mov.b64 	{%r5246, %r5247}, %rd13668;
	shf.l.wrap.b32 	%r5248, %r5247, %r5246, 16;
	shf.l.wrap.b32 	%r5249, %r5246, %r5247, 16;
	mov.b64 	%rd13669, {%r5249, %r5248};
	add.s64 	%rd13670, %rd13663, %rd13669;
	xor.b64  	%rd13671, %rd13665, %rd13670;
	mov.b64 	{%r5250, %r5251}, %rd13671;
	shf.l.wrap.b32 	%r5252, %r5250, %r5251, 1;
	shf.l.wrap.b32 	%r5253, %r5251, %r5250, 1;
	mov.b64 	%rd13672, {%r5253, %r5252};
	ld.const.u8 	%r5254, [%rd13612+6];
	mul.wide.u32 	%rd13673, %r5254, 8;
	add.s64 	%rd13674, %rd1843, %rd13673;
	ld.local.u64 	%rd13675, [%rd13674];
	ld.const.u8 	%r5255, [%rd13612+7];
	mul.wide.u32 	%rd13676, %r5255, 8;
	add.s64 	%rd13677, %rd1843, %rd13676;
	ld.local.u64 	%rd13678, [%rd13677];
	add.s64 	%rd13679, %rd23480, %rd13675;
	add.s64 	%rd13680, %rd13679, %rd23479;
	xor.b64  	%rd13681, %rd23478, %rd13680;
	mov.b64 	{%r5256, %r5257}, %rd13681;
	mov.b64 	%rd13682, {%r5257, %r5256};
	add.s64 	%rd13683, %rd23477, %rd13682;
	xor.b64  	%rd13684, %rd23479, %rd13683;
	mov.b64 	{%r5258, %r5259}, %rd13684;
	shf.l.wrap.b32 	%r5260, %r5259, %r5258, 8;
	shf.l.wrap.b32 	%r5261, %r5258, %r5259, 8;
	mov.b64 	%rd13685, {%r5261, %r5260};
	add.s64 	%rd13686, %rd13685, %rd13678;
	add.s64 	%rd13687, %rd13686, %rd13680;
	xor.b64  	%rd13688, %rd13682, %rd13687;
	mov.b64 	{%r5262, %r5263}, %rd13688;
	shf.l.wrap.b32 	%r5264, %r5263, %r5262, 16;
	shf.l.wrap.b32 	%r5265, %r5262, %r5263, 16;
	mov.b64 	%rd13689, {%r5265, %r5264};
	add.s64 	%rd13690, %rd13683, %rd13689;
	xor.b64  	%rd13691, %rd13685, %rd13690;
	mov.b64 	{%r5266, %r5267}, %rd13691;
	shf.l.wrap.b32 	%r5268, %r5266, %r5267, 1;
	shf.l.wrap.b32 	%r5269, %r5267, %r5266, 1;
	mov.b64 	%rd13692, {%r5269, %r5268};
	ld.const.u8 	%r5270, [%rd13612+8];
	mul.wide.u32 	%rd13693, %r5270, 8;
	add.s64 	%rd13694, %rd1843, %rd13693;
	ld.local.u64 	%rd13695, [%rd13694];
	ld.const.u8 	%r5271, [%rd13612+9];
	mul.wide.u32 	%rd13696, %r5271, 8;
	add.s64 	%rd13697, %rd1843, %rd13696;
	ld.local.u64 	%rd13698, [%rd13697];
	add.s64 	%rd13699, %rd13627, %rd13695;
	add.s64 	%rd13700, %rd13699, %rd13652;
	xor.b64  	%rd13701, %rd13689, %rd13700;
	mov.b64 	{%r5272, %r5273}, %rd13701;
	mov.b64 	%rd13702, {%r5273, %r5272};
	add.s64 	%rd13703, %rd13670, %rd13702;
	xor.b64  	%rd13704, %rd13652, %rd13703;
	mov.b64 	{%r5274, %r5275}, %rd13704;
	shf.l.wrap.b32 	%r5276, %r5275, %r5274, 8;
	shf.l.wrap.b32 	%r5277, %r5274, %r5275, 8;
	mov.b64 	%rd13705, {%r5277, %r5276};
	add.s64 	%rd13706, %rd13705, %rd13698;
	add.s64 	%rd23492, %rd13706, %rd13700;
	xor.b64  	%rd13707, %rd13702, %rd23492;
	mov.b64 	{%r5278, %r5279}, %rd13707;
	shf.l.wrap.b32 	%r5280, %r5279, %r5278, 16;
	shf.l.wrap.b32 	%r5281, %r5278, %r5279, 16;
	mov.b64 	%rd23478, {%r5281, %r5280};
	add.s64 	%rd23481, %rd13703, %rd23478;
	xor.b64  	%rd13708, %rd13705, %rd23481;
	mov.b64 	{%r5282, %r5283}, %rd13708;
	shf.l.wrap.b32 	%r5284, %r5282, %r5283, 1;
	shf.l.wrap.b32 	%r5285, %r5283, %r5282, 1;
	mov.b64 	%rd23487, {%r5285, %r5284};
	ld.const.u8 	%r5286, [%rd13612+10];
	mul.wide.u32 	%rd13709, %r5286, 8;
	add.s64 	%rd13710, %rd1843, %rd13709;
	ld.local.u64 	%rd13711, [%rd13710];
	ld.const.u8 	%r5287, [%rd13612+11];
	mul.wide.u32 	%rd13712, %r5287, 8;
	add.s64 	%rd13713, %rd1843, %rd13712;
	ld.local.u64 	%rd13714, [%rd13713];
	add.s64 	%rd13715, %rd13647, %rd13711;
	add.s64 	%rd13716, %rd13715, %rd13672;
	xor.b64  	%rd13717, %rd13629, %rd13716;
	mov.b64 	{%r5288, %r5289}, %rd13717;
	mov.b64 	%rd13718, {%r5289, %r5288};
	add.s64 	%rd13719, %rd13690, %rd13718;
	xor.b64  	%rd13720, %rd13672, %rd13719;
	mov.b64 	{%r5290, %r5291}, %rd13720;
	shf.l.wrap.b32 	%r5292, %r5291, %r5290, 8;
	shf.l.wrap.b32 	%r5293, %r5290, %r5291, 8;
	mov.b64 	%rd13721, {%r5293, %r5292};
	add.s64 	%rd13722, %rd13721, %rd13714;
	add.s64 	%rd23488, %rd13722, %rd13716;
	xor.b64  	%rd13723, %rd13718, %rd23488;
	mov.b64 	{%r5294, %r5295}, %rd13723;
	shf.l.wrap.b32 	%r5296, %r5295, %r5294, 16;
	shf.l.wrap.b32 	%r5297, %r5294, %r5295, 16;
	mov.b64 	%rd23490, {%r5297, %r5296};
	add.s64 	%rd23477, %rd13719, %rd23490;
	xor.b64  	%rd13724, %rd13721, %rd23477;
	mov.b64 	{%r5298, %r5299}, %rd13724;
	shf.l.wrap.b32 	%r5300, %r5298, %r5299, 1;
	shf.l.wrap.b32 	%r5301, %r5299, %r5298, 1;
	mov.b64 	%rd23483, {%r5301, %r5300};
	ld.const.u8 	%r5302, [%rd13612+12];
	mul.wide.u32 	%rd13725, %r5302, 8;
	add.s64 	%rd13726, %rd1843, %rd13725;
	ld.local.u64 	%rd13727, [%rd13726];
	ld.const.u8 	%r5303, [%rd13612+13];
	mul.wide.u32 	%rd13728, %r5303, 8;
	add.s64 	%rd13729, %rd1843, %rd13728;
	ld.local.u64 	%rd13730, [%rd13729];
	add.s64 	%rd13731, %rd13667, %rd13727;
	add.s64 	%rd13732, %rd13731, %rd13692;
	xor.b64  	%rd13733, %rd13649, %rd13732;
	mov.b64 	{%r5304, %r5305}, %rd13733;
	mov.b64 	%rd13734, {%r5305, %r5304};
	add.s64 	%rd13735, %rd13630, %rd13734;
	xor.b64  	%rd13736, %rd13692, %rd13735;
	mov.b64 	{%r5306, %r5307}, %rd13736;
	shf.l.wrap.b32 	%r5308, %r5307, %r5306, 8;
	shf.l.wrap.b32 	%r5309, %r5306, %r5307, 8;
	mov.b64 	%rd13737, {%r5309, %r5308};
	add.s64 	%rd13738, %rd13737, %rd13730;
	add.s64 	%rd23484, %rd13738, %rd13732;
	xor.b64  	%rd13739, %rd13734, %rd23484;
	mov.b64 	{%r5310, %r5311}, %rd13739;
	shf.l.wrap.b32 	%r5312, %r5311, %r5310, 16;
	shf.l.wrap.b32 	%r5313, %r5310, %r5311, 16;
	mov.b64 	%rd23486, {%r5313, %r5312};
	add.s64 	%rd23489, %rd13735, %rd23486;
	xor.b64  	%rd13740, %rd13737, %rd23489;
	mov.b64 	{%r5314, %r5315}, %rd13740;
	shf.l.wrap.b32 	%r5316, %r5314, %r5315, 1;
	shf.l.wrap.b32 	%r5317, %r5315, %r5314, 1;
	mov.b64 	%rd23479, {%r5317, %r5316};
	ld.const.u8 	%r5318, [%rd13612+14];
	mul.wide.u32 	%rd13741, %r5318, 8;
	add.s64 	%rd13742, %rd1843, %rd13741;
	ld.local.u64 	%rd13743, [%rd13742];
	ld.const.u8 	%r5319, [%rd13612+15];
	mul.wide.u32 	%rd13744, %r5319, 8;
	add.s64 	%rd13745, %rd1843, %rd13744;
	ld.local.u64 	%rd13746, [%rd13745];
	add.s64 	%rd13747, %rd13687, %rd13743;
	add.s64 	%rd13748, %rd13747, %rd13632;
	xor.b64  	%rd13749, %rd13669, %rd13748;
	mov.b64 	{%r5320, %r5321}, %rd13749;
	mov.b64 	%rd13750, {%r5321, %r5320};
	add.s64 	%rd13751, %rd13650, %rd13750;
	xor.b64  	%rd13752, %rd13632, %rd13751;
	mov.b64 	{%r5322, %r5323}, %rd13752;
	shf.l.wrap.b32 	%r5324, %r5323, %r5322, 8;
	shf.l.wrap.b32 	%r5325, %r5322, %r5323, 8;
	mov.b64 	%rd13753, {%r5325, %r5324};
	add.s64 	%rd13754, %rd13753, %rd13746;
	add.s64 	%rd23480, %rd13754, %rd13748;
	xor.b64  	%rd13755, %rd13750, %rd23480;
	mov.b64 	{%r5326, %r5327}, %rd13755;
	shf.l.wrap.b32 	%r5328, %r5327, %r5326, 16;
	shf.l.wrap.b32 	%r5329, %r5326, %r5327, 16;
	mov.b64 	%rd23482, {%r5329, %r5328};
	add.s64 	%rd23485, %rd13751, %rd23482;
	xor.b64  	%rd13756, %rd13753, %rd23485;
	mov.b64 	{%r5330, %r5331}, %rd13756;
	shf.l.wrap.b32 	%r5332, %r5330, %r5331, 1;
	shf.l.wrap.b32 	%r5333, %r5331, %r5330, 1;
	mov.b64 	%rd23491, {%r5333, %r5332};
	add.s32 	%r10030, %r10030, 1;
	setp.ne.s32 	%p229, %r10030, 12;
	@%p229 bra 	$L__BB0_293;
	xor.b64  	%rd13757, %rd23492, %rd1875;
	xor.b64  	%rd23500, %rd13757, %rd23489;
	st.local.u64 	[%rd1844], %rd23500;
	xor.b64  	%rd13758, %rd23488, %rd1876;
	xor.b64  	%rd23499, %rd13758, %rd23485;
	st.local.u64 	[%rd1844+8], %rd23499;
	xor.b64  	%rd13759, %rd23484, %rd1877;
	xor.b64  	%rd23498, %rd13759, %rd23481;
	st.local.u64 	[%rd1844+16], %rd23498;
	xor.b64  	%rd13760, %rd23480, %rd1878;
	xor.b64  	%rd23497, %rd13760, %rd23477;
	st.local.u64 	[%rd1844+24], %rd23497;
	xor.b64  	%rd13761, %rd23491, %rd1879;
	xor.b64  	%rd23496, %rd13761, %rd23490;
	st.local.u64 	[%rd1844+32], %rd23496;
	xor.b64  	%rd13762, %rd23487, %rd1880;
	xor.b64  	%rd23495, %rd13762, %rd23486;
	st.local.u64 	[%rd1844+40], %rd23495;
	xor.b64  	%rd13763, %rd23483, %rd1881;
	xor.b64  	%rd23494, %rd13763, %rd23482;
	st.local.u64 	[%rd1844+48], %rd23494;
	xor.b64  	%rd13764, %rd23479, %rd1882;
	xor.b64  	%rd23493, %rd13764, %rd23478;
	st.local.u64 	[%rd1844+56], %rd23493;
	mov.b32 	%r10032, 0;
	st.local.u32 	[%rd1844+224], %r10032;
	add.s64 	%rd23521, %rd1864, -56;
	sub.s64 	%rd13765, %rd9, %rd1864;
	add.s64 	%rd23522, %rd13765, 128;
	setp.lt.u64 	%p230, %rd23521, 129;
	@%p230 bra 	$L__BB0_299;
$L__BB0_295:
	add.s64 	%rd1941, %rd23502, 128;
	setp.gt.u64 	%p231, %rd23502, -129;
	selp.u64 	%rd13766, 1, 0, %p231;
	add.s64 	%rd23501, %rd23501, %rd13766;
	ld.local.u8 	%rd13767, [%rd23522];
	ld.local.u8 	%r5336, [%rd23522+1];
	mul.wide.u32 	%rd13768, %r5336, 256;
	or.b64  	%rd13769, %rd13768, %rd13767;
	ld.local.u8 	%r5337, [%rd23522+2];
	mul.wide.u32 	%rd13770, %r5337, 65536;
	or.b64  	%rd13771, %rd13769, %rd13770;
	ld.local.u8 	%r5338, [%rd23522+3];
	mul.wide.u32 	%rd13772, %r5338, 16777216;
	or.b64  	%rd13773, %rd13771, %rd13772;
	ld.local.u8 	%rd13774, [%rd23522+4];
	shl.b64 	%rd13775, %rd13774, 32;
	or.b64  	%rd13776, %rd13773, %rd13775;
	ld.local.u8 	%rd13777, [%rd23522+5];
	shl.b64 	%rd13778, %rd13777, 40;
	or.b64  	%rd13779, %rd13776, %rd13778;
	ld.local.u8 	%rd13780, [%rd23522+6];
	shl.b64 	%rd13781, %rd13780, 48;
	or.b64  	%rd13782, %rd13779, %rd13781;
	ld.local.u8 	%rd13783, [%rd23522+7];
	shl.b64 	%rd13784, %rd13783, 56;
	or.b64  	%rd13785, %rd13782, %rd13784;
	ld.local.u8 	%rd13786, [%rd23522+8];
	ld.local.u8 	%r5339, [%rd23522+9];
	mul.wide.u32 	%rd13787, %r5339, 256;
	or.b64  	%rd13788, %rd13787, %rd13786;
	ld.local.u8 	%r5340, [%rd23522+10];
	mul.wide.u32 	%rd13789, %r5340, 65536;
	or.b64  	%rd13790, %rd13788, %rd13789;
	ld.local.u8 	%r5341, [%rd23522+11];
	mul.wide.u32 	%rd13791, %r5341, 16777216;
	or.b64  	%rd13792, %rd13790, %rd13791;
	ld.local.u8 	%rd13793, [%rd23522+12];
	shl.b64 	%rd13794, %rd13793, 32;
	or.b64  	%rd13795, %rd13792, %rd13794;
	ld.local.u8 	%rd13796, [%rd23522+13];
	shl.b64 	%rd13797, %rd13796, 40;
	or.b64  	%rd13798, %rd13795, %rd13797;
	ld.local.u8 	%rd13799, [%rd23522+14];
	shl.b64 	%rd13800, %rd13799, 48;
	or.b64  	%rd13801, %rd13798, %rd13800;
	ld.local.u8 	%rd13802, [%rd23522+15];
	shl.b64 	%rd13803, %rd13802, 56;
	or.b64  	%rd13804, %rd13801, %rd13803;
	st.local.v2.u64 	[%rd1842], {%rd13785, %rd13804};
	ld.local.u8 	%rd13805, [%rd23522+16];
	ld.local.u8 	%r5342, [%rd23522+17];
	mul.wide.u32 	%rd13806, %r5342, 256;
	or.b64  	%rd13807, %rd13806, %rd13805;
	ld.local.u8 	%r5343, [%rd23522+18];
	mul.wide.u32 	%rd13808, %r5343, 65536;
	or.b64  	%rd13809, %rd13807, %rd13808;
	ld.local.u8 	%r5344, [%rd23522+19];
	mul.wide.u32 	%rd13810, %r5344, 16777216;
	or.b64  	%rd13811, %rd13809, %rd13810;
	ld.local.u8 	%rd13812, [%rd23522+20];
	shl.b64 	%rd13813, %rd13812, 32;
	or.b64  	%rd13814, %rd13811, %rd13813;
	ld.local.u8 	%rd13815, [%rd23522+21];
	shl.b64 	%rd13816, %rd13815, 40;
	or.b64  	%rd13817, %rd13814, %rd13816;
	ld.local.u8 	%rd13818, [%rd23522+22];
	shl.b64 	%rd13819, %rd13818, 48;
	or.b64  	%rd13820, %rd13817, %rd13819;
	ld.local.u8 	%rd13821, [%rd23522+23];
	shl.b64 	%rd13822, %rd13821, 56;
	or.b64  	%rd13823, %rd13820, %rd13822;
	ld.local.u8 	%rd13824, [%rd23522+24];
	ld.local.u8 	%r5345, [%rd23522+25];
	mul.wide.u32 	%rd13825, %r5345, 256;
	or.b64  	%rd13826, %rd13825, %rd13824;
	ld.local.u8 	%r5346, [%rd23522+26];
	mul.wide.u32 	%rd13827, %r5346, 65536;
	or.b64  	%rd13828, %rd13826, %rd13827;
	ld.local.u8 	%r5347, [%rd23522+27];
	mul.wide.u32 	%rd13829, %r5347, 16777216;
	or.b64  	%rd13830, %rd13828, %rd13829;
	ld.local.u8 	%rd13831, [%rd23522+28];
	shl.b64 	%rd13832, %rd13831, 32;
	or.b64  	%rd13833, %rd13830, %rd13832;
	ld.local.u8 	%rd13834, [%rd23522+29];
	shl.b64 	%rd13835, %rd13834, 40;
	or.b64  	%rd13836, %rd13833, %rd13835;
	ld.local.u8 	%rd13837, [%rd23522+30];
	shl.b64 	%rd13838, %rd13837, 48;
	or.b64  	%rd13839, %rd13836, %rd13838;
	ld.local.u8 	%rd13840, [%rd23522+31];
	shl.b64 	%rd13841, %rd13840, 56;
	or.b64  	%rd13842, %rd13839, %rd13841;
	st.local.v2.u64 	[%rd1842+16], {%rd13823, %rd13842};
	ld.local.u8 	%rd13843, [%rd23522+32];
	ld.local.u8 	%r5348, [%rd23522+33];
	mul.wide.u32 	%rd13844, %r5348, 256;
	or.b64  	%rd13845, %rd13844, %rd13843;
	ld.local.u8 	%r5349, [%rd23522+34];
	mul.wide.u32 	%rd13846, %r5349, 65536;
	or.b64  	%rd13847, %rd13845, %rd13846;
	ld.local.u8 	%r5350, [%rd23522+35];
	mul.wide.u32 	%rd13848, %r5350, 16777216;
	or.b64  	%rd13849, %rd13847, %rd13848;
	ld.local.u8 	%rd13850, [%rd23522+36];
	shl.b64 	%rd13851, %rd13850, 32;
	or.b64  	%rd13852, %rd13849, %rd13851;
	ld.local.u8 	%rd13853, [%rd23522+37];
	shl.b64 	%rd13854, %rd13853, 40;
	or.b64  	%rd13855, %rd13852, %rd13854;
	ld.local.u8 	%rd13856, [%rd23522+38];
	shl.b64 	%rd13857, %rd13856, 48;
	or.b64  	%rd13858, %rd13855, %rd13857;
	ld.local.u8 	%rd13859, [%rd23522+39];
	shl.b64 	%rd13860, %rd13859, 56;
	or.b64  	%rd13861, %rd13858, %rd13860;
	ld.local.u8 	%rd13862, [%rd23522+40];
	ld.local.u8 	%r5351, [%rd23522+41];
	mul.wide.u32 	%rd13863, %r5351, 256;
	or.b64  	%rd13864, %rd13863, %rd13862;
	ld.local.u8 	%r5352, [%rd23522+42];
	mul.wide.u32 	%rd13865, %r5352, 65536;
	or.b64  	%rd13866, %rd13864, %rd13865;
	ld.local.u8 	%r5353, [%rd23522+43];
	mul.wide.u32 	%rd13867, %r5353, 16777216;
	or.b64  	%rd13868, %rd13866, %rd13867;
	ld.local.u8 	%rd13869, [%rd23522+44];
	shl.b64 	%rd13870, %rd13869, 32;
	or.b64  	%rd13871, %rd13868, %rd13870;
	ld.local.u8 	%rd13872, [%rd23522+45];
	shl.b64 	%rd13873, %rd13872, 40;
	or.b64  	%rd13874, %rd13871, %rd13873;
	ld.local.u8 	%rd13875, [%rd23522+46];
	shl.b64 	%rd13876, %rd13875, 48;
	or.b64  	%rd13877, %rd13874, %rd13876;
	ld.local.u8 	%rd13878, [%rd23522+47];
	shl.b64 	%rd13879, %rd13878, 56;
	or.b64  	%rd13880, %rd13877, %rd13879;
	st.local.v2.u64 	[%rd1842+32], {%rd13861, %rd13880};
	ld.local.u8 	%rd13881, [%rd23522+48];
	ld.local.u8 	%r5354, [%rd23522+49];
	mul.wide.u32 	%rd13882, %r5354, 256;
	or.b64  	%rd13883, %rd13882, %rd13881;
	ld.local.u8 	%r5355, [%rd23522+50];
	mul.wide.u32 	%rd13884, %r5355, 65536;
	or.b64  	%rd13885, %rd13883, %rd13884;
	ld.local.u8 	%r5356, [%rd23522+51];
	mul.wide.u32 	%rd13886, %r5356, 16777216;
	or.b64  	%rd13887, %rd13885, %rd13886;
	ld.local.u8 	%rd13888, [%rd23522+52];
	shl.b64 	%rd13889, %rd13888, 32;
	or.b64  	%rd13890, %rd13887, %rd13889;
	ld.local.u8 	%rd13891, [%rd23522+53];
	shl.b64 	%rd13892, %rd13891, 40;
	or.b64  	%rd13893, %rd13890, %rd13892;
	ld.local.u8 	%rd13894, [%rd23522+54];
	shl.b64 	%rd13895, %rd13894, 48;
	or.b64  	%rd13896, %rd13893, %rd13895;
	ld.local.u8 	%rd13897, [%rd23522+55];
	shl.b64 	%rd13898, %rd13897, 56;
	or.b64  	%rd13899, %rd13896, %rd13898;
	ld.local.u8 	%rd13900, [%rd23522+56];
	ld.local.u8 	%r5357, [%rd23522+57];
	mul.wide.u32 	%rd13901, %r5357, 256;
	or.b64  	%rd13902, %rd13901, %rd13900;
	ld.local.u8 	%r5358, [%rd23522+58];
	mul.wide.u32 	%rd13903, %r5358, 65536;
	or.b64  	%rd13904, %rd13902, %rd13903;
	ld.local.u8 	%r5359, [%rd23522+59];
	mul.wide.u32 	%rd13905, %r5359, 16777216;
	or.b64  	%rd13906, %rd13904, %rd13905;
	ld.local.u8 	%rd13907, [%rd23522+60];
	shl.b64 	%rd13908, %rd13907, 32;
	or.b64  	%rd13909, %rd13906, %rd13908;
	ld.local.u8 	%rd13910, [%rd23522+61];
	shl.b64 	%rd13911, %rd13910, 40;
	or.b64  	%rd13912, %rd13909, %rd13911;
	ld.local.u8 	%rd13913, [%rd23522+62];
	shl.b64 	%rd13914, %rd13913, 48;
	or.b64  	%rd13915, %rd13912, %rd13914;
	ld.local.u8 	%rd13916, [%rd23522+63];
	shl.b64 	%rd13917, %rd13916, 56;
	or.b64  	%rd13918, %rd13915, %rd13917;
	st.local.v2.u64 	[%rd1842+48], {%rd13899, %rd13918};
	ld.local.u8 	%rd13919, [%rd23522+64];
	ld.local.u8 	%r5360, [%rd23522+65];
	mul.wide.u32 	%rd13920, %r5360, 256;
	or.b64  	%rd13921, %rd13920, %rd13919;
	ld.local.u8 	%r5361, [%rd23522+66];
	mul.wide.u32 	%rd13922, %r5361, 65536;
	or.b64  	%rd13923, %rd13921, %rd13922;
	ld.local.u8 	%r5362, [%rd23522+67];
	mul.wide.u32 	%rd13924, %r5362, 16777216;
	or.b64  	%rd13925, %rd13923, %rd13924;
	ld.local.u8 	%rd13926, [%rd23522+68];
	shl.b64 	%rd13927, %rd13926, 32;
	or.b64  	%rd13928, %rd13925, %rd13927;
	ld.local.u8 	%rd13929, [%rd23522+69];
	shl.b64 	%rd13930, %rd13929, 40;
	or.b64  	%rd13931, %rd13928, %rd13930;
	ld.local.u8 	%rd13932, [%rd23522+70];
	shl.b64 	%rd13933, %rd13932, 48;
	or.b64  	%rd13934, %rd13931, %rd13933;
	ld.local.u8 	%rd13935, [%rd23522+71];
	shl.b64 	%rd13936, %rd13935, 56;
	or.b64  	%rd13937, %rd13934, %rd13936;
	ld.local.u8 	%rd13938, [%rd23522+72];
	ld.local.u8 	%r5363, [%rd23522+73];
	mul.wide.u32 	%rd13939, %r5363, 256;
	or.b64  	%rd13940, %rd13939, %rd13938;
	ld.local.u8 	%r5364, [%rd23522+74];
	mul.wide.u32 	%rd13941, %r5364, 65536;
	or.b64  	%rd13942, %rd13940, %rd13941;
	ld.local.u8 	%r5365, [%rd23522+75];
	mul.wide.u32 	%rd13943, %r5365, 16777216;
	or.b64  	%rd13944, %rd13942, %rd13943;
	ld.local.u8 	%rd13945, [%rd23522+76];
	shl.b64 	%rd13946, %rd13945, 32;
	or.b64  	%rd13947, %rd13944, %rd13946;
	ld.local.u8 	%rd13948, [%rd23522+77];
	shl.b64 	%rd13949, %rd13948, 40;
	or.b64  	%rd13950, %rd13947, %rd13949;
	ld.local.u8 	%rd13951, [%rd23522+78];
	shl.b64 	%rd13952, %rd13951, 48;
	or.b64  	%rd13953, %rd13950, %rd13952;
	ld.local.u8 	%rd13954, [%rd23522+79];
	shl.b64 	%rd13955, %rd13954, 56;
	or.b64  	%rd13956, %rd13953, %rd13955;
	st.local.v2.u64 	[%rd1842+64], {%rd13937, %rd13956};
	ld.local.u8 	%rd13957, [%rd23522+80];
	ld.local.u8 	%r5366, [%rd23522+81];
	mul.wide.u32 	%rd13958, %r5366, 256;
	or.b64  	%rd13959, %rd13958, %rd13957;
	ld.local.u8 	%r5367, [%rd23522+82];
	mul.wide.u32 	%rd13960, %r5367, 65536;
	or.b64  	%rd13961, %rd13959, %rd13960;
	ld.local.u8 	%r5368, [%rd23522+83];
	mul.wide.u32 	%rd13962, %r5368, 16777216;
	or.b64  	%rd13963, %rd13961, %rd13962;
	ld.local.u8 	%rd13964, [%rd23522+84];
	shl.b64 	%rd13965, %rd13964, 32;
	or.b64  	%rd13966, %rd13963, %rd13965;
	ld.local.u8 	%rd13967, [%rd23522+85];
	shl.b64 	%rd13968, %rd13967, 40;
	or.b64  	%rd13969, %rd13966, %rd13968;
	ld.local.u8 	%rd13970, [%rd23522+86];
	shl.b64 	%rd13971, %rd13970, 48;
	or.b64  	%rd13972, %rd13969, %rd13971;
	ld.local.u8 	%rd13973, [%rd23522+87];
	shl.b64 	%rd13974, %rd13973, 56;
	or.b64  	%rd13975, %rd13972, %rd13974;
	ld.local.u8 	%rd13976, [%rd23522+88];
	ld.local.u8 	%r5369, [%rd23522+89];
	mul.wide.u32 	%rd13977, %r5369, 256;
	or.b64  	%rd13978, %rd13977, %rd13976;
	ld.local.u8 	%r5370, [%rd23522+90];
	mul.wide.u32 	%rd13979, %r5370, 65536;
	or.b64  	%rd13980, %rd13978, %rd13979;
	ld.local.u8 	%r5371, [%rd23522+91];
	mul.wide.u32 	%rd13981, %r5371, 16777216;
	or.b64  	%rd13982, %rd13980, %rd13981;
	ld.local.u8 	%rd13983, [%rd23522+92];
	shl.b64 	%rd13984, %rd13983, 32;
	or.b64  	%rd13985, %rd13982, %rd13984;
	ld.local.u8 	%rd13986, [%rd23522+93];
	shl.b64 	%rd13987, %rd13986, 40;
	or.b64  	%rd13988, %rd13985, %rd13987;
	ld.local.u8 	%rd13989, [%rd23522+94];
	shl.b64 	%rd13990, %rd13989, 48;
	or.b64  	%rd13991, %rd13988, %rd13990;
	ld.local.u8 	%rd13992, [%rd23522+95];
	shl.b64 	%rd13993, %rd13992, 56;
	or.b64  	%rd13994, %rd13991, %rd13993;
	st.local.v2.u64 	[%rd1842+80], {%rd13975, %rd13994};
	ld.local.u8 	%rd13995, [%rd23522+96];
	ld.local.u8 	%r5372, [%rd23522+97];
	mul.wide.u32 	%rd13996, %r5372, 256;
	or.b64  	%rd13997, %rd13996, %rd13995;
	ld.local.u8 	%r5373, [%rd23522+98];
	mul.wide.u32 	%rd13998, %r5373, 65536;
	or.b64  	%rd13999, %rd13997, %rd13998;
	ld.local.u8 	%r5374, [%rd23522+99];
	mul.wide.u32 	%rd14000, %r5374, 16777216;
	or.b64  	%rd14001, %rd13999, %rd14000;
	ld.local.u8 	%rd14002, [%rd23522+100];
	shl.b64 	%rd14003, %rd14002, 32;
	or.b64  	%rd14004, %rd14001, %rd14003;
	ld.local.u8 	%rd14005, [%rd23522+101];
	shl.b64 	%rd14006, %rd14005, 40;
	or.b64  	%rd14007, %rd14004, %rd14006;
	ld.local.u8 	%rd14008, [%rd23522+102];
	shl.b64 	%rd14009, %rd14008, 48;
	or.b64  	%rd14010, %rd14007, %rd14009;
	ld.local.u8 	%rd14011, [%rd23522+103];
	shl.b64 	%rd14012, %rd14011, 56;
	or.b64  	%rd14013, %rd14010, %rd14012;
	ld.local.u8 	%rd14014, [%rd23522+104];
	ld.local.u8 	%r5375, [%rd23522+105];
	mul.wide.u32 	%rd14015, %r5375, 256;
	or.b64  	%rd14016, %rd14015, %rd14014;
	ld.local.u8 	%r5376, [%rd23522+106];
	mul.wide.u32 	%rd14017, %r5376, 65536;
	or.b64  	%rd14018, %rd14016, %rd14017;
	ld.local.u8 	%r5377, [%rd23522+107];
	mul.wide.u32 	%rd14019, %r5377, 16777216;
	or.b64  	%rd14020, %rd14018, %rd14019;
	ld.local.u8 	%rd14021, [%rd23522+108];
	shl.b64 	%rd14022, %rd14021, 32;
	or.b64  	%rd14023, %rd14020, %rd14022;
	ld.local.u8 	%rd14024, [%rd23522+109];
	shl.b64 	%rd14025, %rd14024, 40;
	or.b64  	%rd14026, %rd14023, %rd14025;
	ld.local.u8 	%rd14027, [%rd23522+110];
	shl.b64 	%rd14028, %rd14027, 48;
	or.b64  	%rd14029, %rd14026, %rd14028;
	ld.local.u8 	%rd14030, [%rd23522+111];
	shl.b64 	%rd14031, %rd14030, 56;
	or.b64  	%rd14032, %rd14029, %rd14031;
	st.local.v2.u64 	[%rd1842+96], {%rd14013, %rd14032};
	ld.local.u8 	%rd14033, [%rd23522+112];
	ld.local.u8 	%r5378, [%rd23522+113];
	mul.wide.u32 	%rd14034, %r5378, 256;
	or.b64  	%rd14035, %rd14034, %rd14033;
	ld.local.u8 	%r5379, [%rd23522+114];
	mul.wide.u32 	%rd14036, %r5379, 65536;
	or.b64  	%rd14037, %rd14035, %rd14036;
	ld.local.u8 	%r5380, [%rd23522+115];
	mul.wide.u32 	%rd14038, %r5380, 16777216;
	or.b64  	%rd14039, %rd14037, %rd14038;
	ld.local.u8 	%rd14040, [%rd23522+116];
	shl.b64 	%rd14041, %rd14040, 32;
	or.b64  	%rd14042, %rd14039, %rd14041;
	ld.local.u8 	%rd14043, [%rd23522+117];
	shl.b64 	%rd14044, %rd14043, 40;
	or.b64  	%rd14045, %rd14042, %rd14044;
	ld.local.u8 	%rd14046, [%rd23522+118];
	shl.b64 	%rd14047, %rd14046, 48;
	or.b64  	%rd14048, %rd14045, %rd14047;
	ld.local.u8 	%rd14049, [%rd23522+119];
	shl.b64 	%rd14050, %rd14049, 56;
	or.b64  	%rd14051, %rd14048, %rd14050;
	ld.local.u8 	%rd14052, [%rd23522+120];
	ld.local.u8 	%r5381, [%rd23522+121];
	mul.wide.u32 	%rd14053, %r5381, 256;
	or.b64  	%rd14054, %rd14053, %rd14052;
	ld.local.u8 	%r5382, [%rd23522+122];
	mul.wide.u32 	%rd14055, %r5382, 65536;
	or.b64  	%rd14056, %rd14054, %rd14055;
	ld.local.u8 	%r5383, [%rd23522+123];
	mul.wide.u32 	%rd14057, %r5383, 16777216;
	or.b64  	%rd14058, %rd14056, %rd14057;
	ld.local.u8 	%rd14059, [%rd23522+124];
	shl.b64 	%rd14060, %rd14059, 32;
	or.b64  	%rd14061, %rd14058, %rd14060;
	ld.local.u8 	%rd14062, [%rd23522+125];
	shl.b64 	%rd14063, %rd14062, 40;
	or.b64  	%rd14064, %rd14061, %rd14063;
	ld.local.u8 	%rd14065, [%rd23522+126];
	shl.b64 	%rd14066, %rd14065, 48;
	or.b64  	%rd14067, %rd14064, %rd14066;
	ld.local.u8 	%rd14068, [%rd23522+127];
	shl.b64 	%rd14069, %rd14068, 56;
	or.b64  	%rd14070, %rd14067, %rd14069;
	st.local.v2.u64 	[%rd1842+112], {%rd14051, %rd14070};
	xor.b64  	%rd23518, %rd17, %rd1941;
	xor.b64  	%rd23514, %rd18, %rd23501;
	mov.b32 	%r10031, 0;
	mov.u64 	%rd23505, %rd16;
	mov.u64 	%rd23506, %rd1886;
	mov.u64 	%rd23507, %rd23493;
	mov.u64 	%rd23508, %rd23497;
	mov.u64 	%rd23509, %rd15;
	mov.u64 	%rd23510, %rd1885;
	mov.u64 	%rd23511, %rd23494;
	mov.u64 	%rd23512, %rd23498;
	mov.u64 	%rd23513, %rd14;
	mov.u64 	%rd23515, %rd23495;
	mov.u64 	%rd23516, %rd23499;
	mov.u64 	%rd23517, %rd13;
	mov.u64 	%rd23519, %rd23496;
	mov.u64 	%rd23520, %rd23500;
$L__BB0_296:
	mul.wide.u32 	%rd14071, %r10031, 16;
	add.s64 	%rd14073, %rd13143, %rd14071;
	ld.const.u8 	%r5384, [%rd14073];
	mul.wide.u32 	%rd14074, %r5384, 8;
	add.s64 	%rd14075, %rd1842, %rd14074;
	ld.local.u64 	%rd14076, [%rd14075];
	ld.const.u8 	%r5385, [%rd14073+1];
	mul.wide.u32 	%rd14077, %r5385, 8;
	add.s64 	%rd14078, %rd1842, %rd14077;
	ld.local.u64 	%rd14079, [%rd14078];
	add.s64 	%rd14080, %rd23520, %rd14076;
	add.s64 	%rd14081, %rd14080, %rd23519;
	xor.b64  	%rd14082, %rd23518, %rd14081;
	mov.b64 	{%r5386, %r5387}, %rd14082;
	mov.b64 	%rd14083, {%r5387, %r5386};
	add.s64 	%rd14084, %rd23517, %rd14083;
	xor.b64  	%rd14085, %rd23519, %rd14084;
	mov.b64 	{%r5388, %r5389}, %rd14085;
	shf.l.wrap.b32 	%r5390, %r5389, %r5388, 8;
	shf.l.wrap.b32 	%r5391, %r5388, %r5389, 8;
	mov.b64 	%rd14086, {%r5391, %r5390};
	add.s64 	%rd14087, %rd14086, %rd14079;
	add.s64 	%rd14088, %rd14087, %rd14081;
	xor.b64  	%rd14089, %rd14083, %rd14088;
	mov.b64 	{%r5392, %r5393}, %rd14089;
	shf.l.wrap.b32 	%r5394, %r5393, %r5392, 16;
	shf.l.wrap.b32 	%r5395, %r5392, %r5393, 16;
	mov.b64 	%rd14090, {%r5395, %r5394};
	add.s64 	%rd14091, %rd14084, %rd14090;
	xor.b64  	%rd14092, %rd14086, %rd14091;
	mov.b64 	{%r5396, %r5397}, %rd14092;
	shf.l.wrap.b32 	%r5398, %r5396, %r5397, 1;
	shf.l.wrap.b32 	%r5399, %r5397, %r5396, 1;
	mov.b64 	%rd14093, {%r5399, %r5398};
	ld.const.u8 	%r5400, [%rd14073+2];
	mul.wide.u32 	%rd14094, %r5400, 8;
	add.s64 	%rd14095, %rd1842, %rd14094;
	ld.local.u64 	%rd14096, [%rd14095];
	ld.const.u8 	%r5401, [%rd14073+3];
	mul.wide.u32 	%rd14097, %r5401, 8;
	add.s64 	%rd14098, %rd1842, %rd14097;
	ld.local.u64 	%rd14099, [%rd14098];
	add.s64 	%rd14100, %rd23516, %rd14096;
	add.s64 	%rd14101, %rd14100, %rd23515;
	xor.b64  	%rd14102, %rd23514, %rd14101;
	mov.b64 	{%r5402, %r5403}, %rd14102;
	mov.b64 	%rd14103, {%r5403, %r5402};
	add.s64 	%rd14104, %rd23513, %rd14103;
	xor.b64  	%rd14105, %rd23515, %rd14104;
	mov.b64 	{%r5404, %r5405}, %rd14105;
	shf.l.wrap.b32 	%r5406, %r5405, %r5404, 8;
	shf.l.wrap.b32 	%r5407, %r5404, %r5405, 8;
	mov.b64 	%rd14106, {%r5407, %r5406};
	add.s64 	%rd14107, %rd14106, %rd14099;
	add.s64 	%rd14108, %rd14107, %rd14101;
	xor.b64  	%rd14109, %rd14103, %rd14108;
	mov.b64 	{%r5408, %r5409}, %rd14109;
	shf.l.wrap.b32 	%r5410, %r5409, %r5408, 16;
	shf.l.wrap.b32 	%r5411, %r5408, %r5409, 16;
	mov.b64 	%rd14110, {%r5411, %r5410};
	add.s64 	%rd14111, %rd14104, %rd14110;
	xor.b64  	%rd14112, %rd14106, %rd14111;
	mov.b64 	{%r5412, %r5413}, %rd14112;
	shf.l.wrap.b32 	%r5414, %r5412, %r5413, 1;
	shf.l.wrap.b32 	%r5415, %r5413, %r5412, 1;
	mov.b64 	%rd14113, {%r5415, %r5414};
	ld.const.u8 	%r5416, [%rd14073+4];
	mul.wide.u32 	%rd14114, %r5416, 8;
	add.s64 	%rd14115, %rd1842, %rd14114;
	ld.local.u64 	%rd14116, [%rd14115];
	ld.const.u8 	%r5417, [%rd14073+5];
	mul.wide.u32 	%rd14117, %r5417, 8;
	add.s64 	%rd14118, %rd1842, %rd14117;
	ld.local.u64 	%rd14119, [%rd14118];
	add.s64 	%rd14120, %rd23512, %rd14116;
	add.s64 	%rd14121, %rd14120, %rd23511;
	xor.b64  	%rd14122, %rd23510, %rd14121;
	mov.b64 	{%r5418, %r5419}, %rd14122;
	mov.b64 	%rd14123, {%r5419, %r5418};
	add.s64 	%rd14124, %rd23509, %rd14123;
	xor.b64  	%rd14125, %rd23511, %rd14124;
	mov.b64 	{%r5420, %r5421}, %rd14125;
	shf.l.wrap.b32 	%r5422, %r5421, %r5420, 8;
	shf.l.wrap.b32 	%r5423, %r5420, %r5421, 8;
	mov.b64 	%rd14126, {%r5423, %r5422};
	add.s64 	%rd14127, %rd14126, %rd14119;
	add.s64 	%rd14128, %rd14127, %rd14121;
	xor.b64  	%rd14129, %rd14123, %rd14128;
	mov.b64 	{%r5424, %r5425}, %rd14129;
	shf.l.wrap.b32 	%r5426, %r5425, %r5424, 16;
	shf.l.wrap.b32 	%r5427, %r5424, %r5425, 16;
	mov.b64 	%rd14130, {%r5427, %r5426};
	add.s64 	%rd14131, %rd14124, %rd14130;
	xor.b64  	%rd14132, %rd14126, %rd14131;
	mov.b64 	{%r5428, %r5429}, %rd14132;
	shf.l.wrap.b32 	%r5430, %r5428, %r5429, 1;
	shf.l.wrap.b32 	%r5431, %r5429, %r5428, 1;
	mov.b64 	%rd14133, {%r5431, %r5430};
	ld.const.u8 	%r5432, [%rd14073+6];
	mul.wide.u32 	%rd14134, %r5432, 8;
	add.s64 	%rd14135, %rd1842, %rd14134;
	ld.local.u64 	%rd14136, [%rd14135];
	ld.const.u8 	%r5433, [%rd14073+7];
	mul.wide.u32 	%rd14137, %r5433, 8;
	add.s64 	%rd14138, %rd1842, %rd14137;
	ld.local.u64 	%rd14139, [%rd14138];
	add.s64 	%rd14140, %rd23508, %rd14136;
	add.s64 	%rd14141, %rd14140, %rd23507;
	xor.b64  	%rd14142, %rd23506, %rd14141;
	mov.b64 	{%r5434, %r5435}, %rd14142;
	mov.b64 	%rd14143, {%r5435, %r5434};
	add.s64 	%rd14144, %rd23505, %rd14143;
	xor.b64  	%rd14145, %rd23507, %rd14144;
	mov.b64 	{%r5436, %r5437}, %rd14145;
	shf.l.wrap.b32 	%r5438, %r5437, %r5436, 8;
	shf.l.wrap.b32 	%r5439, %r5436, %r5437, 8;
	mov.b64 	%rd14146, {%r5439, %r5438};
	add.s64 	%rd14147, %rd14146, %rd14139;
	add.s64 	%rd14148, %rd14147, %rd14141;
	xor.b64  	%rd14149, %rd14143, %rd14148;
	mov.b64 	{%r5440, %r5441}, %rd14149;
	shf.l.wrap.b32 	%r5442, %r5441, %r5440, 16;
	shf.l.wrap.b32 	%r5443, %r5440, %r5441, 16;
	mov.b64 	%rd14150, {%r5443, %r5442};
	add.s64 	%rd14151, %rd14144, %rd14150;
	xor.b64  	%rd14152, %rd14146, %rd14151;
	mov.b64 	{%r5444, %r5445}, %rd14152;
	shf.l.wrap.b32 	%r5446, %r5444, %r5445, 1;
	shf.l.wrap.b32 	%r5447, %r5445, %r5444, 1;
	mov.b64 	%rd14153, {%r5447, %r5446};
	ld.const.u8 	%r5448, [%rd14073+8];
	mul.wide.u32 	%rd14154, %r5448, 8;
	add.s64 	%rd14155, %rd1842, %rd14154;
	ld.local.u64 	%rd14156, [%rd14155];
	ld.const.u8 	%r5449, [%rd14073+9];
	mul.wide.u32 	%rd14157, %r5449, 8;
	add.s64 	%rd14158, %rd1842, %rd14157;
	ld.local.u64 	%rd14159, [%rd14158];
	add.s64 	%rd14160, %rd14088, %rd14156;
	add.s64 	%rd14161, %rd14160, %rd14113;
	xor.b64  	%rd14162, %rd14150, %rd14161;
	mov.b64 	{%r5450, %r5451}, %rd14162;
	mov.b64 	%rd14163, {%r5451, %r5450};
	add.s64 	%rd14164, %rd14131, %rd14163;
	xor.b64  	%rd14165, %rd14113, %rd14164;
	mov.b64 	{%r5452, %r5453}, %rd14165;
	shf.l.wrap.b32 	%r5454, %r5453, %r5452, 8;
	shf.l.wrap.b32 	%r5455, %r5452, %r5453, 8;
	mov.b64 	%rd14166, {%r5455, %r5454};
	add.s64 	%rd14167, %rd14166, %rd14159;
	add.s64 	%rd23520, %rd14167, %rd14161;
	xor.b64  	%rd14168, %rd14163, %rd23520;
	mov.b64 	{%r5456, %r5457}, %rd14168;
	shf.l.wrap.b32 	%r5458, %r5457, %r5456, 16;
	shf.l.wrap.b32 	%r5459, %r5456, %r5457, 16;
	mov.b64 	%rd23506, {%r5459, %r5458};
	add.s64 	%rd23509, %rd14164, %rd23506;
	xor.b64  	%rd14169, %rd14166, %rd23509;
	mov.b64 	{%r5460, %r5461}, %rd14169;
	shf.l.wrap.b32 	%r5462, %r5460, %r5461, 1;
	shf.l.wrap.b32 	%r5463, %r5461, %r5460, 1;
	mov.b64 	%rd23515, {%r5463, %r5462};
	ld.const.u8 	%r5464, [%rd14073+10];
	mul.wide.u32 	%rd14170, %r5464, 8;
	add.s64 	%rd14171, %rd1842, %rd14170;
	ld.local.u64 	%rd14172, [%rd14171];
	ld.const.u8 	%r5465, [%rd14073+11];
	mul.wide.u32 	%rd14173, %r5465, 8;
	add.s64 	%rd14174, %rd1842, %rd14173;
	ld.local.u64 	%rd14175, [%rd14174];
	add.s64 	%rd14176, %rd14108, %rd14172;
	add.s64 	%rd14177, %rd14176, %rd14133;
	xor.b64  	%rd14178, %rd14090, %rd14177;
	mov.b64 	{%r5466, %r5467}, %rd14178;
	mov.b64 	%rd14179, {%r5467, %r5466};
	add.s64 	%rd14180, %rd14151, %rd14179;
	xor.b64  	%rd14181, %rd14133, %rd14180;
	mov.b64 	{%r5468, %r5469}, %rd14181;
	shf.l.wrap.b32 	%r5470, %r5469, %r5468, 8;
	shf.l.wrap.b32 	%r5471, %r5468, %r5469, 8;
	mov.b64 	%rd14182, {%r5471, %r5470};
	add.s64 	%rd14183, %rd14182, %rd14175;
	add.s64 	%rd23516, %rd14183, %rd14177;
	xor.b64  	%rd14184, %rd14179, %rd23516;
	mov.b64 	{%r5472, %r5473}, %rd14184;
	shf.l.wrap.b32 	%r5474, %r5473, %r5472, 16;
	shf.l.wrap.b32 	%r5475, %r5472, %r5473, 16;
	mov.b64 	%rd23518, {%r5475, %r5474};
	add.s64 	%rd23505, %rd14180, %rd23518;
	xor.b64  	%rd14185, %rd14182, %rd23505;
	mov.b64 	{%r5476, %r5477}, %rd14185;
	shf.l.wrap.b32 	%r5478, %r5476, %r5477, 1;
	shf.l.wrap.b32 	%r5479, %r5477, %r5476, 1;
	mov.b64 	%rd23511, {%r5479, %r5478};
	ld.const.u8 	%r5480, [%rd14073+12];
	mul.wide.u32 	%rd14186, %r5480, 8;
	add.s64 	%rd14187, %rd1842, %rd14186;
	ld.local.u64 	%rd14188, [%rd14187];
	ld.const.u8 	%r5481, [%rd14073+13];
	mul.wide.u32 	%rd14189, %r5481, 8;
	add.s64 	%rd14190, %rd1842, %rd14189;
	ld.local.u64 	%rd14191, [%rd14190];
	add.s64 	%rd14192, %rd14128, %rd14188;
	add.s64 	%rd14193, %rd14192, %rd14153;
	xor.b64  	%rd14194, %rd14110, %rd14193;
	mov.b64 	{%r5482, %r5483}, %rd14194;
	mov.b64 	%rd14195, {%r5483, %r5482};
	add.s64 	%rd14196, %rd14091, %rd14195;
	xor.b64  	%rd14197, %rd14153, %rd14196;
	mov.b64 	{%r5484, %r5485}, %rd14197;
	shf.l.wrap.b32 	%r5486, %r5485, %r5484, 8;
	shf.l.wrap.b32 	%r5487, %r5484, %r5485, 8;
	mov.b64 	%rd14198, {%r5487, %r5486};
	add.s64 	%rd14199, %rd14198, %rd14191;
	add.s64 	%rd23512, %rd14199, %rd14193;
	xor.b64  	%rd14200, %rd14195, %rd23512;
	mov.b64 	{%r5488, %r5489}, %rd14200;
	shf.l.wrap.b32 	%r5490, %r5489, %r5488, 16;
	shf.l.wrap.b32 	%r5491, %r5488, %r5489, 16;
	mov.b64 	%rd23514, {%r5491, %r5490};
	add.s64 	%rd23517, %rd14196, %rd23514;
	xor.b64  	%rd14201, %rd14198, %rd23517;
	mov.b64 	{%r5492, %r5493}, %rd14201;
	shf.l.wrap.b32 	%r5494, %r5492, %r5493, 1;
	shf.l.wrap.b32 	%r5495, %r5493, %r5492, 1;
	mov.b64 	%rd23507, {%r5495, %r5494};
	ld.const.u8 	%r5496, [%rd14073+14];
	mul.wide.u32 	%rd14202, %r5496, 8;
	add.s64 	%rd14203, %rd1842, %rd14202;
	ld.local.u64 	%rd14204, [%rd14203];
	ld.const.u8 	%r5497, [%rd14073+15];
	mul.wide.u32 	%rd14205, %r5497, 8;
	add.s64 	%rd14206, %rd1842, %rd14205;
	ld.local.u64 	%rd14207, [%rd14206];
	add.s64 	%rd14208, %rd14148, %rd14204;
	add.s64 	%rd14209, %rd14208, %rd14093;
	xor.b64  	%rd14210, %rd14130, %rd14209;
	mov.b64 	{%r5498, %r5499}, %rd14210;
	mov.b64 	%rd14211, {%r5499, %r5498};
	add.s64 	%rd14212, %rd14111, %rd14211;
	xor.b64  	%rd14213, %rd14093, %rd14212;
	mov.b64 	{%r5500, %r5501}, %rd14213;
	shf.l.wrap.b32 	%r5502, %r5501, %r5500, 8;
	shf.l.wrap.b32 	%r5503, %r5500, %r5501, 8;
	mov.b64 	%rd14214, {%r5503, %r5502};
	add.s64 	%rd14215, %rd14214, %rd14207;
	add.s64 	%rd23508, %rd14215, %rd14209;
	xor.b64  	%rd14216, %rd14211, %rd23508;
	mov.b64 	{%r5504, %r5505}, %rd14216;
	shf.l.wrap.b32 	%r5506, %r5505, %r5504, 16;
	shf.l.wrap.b32 	%r5507, %r5504, %r5505, 16;
	mov.b64 	%rd23510, {%r5507, %r5506};
	add.s64 	%rd23513, %rd14212, %rd23510;
	xor.b64  	%rd14217, %rd14214, %rd23513;
	mov.b64 	{%r5508, %r5509}, %rd14217;
	shf.l.wrap.b32 	%r5510, %r5508, %r5509, 1;
	shf.l.wrap.b32 	%r5511, %r5509, %r5508, 1;
	mov.b64 	%rd23519, {%r5511, %r5510};
	add.s32 	%r10031, %r10031, 1;
	setp.ne.s32 	%p232, %r10031, 12;
	@%p232 bra 	$L__BB0_296;
	xor.b64  	%rd14218, %rd23520, %rd23500;
	xor.b64  	%rd23500, %rd14218, %rd23517;
	xor.b64  	%rd14219, %rd23516, %rd23499;
	xor.b64  	%rd23499, %rd14219, %rd23513;
	xor.b64  	%rd14220, %rd23512, %rd23498;
	xor.b64  	%rd23498, %rd14220, %rd23509;
	xor.b64  	%rd14221, %rd23508, %rd23497;
	xor.b64  	%rd23497, %rd14221, %rd23505;
	xor.b64  	%rd14222, %rd23519, %rd23496;
	xor.b64  	%rd23496, %rd14222, %rd23518;
	xor.b64  	%rd14223, %rd23515, %rd23495;
	xor.b64  	%rd23495, %rd14223, %rd23514;
	xor.b64  	%rd14224, %rd23511, %rd23494;
	xor.b64  	%rd23494, %rd14224, %rd23510;
	xor.b64  	%rd14225, %rd23507, %rd23493;
	xor.b64  	%rd23493, %rd14225, %rd23506;
	add.s64 	%rd23521, %rd23521, -128;
	add.s64 	%rd23522, %rd23522, 128;
	setp.gt.u64 	%p233, %rd23521, 128;
	mov.u64 	%rd23502, %rd1941;
	@%p233 bra 	$L__BB0_295;
	st.local.u64 	[%rd1844+64], %rd1941;
	st.local.u64 	[%rd1844+72], %rd23501;
	st.local.u64 	[%rd1844], %rd23500;
	st.local.u64 	[%rd1844+8], %rd23499;
	st.local.u64 	[%rd1844+16], %rd23498;
	st.local.u64 	[%rd1844+24], %rd23497;
	st.local.u64 	[%rd1844+32], %rd23496;
	st.local.u64 	[%rd1844+40], %rd23495;
	st.local.u64 	[%rd1844+48], %rd23494;
	st.local.u64 	[%rd1844+56], %rd23493;
	mov.b32 	%r10032, 0;
$L__BB0_299:
	and.b64  	%rd1989, %rd23521, 3;
	setp.lt.u64 	%p234, %rd23521, 4;
	mov.b64 	%rd23524, 0;
	@%p234 bra 	$L__BB0_302;
	and.b64  	%rd23524, %rd23521, 252;
	mov.b64 	%rd23523, 0;
$L__BB0_301:
	add.s64 	%rd14228, %rd23522, %rd23523;
	ld.local.u8 	%rs284, [%rd14228];
	cvt.u64.u32 	%rd14229, %r10032;
	add.s64 	%rd14230, %rd23523, %rd14229;
	add.s64 	%rd14231, %rd1844, %rd14230;
	st.local.u8 	[%rd14231+96], %rs284;
	ld.local.u8 	%rs285, [%rd14228+1];
	st.local.u8 	[%rd14231+97], %rs285;
	ld.local.u8 	%rs286, [%rd14228+2];
	st.local.u8 	[%rd14231+98], %rs286;
	ld.local.u8 	%rs287, [%rd14228+3];
	st.local.u8 	[%rd14231+99], %rs287;
	add.s64 	%rd23523, %rd23523, 4;
	setp.ne.s64 	%p235, %rd23523, %rd23524;
	@%p235 bra 	$L__BB0_301;
$L__BB0_302:
	setp.eq.s64 	%p236, %rd1989, 0;
	@%p236 bra 	$L__BB0_306;
	add.s64 	%rd1994, %rd23522, %rd23524;
	ld.local.u8 	%rs288, [%rd1994];
	cvt.u64.u32 	%rd14232, %r10032;
	add.s64 	%rd14233, %rd23524, %rd14232;
	add.s64 	%rd1995, %rd1844, %rd14233;
	st.local.u8 	[%rd1995+96], %rs288;
	setp.eq.s64 	%p237, %rd1989, 1;
	@%p237 bra 	$L__BB0_306;
	ld.local.u8 	%rs289, [%rd1994+1];
	st.local.u8 	[%rd1995+97], %rs289;
	setp.eq.s64 	%p238, %rd1989, 2;
	@%p238 bra 	$L__BB0_306;
	ld.local.u8 	%rs290, [%rd1994+2];
	st.local.u8 	[%rd1995+98], %rs290;
$L__BB0_306:
	cvt.u32.u64 	%r5513, %rd23521;
	ld.local.u32 	%r5514, [%rd1844+224];
	add.s32 	%r5515, %r5514, %r5513;
	st.local.u32 	[%rd1844+224], %r5515;
	mov.b32 	%r5516, 0;
	st.local.v4.b32 	[%rd1841], {%r5516, %r5516, %r5516, %r5516};
	st.local.v4.b32 	[%rd1841+16], {%r5516, %r5516, %r5516, %r5516};
	st.local.v4.b32 	[%rd1841+32], {%r5516, %r5516, %r5516, %r5516};
	st.local.v4.b32 	[%rd1841+48], {%r5516, %r5516, %r5516, %r5516};
	cvt.u64.u32 	%rd1996, %r5515;
	ld.local.u64 	%rd14234, [%rd1844+64];
	add.s64 	%rd1997, %rd14234, %rd1996;
	setp.lt.u64 	%p239, %rd1997, %rd14234;
	st.local.u64 	[%rd1844+64], %rd1997;
	selp.u64 	%rd14235, 1, 0, %p239;
	ld.local.u64 	%rd14236, [%rd1844+72];
	add.s64 	%rd1998, %rd14236, %rd14235;
	st.local.u64 	[%rd1844+72], %rd1998;
	ld.local.u8 	%rs291, [%rd1844+232];
	setp.eq.s16 	%p240, %rs291, 0;
	@%p240 bra 	$L__BB0_308;
	mov.b64 	%rd14237, -1;
	st.local.u64 	[%rd1844+88], %rd14237;
$L__BB0_308:
	cvt.u32.u64 	%r5517, %rd1996;
	mov.b64 	%rd14238, -1;
	st.local.u64 	[%rd1844+80], %rd14238;
	sub.s32 	%r105, 128, %r5517;
	setp.lt.s32 	%p241, %r105, 1;
	@%p241 bra 	$L__BB0_320;
	and.b32  	%r106, %r105, 7;
	add.s32 	%r5520, %r5517, -121;
	setp.lt.u32 	%p242, %r5520, 7;
	mov.b32 	%r10035, 0;
	@%p242 bra 	$L__BB0_312;
	and.b32  	%r10035, %r105, 2147483640;
	mov.b32 	%r10033, 0;
$L__BB0_311:
	.pragma "nounroll";
	cvt.u64.u32 	%rd14239, %r10033;
	add.s64 	%rd14240, %rd1996, %rd14239;
	add.s64 	%rd14241, %rd1844, %rd14240;
	mov.b16 	%rs292, 0;
	st.local.u8 	[%rd14241+96], %rs292;
	st.local.u8 	[%rd14241+97], %rs292;
	st.local.u8 	[%rd14241+98], %rs292;
	st.local.u8 	[%rd14241+99], %rs292;
	st.local.u8 	[%rd14241+100], %rs292;
	st.local.u8 	[%rd14241+101], %rs292;
	st.local.u8 	[%rd14241+102], %rs292;
	st.local.u8 	[%rd14241+103], %rs292;
	add.s32 	%r10033, %r10033, 8;
	setp.ne.s32 	%p243, %r10033, %r10035;
	@%p243 bra 	$L__BB0_311;
$L__BB0_312:
	setp.eq.s32 	%p244, %r106, 0;
	@%p244 bra 	$L__BB0_320;
	and.b32  	%r111, %r105, 3;
	setp.lt.u32 	%p245, %r106, 4;
	@%p245 bra 	$L__BB0_315;
	cvt.u64.u32 	%rd14242, %r10035;
	add.s64 	%rd14243, %rd1996, %rd14242;
	add.s64 	%rd14244, %rd1844, %rd14243;
	mov.b16 	%rs293, 0;
	st.local.u8 	[%rd14244+96], %rs293;
	add.s32 	%r5522, %r10035, 1;
	cvt.u64.u32 	%rd14245, %r5522;
	add.s64 	%rd14246, %rd1996, %rd14245;
	add.s64 	%rd14247, %rd1844, %rd14246;
	st.local.u8 	[%rd14247+96], %rs293;
	add.s32 	%r5523, %r10035, 2;
	cvt.u64.u32 	%rd14248, %r5523;
	add.s64 	%rd14249, %rd1996, %rd14248;
	add.s64 	%rd14250, %rd1844, %rd14249;
	st.local.u8 	[%rd14250+96], %rs293;
	add.s32 	%r5524, %r10035, 3;
	cvt.u64.u32 	%rd14251, %r5524;
	add.s64 	%rd14252, %rd1996, %rd14251;
	add.s64 	%rd14253, %rd1844, %rd14252;
	st.local.u8 	[%rd14253+96], %rs293;
	add.s32 	%r10035, %r10035, 4;
$L__BB0_315:
	setp.eq.s32 	%p246, %r111, 0;
	@%p246 bra 	$L__BB0_320;
	setp.eq.s32 	%p247, %r111, 1;
	@%p247 bra 	$L__BB0_318;
	cvt.u64.u32 	%rd14254, %r10035;
	add.s64 	%rd14255, %rd1996, %rd14254;
	add.s64 	%rd14256, %rd1844, %rd14255;
	mov.b16 	%rs294, 0;
	st.local.u8 	[%rd14256+96], %rs294;
	add.s32 	%r5525, %r10035, 1;
	cvt.u64.u32 	%rd14257, %r5525;
	add.s64 	%rd14258, %rd1996, %rd14257;
	add.s64 	%rd14259, %rd1844, %rd14258;
	st.local.u8 	[%rd14259+96], %rs294;
	add.s32 	%r10035, %r10035, 2;
$L__BB0_318:
	and.b32  	%r5526, %r105, 1;
	setp.eq.b32 	%p248, %r5526, 1;
	not.pred 	%p249, %p248;
	@%p249 bra 	$L__BB0_320;
	cvt.u64.u32 	%rd14260, %r10035;
	add.s64 	%rd14261, %rd1996, %rd14260;
	add.s64 	%rd14262, %rd1844, %rd14261;
	mov.b16 	%rs295, 0;
	st.local.u8 	[%rd14262+96], %rs295;
$L__BB0_320:
	ld.local.v2.b32 	{%r5528, %r5529}, [%rd1844+96];
	bfe.u32 	%r5530, %r5529, 24, 8;
	bfe.u32 	%r5531, %r5529, 16, 8;
	bfe.u32 	%r5532, %r5529, 8, 8;
	bfe.u32 	%r5533, %r5529, 0, 8;
	ld.local.u32 	%rd14263, [%rd1844+96];
	cvt.u64.u32 	%rd14264, %r5533;
	shl.b64 	%rd14265, %rd14264, 32;
	and.b64  	%rd14266, %rd14265, 1095216660480;
	or.b64  	%rd14267, %rd14263, %rd14266;
	cvt.u64.u32 	%rd14268, %r5532;
	shl.b64 	%rd14269, %rd14268, 40;
	and.b64  	%rd14270, %rd14269, 280375465082880;
	or.b64  	%rd14271, %rd14267, %rd14270;
	cvt.u64.u32 	%rd14272, %r5531;
	shl.b64 	%rd14273, %rd14272, 48;
	and.b64  	%rd14274, %rd14273, 71776119061217280;
	or.b64  	%rd14275, %rd14271, %rd14274;
	cvt.u64.u32 	%rd14276, %r5530;
	shl.b64 	%rd14277, %rd14276, 56;
	or.b64  	%rd14278, %rd14275, %rd14277;
	ld.local.v2.b32 	{%r5534, %r5535}, [%rd1844+104];
	bfe.u32 	%r5536, %r5535, 24, 8;
	bfe.u32 	%r5537, %r5535, 16, 8;
	bfe.u32 	%r5538, %r5535, 8, 8;
	bfe.u32 	%r5539, %r5535, 0, 8;
	ld.local.u32 	%rd14279, [%rd1844+104];
	cvt.u64.u32 	%rd14280, %r5539;
	shl.b64 	%rd14281, %rd14280, 32;
	and.b64  	%rd14282, %rd14281, 1095216660480;
	or.b64  	%rd14283, %rd14279, %rd14282;
	cvt.u64.u32 	%rd14284, %r5538;
	shl.b64 	%rd14285, %rd14284, 40;
	and.b64  	%rd14286, %rd14285, 280375465082880;
	or.b64  	%rd14287, %rd14283, %rd14286;
	cvt.u64.u32 	%rd14288, %r5537;
	shl.b64 	%rd14289, %rd14288, 48;
	and.b64  	%rd14290, %rd14289, 71776119061217280;
	or.b64  	%rd14291, %rd14287, %rd14290;
	cvt.u64.u32 	%rd14292, %r5536;
	shl.b64 	%rd14293, %rd14292, 56;
	or.b64  	%rd14294, %rd14291, %rd14293;
	st.local.v2.u64 	[%rd1840], {%rd14278, %rd14294};
	ld.local.v2.b32 	{%r5540, %r5541}, [%rd1844+112];
	bfe.u32 	%r5542, %r5541, 24, 8;
	bfe.u32 	%r5543, %r5541, 16, 8;
	bfe.u32 	%r5544, %r5541, 8, 8;
	bfe.u32 	%r5545, %r5541, 0, 8;
	ld.local.u32 	%rd14295, [%rd1844+112];
	cvt.u64.u32 	%rd14296, %r5545;
	shl.b64 	%rd14297, %rd14296, 32;
	and.b64  	%rd14298, %rd14297, 1095216660480;
	or.b64  	%rd14299, %rd14295, %rd14298;
	cvt.u64.u32 	%rd14300, %r5544;
	shl.b64 	%rd14301, %rd14300, 40;
	and.b64  	%rd14302, %rd14301, 280375465082880;
	or.b64  	%rd14303, %rd14299, %rd14302;
	cvt.u64.u32 	%rd14304, %r5543;
	shl.b64 	%rd14305, %rd14304, 48;
	and.b64  	%rd14306, %rd14305, 71776119061217280;
	or.b64  	%rd14307, %rd14303, %rd14306;
	cvt.u64.u32 	%rd14308, %r5542;
	shl.b64 	%rd14309, %rd14308, 56;
	or.b64  	%rd14310, %rd14307, %rd14309;
	ld.local.v2.b32 	{%r5546, %r5547}, [%rd1844+120];
	bfe.u32 	%r5548, %r5547, 24, 8;
	bfe.u32 	%r5549, %r5547, 16, 8;
	bfe.u32 	%r5550, %r5547, 8, 8;
	bfe.u32 	%r5551, %r5547, 0, 8;
	ld.local.u32 	%rd14311, [%rd1844+120];
	cvt.u64.u32 	%rd14312, %r5551;
	shl.b64 	%rd14313, %rd14312, 32;
	and.b64  	%rd14314, %rd14313, 1095216660480;
	or.b64  	%rd14315, %rd14311, %rd14314;
	cvt.u64.u32 	%rd14316, %r5550;
	shl.b64 	%rd14317, %rd14316, 40;
	and.b64  	%rd14318, %rd14317, 280375465082880;
	or.b64  	%rd14319, %rd14315, %rd14318;
	cvt.u64.u32 	%rd14320, %r5549;
	shl.b64 	%rd14321, %rd14320, 48;
	and.b64  	%rd14322, %rd14321, 71776119061217280;
	or.b64  	%rd14323, %rd14319, %rd14322;
	cvt.u64.u32 	%rd14324, %r5548;
	shl.b64 	%rd14325, %rd14324, 56;
	or.b64  	%rd14326, %rd14323, %rd14325;
	st.local.v2.u64 	[%rd1840+16], {%rd14310, %rd14326};
	ld.local.v2.b32 	{%r5552, %r5553}, [%rd1844+128];
	bfe.u32 	%r5554, %r5553, 24, 8;
	bfe.u32 	%r5555, %r5553, 16, 8;
	bfe.u32 	%r5556, %r5553, 8, 8;
	bfe.u32 	%r5557, %r5553, 0, 8;
	ld.local.u32 	%rd14327, [%rd1844+128];
	cvt.u64.u32 	%rd14328, %r5557;
	shl.b64 	%rd14329, %rd14328, 32;
	and.b64  	%rd14330, %rd14329, 1095216660480;
	or.b64  	%rd14331, %rd14327, %rd14330;
	cvt.u64.u32 	%rd14332, %r5556;
	shl.b64 	%rd14333, %rd14332, 40;
	and.b64  	%rd14334, %rd14333, 280375465082880;
	or.b64  	%rd14335, %rd14331, %rd14334;
	cvt.u64.u32 	%rd14336, %r5555;
	shl.b64 	%rd14337, %rd14336, 48;
	and.b64  	%rd14338, %rd14337, 71776119061217280;
	or.b64  	%rd14339, %rd14335, %rd14338;
	cvt.u64.u32 	%rd14340, %r5554;
	shl.b64 	%rd14341, %rd14340, 56;
	or.b64  	%rd14342, %rd14339, %rd14341;
	ld.local.v2.b32 	{%r5558, %r5559}, [%rd1844+136];
	bfe.u32 	%r5560, %r5559, 24, 8;
	bfe.u32 	%r5561, %r5559, 16, 8;
	bfe.u32 	%r5562, %r5559, 8, 8;
	bfe.u32 	%r5563, %r5559, 0, 8;
	ld.local.u32 	%rd14343, [%rd1844+136];
	cvt.u64.u32 	%rd14344, %r5563;
	shl.b64 	%rd14345, %rd14344, 32;
	and.b64  	%rd14346, %rd14345, 1095216660480;
	or.b64  	%rd14347, %rd14343, %rd14346;
	cvt.u64.u32 	%rd14348, %r5562;
	shl.b64 	%rd14349, %rd14348, 40;
	and.b64  	%rd14350, %rd14349, 280375465082880;
	or.b64  	%rd14351, %rd14347, %rd14350;
	cvt.u64.u32 	%rd14352, %r5561;
	shl.b64 	%rd14353, %rd14352, 48;
	and.b64  	%rd14354, %rd14353, 71776119061217280;
	or.b64  	%rd14355, %rd14351, %rd14354;
	cvt.u64.u32 	%rd14356, %r5560;
	shl.b64 	%rd14357, %rd14356, 56;
	or.b64  	%rd14358, %rd14355, %rd14357;
	st.local.v2.u64 	[%rd1840+32], {%rd14342, %rd14358};
	ld.local.v2.b32 	{%r5564, %r5565}, [%rd1844+144];
	bfe.u32 	%r5566, %r5565, 24, 8;
	bfe.u32 	%r5567, %r5565, 16, 8;
	bfe.u32 	%r5568, %r5565, 8, 8;
	bfe.u32 	%r5569, %r5565, 0, 8;
	ld.local.u32 	%rd14359, [%rd1844+144];
	cvt.u64.u32 	%rd14360, %r5569;
	shl.b64 	%rd14361, %rd14360, 32;
	and.b64  	%rd14362, %rd14361, 1095216660480;
	or.b64  	%rd14363, %rd14359, %rd14362;
	cvt.u64.u32 	%rd14364, %r5568;
	shl.b64 	%rd14365, %rd14364, 40;
	and.b64  	%rd14366, %rd14365, 280375465082880;
	or.b64  	%rd14367, %rd14363, %rd14366;
	cvt.u64.u32 	%rd14368, %r5567;
	shl.b64 	%rd14369, %rd14368, 48;
	and.b64  	%rd14370, %rd14369, 71776119061217280;
	or.b64  	%rd14371, %rd14367, %rd14370;
	cvt.u64.u32 	%rd14372, %r5566;
	shl.b64 	%rd14373, %rd14372, 56;
	or.b64  	%rd14374, %rd14371, %rd14373;
	ld.local.v2.b32 	{%r5570, %r5571}, [%rd1844+152];
	bfe.u32 	%r5572, %r5571, 24, 8;
	bfe.u32 	%r5573, %r5571, 16, 8;
	bfe.u32 	%r5574, %r5571, 8, 8;
	bfe.u32 	%r5575, %r5571, 0, 8;
	ld.local.u32 	%rd14375, [%rd1844+152];
	cvt.u64.u32 	%rd14376, %r5575;
	shl.b64 	%rd14377, %rd14376, 32;
	and.b64  	%rd14378, %rd14377, 1095216660480;
	or.b64  	%rd14379, %rd14375, %rd14378;
	cvt.u64.u32 	%rd14380, %r5574;
	shl.b64 	%rd14381, %rd14380, 40;
	and.b64  	%rd14382, %rd14381, 280375465082880;
	or.b64  	%rd14383, %rd14379, %rd14382;
	cvt.u64.u32 	%rd14384, %r5573;
	shl.b64 	%rd14385, %rd14384, 48;
	and.b64  	%rd14386, %rd14385, 71776119061217280;
	or.b64  	%rd14387, %rd14383, %rd14386;
	cvt.u64.u32 	%rd14388, %r5572;
	shl.b64 	%rd14389, %rd14388, 56;
	or.b64  	%rd14390, %rd14387, %rd14389;
	st.local.v2.u64 	[%rd1840+48], {%rd14374, %rd14390};
	ld.local.v2.b32 	{%r5576, %r5577}, [%rd1844+160];
	bfe.u32 	%r5578, %r5577, 24, 8;
	bfe.u32 	%r5579, %r5577, 16, 8;
	bfe.u32 	%r5580, %r5577, 8, 8;
	bfe.u32 	%r5581, %r5577, 0, 8;
	ld.local.u32 	%rd14391, [%rd1844+160];
	cvt.u64.u32 	%rd14392, %r5581;
	shl.b64 	%rd14393, %rd14392, 32;
	and.b64  	%rd14394, %rd14393, 1095216660480;
	or.b64  	%rd14395, %rd14391, %rd14394;
	cvt.u64.u32 	%rd14396, %r5580;
	shl.b64 	%rd14397, %rd14396, 40;
	and.b64  	%rd14398, %rd14397, 280375465082880;
	or.b64  	%rd14399, %rd14395, %rd14398;
	cvt.u64.u32 	%rd14400, %r5579;
	shl.b64 	%rd14401, %rd14400, 48;
	and.b64  	%rd14402, %rd14401, 71776119061217280;
	or.b64  	%rd14403, %rd14399, %rd14402;
	cvt.u64.u32 	%rd14404, %r5578;
	shl.b64 	%rd14405, %rd14404, 56;
	or.b64  	%rd14406, %rd14403, %rd14405;
	ld.local.v2.b32 	{%r5582, %r5583}, [%rd1844+168];
	bfe.u32 	%r5584, %r5583, 24, 8;
	bfe.u32 	%r5585, %r5583, 16, 8;
	bfe.u32 	%r5586, %r5583, 8, 8;
	bfe.u32 	%r5587, %r5583, 0, 8;
	ld.local.u32 	%rd14407, [%rd1844+168];
	cvt.u64.u32 	%rd14408, %r5587;
	shl.b64 	%rd14409, %rd14408, 32;
	and.b64  	%rd14410, %rd14409, 1095216660480;
	or.b64  	%rd14411, %rd14407, %rd14410;
	cvt.u64.u32 	%rd14412, %r5586;
	shl.b64 	%rd14413, %rd14412, 40;
	and.b64  	%rd14414, %rd14413, 280375465082880;
	or.b64  	%rd14415, %rd14411, %rd14414;
	cvt.u64.u32 	%rd14416, %r5585;
	shl.b64 	%rd14417, %rd14416, 48;
	and.b64  	%rd14418, %rd14417, 71776119061217280;
	or.b64  	%rd14419, %rd14415, %rd14418;
	cvt.u64.u32 	%rd14420, %r5584;
	shl.b64 	%rd14421, %rd14420, 56;
	or.b64  	%rd14422, %rd14419, %rd14421;
	st.local.v2.u64 	[%rd1840+64], {%rd14406, %rd14422};
	ld.local.v2.b32 	{%r5588, %r5589}, [%rd1844+176];
	bfe.u32 	%r5590, %r5589, 24, 8;
	bfe.u32 	%r5591, %r5589, 16, 8;
	bfe.u32 	%r5592, %r5589, 8, 8;
	bfe.u32 	%r5593, %r5589, 0, 8;
	ld.local.u32 	%rd14423, [%rd1844+176];
	cvt.u64.u32 	%rd14424, %r5593;
	shl.b64 	%rd14425, %rd14424, 32;
	and.b64  	%rd14426, %rd14425, 1095216660480;
	or.b64  	%rd14427, %rd14423, %rd14426;
	cvt.u64.u32 	%rd14428, %r5592;
	shl.b64 	%rd14429, %rd14428, 40;
	and.b64  	%rd14430, %rd14429, 280375465082880;
	or.b64  	%rd14431, %rd14427, %rd14430;
	cvt.u64.u32 	%rd14432, %r5591;
	shl.b64 	%rd14433, %rd14432, 48;
	and.b64  	%rd14434, %rd14433, 71776119061217280;
	or.b64  	%rd14435, %rd14431, %rd14434;
	cvt.u64.u32 	%rd14436, %r5590;
	shl.b64 	%rd14437, %rd14436, 56;
	or.b64  	%rd14438, %rd14435, %rd14437;
	ld.local.v2.b32 	{%r5594, %r5595}, [%rd1844+184];
	bfe.u32 	%r5596, %r5595, 24, 8;
	bfe.u32 	%r5597, %r5595, 16, 8;
	bfe.u32 	%r5598, %r5595, 8, 8;
	bfe.u32 	%r5599, %r5595, 0, 8;
	ld.local.u32 	%rd14439, [%rd1844+184];
	cvt.u64.u32 	%rd14440, %r5599;
	shl.b64 	%rd14441, %rd14440, 32;
	and.b64  	%rd14442, %rd14441, 1095216660480;
	or.b64  	%rd14443, %rd14439, %rd14442;
	cvt.u64.u32 	%rd14444, %r5598;
	shl.b64 	%rd14445, %rd14444, 40;
	and.b64  	%rd14446, %rd14445, 280375465082880;
	or.b64  	%rd14447, %rd14443, %rd14446;
	cvt.u64.u32 	%rd14448, %r5597;
	shl.b64 	%rd14449, %rd14448, 48;
	and.b64  	%rd14450, %rd14449, 71776119061217280;
	or.b64  	%rd14451, %rd14447, %rd14450;
	cvt.u64.u32 	%rd14452, %r5596;
	shl.b64 	%rd14453, %rd14452, 56;
	or.b64  	%rd14454, %rd14451, %rd14453;
	st.local.v2.u64 	[%rd1840+80], {%rd14438, %rd14454};
	ld.local.v2.b32 	{%r5600, %r5601}, [%rd1844+192];
	bfe.u32 	%r5602, %r5601, 24, 8;
	bfe.u32 	%r5603, %r5601, 16, 8;
	bfe.u32 	%r5604, %r5601, 8, 8;
	bfe.u32 	%r5605, %r5601, 0, 8;
	ld.local.u32 	%rd14455, [%rd1844+192];
	cvt.u64.u32 	%rd14456, %r5605;
	shl.b64 	%rd14457, %rd14456, 32;
	and.b64  	%rd14458, %rd14457, 1095216660480;
	or.b64  	%rd14459, %rd14455, %rd14458;
	cvt.u64.u32 	%rd14460, %r5604;
	shl.b64 	%rd14461, %rd14460, 40;
	and.b64  	%rd14462, %rd14461, 280375465082880;
	or.b64  	%rd14463, %rd14459, %rd14462;
	cvt.u64.u32 	%rd14464, %r5603;
	shl.b64 	%rd14465, %rd14464, 48;
	and.b64  	%rd14466, %rd14465, 71776119061217280;
	or.b64  	%rd14467, %rd14463, %rd14466;
	cvt.u64.u32 	%rd14468, %r5602;
	shl.b64 	%rd14469, %rd14468, 56;
	or.b64  	%rd14470, %rd14467, %rd14469;
	ld.local.v2.b32 	{%r5606, %r5607}, [%rd1844+200];
	bfe.u32 	%r5608, %r5607, 24, 8;
	bfe.u32 	%r5609, %r5607, 16, 8;
	bfe.u32 	%r5610, %r5607, 8, 8;
	bfe.u32 	%r5611, %r5607, 0, 8;
	ld.local.u32 	%rd14471, [%rd1844+200];
	cvt.u64.u32 	%rd14472, %r5611;
	shl.b64 	%rd14473, %rd14472, 32;
	and.b64  	%rd14474, %rd14473, 1095216660480;
	or.b64  	%rd14475, %rd14471, %rd14474;
	cvt.u64.u32 	%rd14476, %r5610;
	shl.b64 	%rd14477, %rd14476, 40;
	and.b64  	%rd14478, %rd14477, 280375465082880;
	or.b64  	%rd14479, %rd14475, %rd14478;
	cvt.u64.u32 	%rd14480, %r5609;
	shl.b64 	%rd14481, %rd14480, 48;
	and.b64  	%rd14482, %rd14481, 71776119061217280;
	or.b64  	%rd14483, %rd14479, %rd14482;
	cvt.u64.u32 	%rd14484, %r5608;
	shl.b64 	%rd14485, %rd14484, 56;
	or.b64  	%rd14486, %rd14483, %rd14485;
	st.local.v2.u64 	[%rd1840+96], {%rd14470, %rd14486};
	ld.local.v2.b32 	{%r5612, %r5613}, [%rd1844+208];
	bfe.u32 	%r5614, %r5613, 24, 8;
	bfe.u32 	%r5615, %r5613, 16, 8;
	bfe.u32 	%r5616, %r5613, 8, 8;
	bfe.u32 	%r5617, %r5613, 0, 8;
	ld.local.u32 	%rd14487, [%rd1844+208];
	cvt.u64.u32 	%rd14488, %r5617;
	shl.b64 	%rd14489, %rd14488, 32;
	and.b64  	%rd14490, %rd14489, 1095216660480;
	or.b64  	%rd14491, %rd14487, %rd14490;
	cvt.u64.u32 	%rd14492, %r5616;
	shl.b64 	%rd14493, %rd14492, 40;
	and.b64  	%rd14494, %rd14493, 280375465082880;
	or.b64  	%rd14495, %rd14491, %rd14494;
	cvt.u64.u32 	%rd14496, %r5615;
	shl.b64 	%rd14497, %rd14496, 48;
	and.b64  	%rd14498, %rd14497, 71776119061217280;
	or.b64  	%rd14499, %rd14495, %rd14498;
	cvt.u64.u32 	%rd14500, %r5614;
	shl.b64 	%rd14501, %rd14500, 56;
	or.b64  	%rd14502, %rd14499, %rd14501;
	ld.local.v2.b32 	{%r5618, %r5619}, [%rd1844+216];
	bfe.u32 	%r5620, %r5619, 24, 8;
	bfe.u32 	%r5621, %r5619, 16, 8;
	bfe.u32 	%r5622, %r5619, 8, 8;
	bfe.u32 	%r5623, %r5619, 0, 8;
	ld.local.u32 	%rd14503, [%rd1844+216];
	cvt.u64.u32 	%rd14504, %r5623;
	shl.b64 	%rd14505, %rd14504, 32;
	and.b64  	%rd14506, %rd14505, 1095216660480;
	or.b64  	%rd14507, %rd14503, %rd14506;
	cvt.u64.u32 	%rd14508, %r5622;
	shl.b64 	%rd14509, %rd14508, 40;
	and.b64  	%rd14510, %rd14509, 280375465082880;
	or.b64  	%rd14511, %rd14507, %rd14510;
	cvt.u64.u32 	%rd14512, %r5621;
	shl.b64 	%rd14513, %rd14512, 48;
	and.b64  	%rd14514, %rd14513, 71776119061217280;
	or.b64  	%rd14515, %rd14511, %rd14514;
	cvt.u64.u32 	%rd14516, %r5620;
	shl.b64 	%rd14517, %rd14516, 56;
	or.b64  	%rd14518, %rd14515, %rd14517;
	st.local.v2.u64 	[%rd1840+112], {%rd14502, %rd14518};
	ld.local.u64 	%rd1999, [%rd1844];
	ld.local.u64 	%rd2000, [%rd1844+8];
	ld.local.u64 	%rd2001, [%rd1844+16];
	ld.local.u64 	%rd2002, [%rd1844+24];
	ld.local.u64 	%rd2003, [%rd1844+32];
	ld.local.u64 	%rd2004, [%rd1844+40];
	ld.local.u64 	%rd2005, [%rd1844+48];
	ld.local.u64 	%rd2006, [%rd1844+56];
	xor.b64  	%rd23538, %rd17, %rd1997;
	xor.b64  	%rd23534, %rd18, %rd1998;
	ld.local.u64 	%rd14519, [%rd1844+88];
	xor.b64  	%rd23526, %rd20, %rd14519;
	mov.b32 	%r10037, 0;
	mov.u64 	%rd23525, %rd16;
	mov.u64 	%rd23527, %rd2006;
	mov.u64 	%rd23528, %rd2002;
	mov.u64 	%rd23529, %rd15;
	mov.u64 	%rd23530, %rd1789;
	mov.u64 	%rd23531, %rd2005;
	mov.u64 	%rd23532, %rd2001;
	mov.u64 	%rd23533, %rd14;
	mov.u64 	%rd23535, %rd2004;
	mov.u64 	%rd23536, %rd2000;
	mov.u64 	%rd23537, %rd13;
	mov.u64 	%rd23539, %rd2003;
	mov.u64 	%rd23540, %rd1999;
$L__BB0_321:
	mul.wide.u32 	%rd14520, %r10037, 16;
	add.s64 	%rd14522, %rd13143, %rd14520;
	ld.const.u8 	%r5624, [%rd14522];
	mul.wide.u32 	%rd14523, %r5624, 8;
	add.s64 	%rd14524, %rd1840, %rd14523;
	ld.local.u64 	%rd14525, [%rd14524];
	ld.const.u8 	%r5625, [%rd14522+1];
	mul.wide.u32 	%rd14526, %r5625, 8;
	add.s64 	%rd14527, %rd1840, %rd14526;
	ld.local.u64 	%rd14528, [%rd14527];
	add.s64 	%rd14529, %rd23540, %rd14525;
	add.s64 	%rd14530, %rd14529, %rd23539;
	xor.b64  	%rd14531, %rd23538, %rd14530;
	mov.b64 	{%r5626, %r5627}, %rd14531;
	mov.b64 	%rd14532, {%r5627, %r5626};
	add.s64 	%rd14533, %rd23537, %rd14532;
	xor.b64  	%rd14534, %rd23539, %rd14533;
	mov.b64 	{%r5628, %r5629}, %rd14534;
	shf.l.wrap.b32 	%r5630, %r5629, %r5628, 8;
	shf.l.wrap.b32 	%r5631, %r5628, %r5629, 8;
	mov.b64 	%rd14535, {%r5631, %r5630};
	add.s64 	%rd14536, %rd14535, %rd14528;
	add.s64 	%rd14537, %rd14536, %rd14530;
	xor.b64  	%rd14538, %rd14532, %rd14537;
	mov.b64 	{%r5632, %r5633}, %rd14538;
	shf.l.wrap.b32 	%r5634, %r5633, %r5632, 16;
	shf.l.wrap.b32 	%r5635, %r5632, %r5633, 16;
	mov.b64 	%rd14539, {%r5635, %r5634};
	add.s64 	%rd14540, %rd14533, %rd14539;
	xor.b64  	%rd14541, %rd14535, %rd14540;
	mov.b64 	{%r5636, %r5637}, %rd14541;
	shf.l.wrap.b32 	%r5638, %r5636, %r5637, 1;
	shf.l.wrap.b32 	%r5639, %r5637, %r5636, 1;
	mov.b64 	%rd14542, {%r5639, %r5638};
	ld.const.u8 	%r5640, [%rd14522+2];
	mul.wide.u32 	%rd14543, %r5640, 8;
	add.s64 	%rd14544, %rd1840, %rd14543;
	ld.local.u64 	%rd14545, [%rd14544];
	ld.const.u8 	%r5641, [%rd14522+3];
	mul.wide.u32 	%rd14546, %r5641, 8;
	add.s64 	%rd14547, %rd1840, %rd14546;
	ld.local.u64 	%rd14548, [%rd14547];
	add.s64 	%rd14549, %rd23536, %rd14545;
	add.s64 	%rd14550, %rd14549, %rd23535;
	xor.b64  	%rd14551, %rd23534, %rd14550;
	mov.b64 	{%r5642, %r5643}, %rd14551;
	mov.b64 	%rd14552, {%r5643, %r5642};
	add.s64 	%rd14553, %rd23533, %rd14552;
	xor.b64  	%rd14554, %rd23535, %rd14553;
	mov.b64 	{%r5644, %r5645}, %rd14554;
	shf.l.wrap.b32 	%r5646, %r5645, %r5644, 8;
	shf.l.wrap.b32 	%r5647, %r5644, %r5645, 8;
	mov.b64 	%rd14555, {%r5647, %r5646};
	add.s64 	%rd14556, %rd14555, %rd14548;
	add.s64 	%rd14557, %rd14556, %rd14550;
	xor.b64  	%rd14558, %rd14552, %rd14557;
	mov.b64 	{%r5648, %r5649}, %rd14558;
	shf.l.wrap.b32 	%r5650, %r5649, %r5648, 16;
	shf.l.wrap.b32 	%r5651, %r5648, %r5649, 16;
	mov.b64 	%rd14559, {%r5651, %r5650};
	add.s64 	%rd14560, %rd14553, %rd14559;
	xor.b64  	%rd14561, %rd14555, %rd14560;
	mov.b64 	{%r5652, %r5653}, %rd14561;
	shf.l.wrap.b32 	%r5654, %r5652, %r5653, 1;
	shf.l.wrap.b32 	%r5655, %r5653, %r5652, 1;
	mov.b64 	%rd14562, {%r5655, %r5654};
	ld.const.u8 	%r5656, [%rd14522+4];
	mul.wide.u32 	%rd14563, %r5656, 8;
	add.s64 	%rd14564, %rd1840, %rd14563;
	ld.local.u64 	%rd14565, [%rd14564];
	ld.const.u8 	%r5657, [%rd14522+5];
	mul.wide.u32 	%rd14566, %r5657, 8;
	add.s64 	%rd14567, %rd1840, %rd14566;
	ld.local.u64 	%rd14568, [%rd14567];
	add.s64 	%rd14569, %rd23532, %rd14565;
	add.s64 	%rd14570, %rd14569, %rd23531;
	xor.b64  	%rd14571, %rd23530, %rd14570;
	mov.b64 	{%r5658, %r5659}, %rd14571;
	mov.b64 	%rd14572, {%r5659, %r5658};
	add.s64 	%rd14573, %rd23529, %rd14572;
	xor.b64  	%rd14574, %rd23531, %rd14573;
	mov.b64 	{%r5660, %r5661}, %rd14574;
	shf.l.wrap.b32 	%r5662, %r5661, %r5660, 8;
	shf.l.wrap.b32 	%r5663, %r5660, %r5661, 8;
	mov.b64 	%rd14575, {%r5663, %r5662};
	add.s64 	%rd14576, %rd14575, %rd14568;
	add.s64 	%rd14577, %rd14576, %rd14570;
	xor.b64  	%rd14578, %rd14572, %rd14577;
	mov.b64 	{%r5664, %r5665}, %rd14578;
	shf.l.wrap.b32 	%r5666, %r5665, %r5664, 16;
	shf.l.wrap.b32 	%r5667, %r5664, %r5665, 16;
	mov.b64 	%rd14579, {%r5667, %r5666};
	add.s64 	%rd14580, %rd14573, %rd14579;
	xor.b64  	%rd14581, %rd14575, %rd14580;
	mov.b64 	{%r5668, %r5669}, %rd14581;
	shf.l.wrap.b32 	%r5670, %r5668, %r5669, 1;
	shf.l.wrap.b32 	%r5671, %r5669, %r5668, 1;
	mov.b64 	%rd14582, {%r5671, %r5670};
	ld.const.u8 	%r5672, [%rd14522+6];
	mul.wide.u32 	%rd14583, %r5672, 8;
	add.s64 	%rd14584, %rd1840, %rd14583;
	ld.local.u64 	%rd14585, [%rd14584];
	ld.const.u8 	%r5673, [%rd14522+7];
	mul.wide.u32 	%rd14586, %r5673, 8;
	add.s64 	%rd14587, %rd1840, %rd14586;
	ld.local.u64 	%rd14588, [%rd14587];
	add.s64 	%rd14589, %rd23528, %rd14585;
	add.s64 	%rd14590, %rd14589, %rd23527;
	xor.b64  	%rd14591, %rd23526, %rd14590;
	mov.b64 	{%r5674, %r5675}, %rd14591;
	mov.b64 	%rd14592, {%r5675, %r5674};
	add.s64 	%rd14593, %rd23525, %rd14592;
	xor.b64  	%rd14594, %rd23527, %rd14593;
	mov.b64 	{%r5676, %r5677}, %rd14594;
	shf.l.wrap.b32 	%r5678, %r5677, %r5676, 8;
	shf.l.wrap.b32 	%r5679, %r5676, %r5677, 8;
	mov.b64 	%rd14595, {%r5679, %r5678};
	add.s64 	%rd14596, %rd14595, %rd14588;
	add.s64 	%rd14597, %rd14596, %rd14590;
	xor.b64  	%rd14598, %rd14592, %rd14597;
	mov.b64 	{%r5680, %r5681}, %rd14598;
	shf.l.wrap.b32 	%r5682, %r5681, %r5680, 16;
	shf.l.wrap.b32 	%r5683, %r5680, %r5681, 16;
	mov.b64 	%rd14599, {%r5683, %r5682};
	add.s64 	%rd14600, %rd14593, %rd14599;
	xor.b64  	%rd14601, %rd14595, %rd14600;
	mov.b64 	{%r5684, %r5685}, %rd14601;
	shf.l.wrap.b32 	%r5686, %r5684, %r5685, 1;
	shf.l.wrap.b32 	%r5687, %r5685, %r5684, 1;
	mov.b64 	%rd14602, {%r5687, %r5686};
	ld.const.u8 	%r5688, [%rd14522+8];
	mul.wide.u32 	%rd14603, %r5688, 8;
	add.s64 	%rd14604, %rd1840, %rd14603;
	ld.local.u64 	%rd14605, [%rd14604];
	ld.const.u8 	%r5689, [%rd14522+9];
	mul.wide.u32 	%rd14606, %r5689, 8;
	add.s64 	%rd14607, %rd1840, %rd14606;
	ld.local.u64 	%rd14608, [%rd14607];
	add.s64 	%rd14609, %rd14537, %rd14605;
	add.s64 	%rd14610, %rd14609, %rd14562;
	xor.b64  	%rd14611, %rd14599, %rd14610;
	mov.b64 	{%r5690, %r5691}, %rd14611;
	mov.b64 	%rd14612, {%r5691, %r5690};
	add.s64 	%rd14613, %rd14580, %rd14612;
	xor.b64  	%rd14614, %rd14562, %rd14613;
	mov.b64 	{%r5692, %r5693}, %rd14614;
	shf.l.wrap.b32 	%r5694, %r5693, %r5692, 8;
	shf.l.wrap.b32 	%r5695, %r5692, %r5693, 8;
	mov.b64 	%rd14615, {%r5695, %r5694};
	add.s64 	%rd14616, %rd14615, %rd14608;
	add.s64 	%rd23540, %rd14616, %rd14610;
	xor.b64  	%rd14617, %rd14612, %rd23540;
	mov.b64 	{%r5696, %r5697}, %rd14617;
	shf.l.wrap.b32 	%r5698, %r5697, %r5696, 16;
	shf.l.wrap.b32 	%r5699, %r5696, %r5697, 16;
	mov.b64 	%rd23526, {%r5699, %r5698};
	add.s64 	%rd23529, %rd14613, %rd23526;
	xor.b64  	%rd14618, %rd14615, %rd23529;
	mov.b64 	{%r5700, %r5701}, %rd14618;
	shf.l.wrap.b32 	%r5702, %r5700, %r5701, 1;
	shf.l.wrap.b32 	%r5703, %r5701, %r5700, 1;
	mov.b64 	%rd23535, {%r5703, %r5702};
	ld.const.u8 	%r5704, [%rd14522+10];
	mul.wide.u32 	%rd14619, %r5704, 8;
	add.s64 	%rd14620, %rd1840, %rd14619;
	ld.local.u64 	%rd14621, [%rd14620];
	ld.const.u8 	%r5705, [%rd14522+11];
	mul.wide.u32 	%rd14622, %r5705, 8;
	add.s64 	%rd14623, %rd1840, %rd14622;
	ld.local.u64 	%rd14624, [%rd14623];
	add.s64 	%rd14625, %rd14557, %rd14621;
	add.s64 	%rd14626, %rd14625, %rd14582;
	xor.b64  	%rd14627, %rd14539, %rd14626;
	mov.b64 	{%r5706, %r5707}, %rd14627;
	mov.b64 	%rd14628, {%r5707, %r5706};
	add.s64 	%rd14629, %rd14600, %rd14628;
	xor.b64  	%rd14630, %rd14582, %rd14629;
	mov.b64 	{%r5708, %r5709}, %rd14630;
	shf.l.wrap.b32 	%r5710, %r5709, %r5708, 8;
	shf.l.wrap.b32 	%r5711, %r5708, %r5709, 8;
	mov.b64 	%rd14631, {%r5711, %r5710};
	add.s64 	%rd14632, %rd14631, %rd14624;
	add.s64 	%rd23536, %rd14632, %rd14626;
	xor.b64  	%rd14633, %rd14628, %rd23536;
	mov.b64 	{%r5712, %r5713}, %rd14633;
	shf.l.wrap.b32 	%r5714, %r5713, %r5712, 16;
	shf.l.wrap.b32 	%r5715, %r5712, %r5713, 16;
	mov.b64 	%rd23538, {%r5715, %r5714};
	add.s64 	%rd23525, %rd14629, %rd23538;
	xor.b64  	%rd14634, %rd14631, %rd23525;
	mov.b64 	{%r5716, %r5717}, %rd14634;
	shf.l.wrap.b32 	%r5718, %r5716, %r5717, 1;
	shf.l.wrap.b32 	%r5719, %r5717, %r5716, 1;
	mov.b64 	%rd23531, {%r5719, %r5718};
	ld.const.u8 	%r5720, [%rd14522+12];
	mul.wide.u32 	%rd14635, %r5720, 8;
	add.s64 	%rd14636, %rd1840, %rd14635;
	ld.local.u64 	%rd14637, [%rd14636];
	ld.const.u8 	%r5721, [%rd14522+13];
	mul.wide.u32 	%rd14638, %r5721, 8;
	add.s64 	%rd14639, %rd1840, %rd14638;
	ld.local.u64 	%rd14640, [%rd14639];
	add.s64 	%rd14641, %rd14577, %rd14637;
	add.s64 	%rd14642, %rd14641, %rd14602;
	xor.b64  	%rd14643, %rd14559, %rd14642;
	mov.b64 	{%r5722, %r5723}, %rd14643;
	mov.b64 	%rd14644, {%r5723, %r5722};
	add.s64 	%rd14645, %rd14540, %rd14644;
	xor.b64  	%rd14646, %rd14602, %rd14645;
	mov.b64 	{%r5724, %r5725}, %rd14646;
	shf.l.wrap.b32 	%r5726, %r5725, %r5724, 8;
	shf.l.wrap.b32 	%r5727, %r5724, %r5725, 8;
	mov.b64 	%rd14647, {%r5727, %r5726};
	add.s64 	%rd14648, %rd14647, %rd14640;
	add.s64 	%rd23532, %rd14648, %rd14642;
	xor.b64  	%rd14649, %rd14644, %rd23532;
	mov.b64 	{%r5728, %r5729}, %rd14649;
	shf.l.wrap.b32 	%r5730, %r5729, %r5728, 16;
	shf.l.wrap.b32 	%r5731, %r5728, %r5729, 16;
	mov.b64 	%rd23534, {%r5731, %r5730};
	add.s64 	%rd23537, %rd14645, %rd23534;
	xor.b64  	%rd14650, %rd14647, %rd23537;
	mov.b64 	{%r5732, %r5733}, %rd14650;
	shf.l.wrap.b32 	%r5734, %r5732, %r5733, 1;
	shf.l.wrap.b32 	%r5735, %r5733, %r5732, 1;
	mov.b64 	%rd23527, {%r5735, %r5734};
	ld.const.u8 	%r5736, [%rd14522+14];
	mul.wide.u32 	%rd14651, %r5736, 8;
	add.s64 	%rd14652, %rd1840, %rd14651;
	ld.local.u64 	%rd14653, [%rd14652];
	ld.const.u8 	%r5737, [%rd14522+15];
	mul.wide.u32 	%rd14654, %r5737, 8;
	add.s64 	%rd14655, %rd1840, %rd14654;
	ld.local.u64 	%rd14656, [%rd14655];
	add.s64 	%rd14657, %rd14597, %rd14653;
	add.s64 	%rd14658, %rd14657, %rd14542;
	xor.b64  	%rd14659, %rd14579, %rd14658;
	mov.b64 	{%r5738, %r5739}, %rd14659;
	mov.b64 	%rd14660, {%r5739, %r5738};
	add.s64 	%rd14661, %rd14560, %rd14660;
	xor.b64  	%rd14662, %rd14542, %rd14661;
	mov.b64 	{%r5740, %r5741}, %rd14662;
	shf.l.wrap.b32 	%r5742, %r5741, %r5740, 8;
	shf.l.wrap.b32 	%r5743, %r5740, %r5741, 8;
	mov.b64 	%rd14663, {%r5743, %r5742};
	add.s64 	%rd14664, %rd14663, %rd14656;
	add.s64 	%rd23528, %rd14664, %rd14658;
	xor.b64  	%rd14665, %rd14660, %rd23528;
	mov.b64 	{%r5744, %r5745}, %rd14665;
	shf.l.wrap.b32 	%r5746, %r5745, %r5744, 16;
	shf.l.wrap.b32 	%r5747, %r5744, %r5745, 16;
	mov.b64 	%rd23530, {%r5747, %r5746};
	add.s64 	%rd23533, %rd14661, %rd23530;
	xor.b64  	%rd14666, %rd14663, %rd23533;
	mov.b64 	{%r5748, %r5749}, %rd14666;
	shf.l.wrap.b32 	%r5750, %r5748, %r5749, 1;
	shf.l.wrap.b32 	%r5751, %r5749, %r5748, 1;
	mov.b64 	%rd23539, {%r5751, %r5750};
	add.s32 	%r10037, %r10037, 1;
	setp.ne.s32 	%p250, %r10037, 12;
	@%p250 bra 	$L__BB0_321;
	xor.b64  	%rd14667, %rd23540, %rd1999;
	xor.b64  	%rd14668, %rd14667, %rd23537;
	st.local.u64 	[%rd1844], %rd14668;
	xor.b64  	%rd14669, %rd23536, %rd2000;
	xor.b64  	%rd14670, %rd14669, %rd23533;
	st.local.u64 	[%rd1844+8], %rd14670;
	xor.b64  	%rd14671, %rd23532, %rd2001;
	xor.b64  	%rd14672, %rd14671, %rd23529;
	st.local.u64 	[%rd1844+16], %rd14672;
	xor.b64  	%rd14673, %rd23528, %rd2002;
	xor.b64  	%rd14674, %rd14673, %rd23525;
	st.local.u64 	[%rd1844+24], %rd14674;
	xor.b64  	%rd14675, %rd23539, %rd2003;
	xor.b64  	%rd14676, %rd14675, %rd23538;
	st.local.u64 	[%rd1844+32], %rd14676;
	xor.b64  	%rd14677, %rd23535, %rd2004;
	xor.b64  	%rd14678, %rd14677, %rd23534;
	st.local.u64 	[%rd1844+40], %rd14678;
	xor.b64  	%rd14679, %rd23531, %rd2005;
	xor.b64  	%rd14680, %rd14679, %rd23530;
	st.local.u64 	[%rd1844+48], %rd14680;
	xor.b64  	%rd14681, %rd23527, %rd2006;
	xor.b64  	%rd14682, %rd14681, %rd23526;
	st.local.u64 	[%rd1844+56], %rd14682;
	shr.u64 	%rd14683, %rd14668, 8;
	shr.u64 	%rd14684, %rd14668, 16;
	shr.u64 	%rd14685, %rd14668, 24;
	shr.u64 	%rd14686, %rd14668, 40;
	shr.u64 	%rd14687, %rd14668, 48;
	shr.u64 	%rd14688, %rd14668, 56;
	shr.u64 	%rd14689, %rd14670, 8;
	shr.u64 	%rd14690, %rd14670, 16;
	shr.u64 	%rd14691, %rd14670, 24;
	shr.u64 	%rd14692, %rd14670, 40;
	shr.u64 	%rd14693, %rd14670, 48;
	shr.u64 	%rd14694, %rd14670, 56;
	cvt.u32.u64 	%r5752, %rd14694;
	cvt.u32.u64 	%r5753, %rd14693;
	prmt.b32 	%r5754, %r5753, %r5752, 0x3340U;
	{ .reg .b32 tmp; mov.b64 {tmp, %r5755}, %rd14670; }
	cvt.u32.u64 	%r5756, %rd14692;
	prmt.b32 	%r5757, %r5755, %r5756, 0x3340U;
	prmt.b32 	%r5758, %r5757, %r5754, 0x5410U;
	cvt.u32.u64 	%r5759, %rd14691;
	cvt.u32.u64 	%r5760, %rd14690;
	prmt.b32 	%r5761, %r5760, %r5759, 0x3340U;
	cvt.u32.u64 	%r5762, %rd14670;
	cvt.u32.u64 	%r5763, %rd14689;
	prmt.b32 	%r5764, %r5762, %r5763, 0x3340U;
	prmt.b32 	%r5765, %r5764, %r5761, 0x5410U;
	cvt.u32.u64 	%r5766, %rd14688;
	cvt.u32.u64 	%r5767, %rd14687;
	prmt.b32 	%r5768, %r5767, %r5766, 0x3340U;
	{ .reg .b32 tmp; mov.b64 {tmp, %r5769}, %rd14668; }
	cvt.u32.u64 	%r5770, %rd14686;
	prmt.b32 	%r5771, %r5769, %r5770, 0x3340U;
	prmt.b32 	%r5772, %r5771, %r5768, 0x5410U;
	cvt.u32.u64 	%r5773, %rd14685;
	cvt.u32.u64 	%r5774, %rd14684;
	prmt.b32 	%r5775, %r5774, %r5773, 0x3340U;
	cvt.u32.u64 	%r5776, %rd14668;
	cvt.u32.u64 	%r5777, %rd14683;
	prmt.b32 	%r5778, %r5776, %r5777, 0x3340U;
	prmt.b32 	%r5779, %r5778, %r5775, 0x5410U;
	st.local.v4.b32 	[%rd1841], {%r5779, %r5772, %r5765, %r5758};
	shr.u64 	%rd14695, %rd14672, 8;
	shr.u64 	%rd14696, %rd14672, 16;
	shr.u64 	%rd14697, %rd14672, 24;
	shr.u64 	%rd14698, %rd14672, 40;
	shr.u64 	%rd14699, %rd14672, 48;
	shr.u64 	%rd14700, %rd14672, 56;
	shr.u64 	%rd14701, %rd14674, 8;
	shr.u64 	%rd14702, %rd14674, 16;
	shr.u64 	%rd14703, %rd14674, 24;
	shr.u64 	%rd14704, %rd14674, 40;
	shr.u64 	%rd14705, %rd14674, 48;
	shr.u64 	%rd14706, %rd14674, 56;
	cvt.u32.u64 	%r5780, %rd14706;
	cvt.u32.u64 	%r5781, %rd14705;
	prmt.b32 	%r5782, %r5781, %r5780, 0x3340U;
	{ .reg .b32 tmp; mov.b64 {tmp, %r5783}, %rd14674; }
	cvt.u32.u64 	%r5784, %rd14704;
	prmt.b32 	%r5785, %r5783, %r5784, 0x3340U;
	prmt.b32 	%r5786, %r5785, %r5782, 0x5410U;
	cvt.u32.u64 	%r5787, %rd14703;
	cvt.u32.u64 	%r5788, %rd14702;
	prmt.b32 	%r5789, %r5788, %r5787, 0x3340U;
	cvt.u32.u64 	%r5790, %rd14674;
	cvt.u32.u64 	%r5791, %rd14701;
	prmt.b32 	%r5792, %r5790, %r5791, 0x3340U;
	prmt.b32 	%r5793, %r5792, %r5789, 0x5410U;
	cvt.u32.u64 	%r5794, %rd14700;
	cvt.u32.u64 	%r5795, %rd14699;
	prmt.b32 	%r5796, %r5795, %r5794, 0x3340U;
	{ .reg .b32 tmp; mov.b64 {tmp, %r5797}, %rd14672; }
	cvt.u32.u64 	%r5798, %rd14698;
	prmt.b32 	%r5799, %r5797, %r5798, 0x3340U;
	prmt.b32 	%r5800, %r5799, %r5796, 0x5410U;
	cvt.u32.u64 	%r5801, %rd14697;
	cvt.u32.u64 	%r5802, %rd14696;
	prmt.b32 	%r5803, %r5802, %r5801, 0x3340U;
	cvt.u32.u64 	%r5804, %rd14672;
	cvt.u32.u64 	%r5805, %rd14695;
	prmt.b32 	%r5806, %r5804, %r5805, 0x3340U;
	prmt.b32 	%r5807, %r5806, %r5803, 0x5410U;
	st.local.v4.b32 	[%rd1841+16], {%r5807, %r5800, %r5793, %r5786};
	shr.u64 	%rd14707, %rd14676, 8;
	shr.u64 	%rd14708, %rd14676, 16;
	shr.u64 	%rd14709, %rd14676, 24;
	shr.u64 	%rd14710, %rd14676, 40;
	shr.u64 	%rd14711, %rd14676, 48;
	shr.u64 	%rd14712, %rd14676, 56;
	shr.u64 	%rd14713, %rd14678, 8;
	shr.u64 	%rd14714, %rd14678, 16;
	shr.u64 	%rd14715, %rd14678, 24;
	shr.u64 	%rd14716, %rd14678, 40;
	shr.u64 	%rd14717, %rd14678, 48;
	shr.u64 	%rd14718, %rd14678, 56;
	cvt.u32.u64 	%r5808, %rd14718;
	cvt.u32.u64 	%r5809, %rd14717;
	prmt.b32 	%r5810, %r5809, %r5808, 0x3340U;
	{ .reg .b32 tmp; mov.b64 {tmp, %r5811}, %rd14678; }
	cvt.u32.u64 	%r5812, %rd14716;
	prmt.b32 	%r5813, %r5811, %r5812, 0x3340U;
	prmt.b32 	%r5814, %r5813, %r5810, 0x5410U;
	cvt.u32.u64 	%r5815, %rd14715;
	cvt.u32.u64 	%r5816, %rd14714;
	prmt.b32 	%r5817, %r5816, %r5815, 0x3340U;
	cvt.u32.u64 	%r5818, %rd14678;
	cvt.u32.u64 	%r5819, %rd14713;
	prmt.b32 	%r5820, %r5818, %r5819, 0x3340U;
	prmt.b32 	%r5821, %r5820, %r5817, 0x5410U;
	cvt.u32.u64 	%r5822, %rd14712;
	cvt.u32.u64 	%r5823, %rd14711;
	prmt.b32 	%r5824, %r5823, %r5822, 0x3340U;
	{ .reg .b32 tmp; mov.b64 {tmp, %r5825}, %rd14676; }
	cvt.u32.u64 	%r5826, %rd14710;
	prmt.b32 	%r5827, %r5825, %r5826, 0x3340U;
	prmt.b32 	%r5828, %r5827, %r5824, 0x5410U;
	cvt.u32.u64 	%r5829, %rd14709;
	cvt.u32.u64 	%r5830, %rd14708;
	prmt.b32 	%r5831, %r5830, %r5829, 0x3340U;
	cvt.u32.u64 	%r5832, %rd14676;
	cvt.u32.u64 	%r5833, %rd14707;
	prmt.b32 	%r5834, %r5832, %r5833, 0x3340U;
	prmt.b32 	%r5835, %r5834, %r5831, 0x5410U;
	st.local.v4.b32 	[%rd1841+32], {%r5835, %r5828, %r5821, %r5814};
	shr.u64 	%rd14719, %rd14680, 8;
	shr.u64 	%rd14720, %rd14680, 16;
	shr.u64 	%rd14721, %rd14680, 24;
	shr.u64 	%rd14722, %rd14680, 40;
	shr.u64 	%rd14723, %rd14680, 48;
	shr.u64 	%rd14724, %rd14680, 56;
	shr.u64 	%rd14725, %rd14682, 8;
	shr.u64 	%rd14726, %rd14682, 16;
	shr.u64 	%rd14727, %rd14682, 24;
	shr.u64 	%rd14728, %rd14682, 40;
	shr.u64 	%rd14729, %rd14682, 48;
	shr.u64 	%rd14730, %rd14682, 56;
	cvt.u32.u64 	%r5836, %rd14730;
	cvt.u32.u64 	%r5837, %rd14729;
	prmt.b32 	%r5838, %r5837, %r5836, 0x3340U;
	{ .reg .b32 tmp; mov.b64 {tmp, %r5839}, %rd14682; }
	cvt.u32.u64 	%r5840, %rd14728;
	prmt.b32 	%r5841, %r5839, %r5840, 0x3340U;
	prmt.b32 	%r5842, %r5841, %r5838, 0x5410U;
	cvt.u32.u64 	%r5843, %rd14727;
	cvt.u32.u64 	%r5844, %rd14726;
	prmt.b32 	%r5845, %r5844, %r5843, 0x3340U;
	cvt.u32.u64 	%r5846, %rd14682;
	cvt.u32.u64 	%r5847, %rd14725;
	prmt.b32 	%r5848, %r5846, %r5847, 0x3340U;
	prmt.b32 	%r5849, %r5848, %r5845, 0x5410U;
	cvt.u32.u64 	%r5850, %rd14724;
	cvt.u32.u64 	%r5851, %rd14723;
	prmt.b32 	%r5852, %r5851, %r5850, 0x3340U;
	{ .reg .b32 tmp; mov.b64 {tmp, %r5853}, %rd14680; }
	cvt.u32.u64 	%r5854, %rd14722;
	prmt.b32 	%r5855, %r5853, %r5854, 0x3340U;
	prmt.b32 	%r5856, %r5855, %r5852, 0x5410U;
	cvt.u32.u64 	%r5857, %rd14721;
	cvt.u32.u64 	%r5858, %rd14720;
	prmt.b32 	%r5859, %r5858, %r5857, 0x3340U;
	cvt.u32.u64 	%r5860, %rd14680;
	cvt.u32.u64 	%r5861, %rd14719;
	prmt.b32 	%r5862, %r5860, %r5861, 0x3340U;
	prmt.b32 	%r5863, %r5862, %r5859, 0x5410U;
	st.local.v4.b32 	[%rd1841+48], {%r5863, %r5856, %r5849, %r5842};
	ld.local.u32 	%rd2042, [%rd1844+228];
	setp.eq.s64 	%p251, %rd2042, 0;
	@%p251 bra 	$L__BB0_330;
	cvt.u32.u64 	%r5864, %rd2042;
	and.b64  	%rd2043, %rd2042, 3;
	setp.lt.u32 	%p252, %r5864, 4;
	mov.b64 	%rd23542, 0;
	@%p252 bra 	$L__BB0_326;
	and.b64  	%rd23542, %rd2042, 4294967292;
	mov.b64 	%rd23541, 0;
$L__BB0_325:
	add.s64 	%rd14733, %rd1841, %rd23541;
	ld.local.u32 	%r5865, [%rd14733];
	add.s64 	%rd14734, %rd1846, %rd23541;
	st.local.u32 	[%rd14734], %r5865;
	add.s64 	%rd23541, %rd23541, 4;
	setp.ne.s64 	%p253, %rd23541, %rd23542;
	@%p253 bra 	$L__BB0_325;
$L__BB0_326:
	setp.eq.s64 	%p254, %rd2043, 0;
	@%p254 bra 	$L__BB0_330;
	add.s64 	%rd2048, %rd1841, %rd23542;
	ld.local.u8 	%rs296, [%rd2048];
	add.s64 	%rd2049, %rd1846, %rd23542;
	st.local.u8 	[%rd2049], %rs296;
	setp.eq.s64 	%p255, %rd2043, 1;
	@%p255 bra 	$L__BB0_330;
	ld.local.u8 	%rs297, [%rd2048+1];
	st.local.u8 	[%rd2049+1], %rs297;
	setp.eq.s64 	%p256, %rd2043, 2;
	@%p256 bra 	$L__BB0_330;
	ld.local.u8 	%rs298, [%rd2048+2];
	st.local.u8 	[%rd2049+2], %rs298;
$L__BB0_330:
	ld.local.v4.b32 	{%r5867, %r5868, %r5869, %r5870}, [%rd1846];
	bfe.u32 	%r5871, %r5867, 0, 8;
	cvt.u16.u32 	%rs412, %r5871;
	bfe.u32 	%r5872, %r5867, 8, 8;
	cvt.u16.u32 	%rs411, %r5872;
	bfe.u32 	%r5873, %r5867, 16, 8;
	cvt.u16.u32 	%rs410, %r5873;
	bfe.u32 	%r5874, %r5867, 24, 8;
	cvt.u16.u32 	%rs409, %r5874;
	bfe.u32 	%r5875, %r5868, 0, 8;
	cvt.u16.u32 	%rs408, %r5875;
	bfe.u32 	%r5876, %r5868, 8, 8;
	cvt.u16.u32 	%rs407, %r5876;
	bfe.u32 	%r5877, %r5868, 16, 8;
	cvt.u16.u32 	%rs406, %r5877;
	bfe.u32 	%r5878, %r5868, 24, 8;
	cvt.u16.u32 	%rs405, %r5878;
	bfe.u32 	%r5879, %r5869, 0, 8;
	cvt.u16.u32 	%rs404, %r5879;
	bfe.u32 	%r5880, %r5869, 8, 8;
	cvt.u16.u32 	%rs403, %r5880;
	bfe.u32 	%r5881, %r5869, 16, 8;
	cvt.u16.u32 	%rs402, %r5881;
	bfe.u32 	%r5882, %r5869, 24, 8;
	cvt.u16.u32 	%rs401, %r5882;
	bfe.u32 	%r5883, %r5870, 0, 8;
	cvt.u16.u32 	%rs400, %r5883;
	bfe.u32 	%r5884, %r5870, 8, 8;
	cvt.u16.u32 	%rs399, %r5884;
	bfe.u32 	%r5885, %r5870, 16, 8;
	cvt.u16.u32 	%rs398, %r5885;
	bfe.u32 	%r5886, %r5870, 24, 8;
	cvt.u16.u32 	%rs397, %r5886;
	st.local.v4.b32 	[%rd10], {%r5867, %r5868, %r5869, %r5870};
	ld.local.v4.b32 	{%r5887, %r5888, %r5889, %r5890}, [%rd1846+16];
	bfe.u32 	%r5891, %r5887, 0, 8;
	cvt.u16.u32 	%rs396, %r5891;
	bfe.u32 	%r5892, %r5887, 8, 8;
	cvt.u16.u32 	%rs395, %r5892;
	bfe.u32 	%r5893, %r5887, 16, 8;
	cvt.u16.u32 	%rs394, %r5893;
	bfe.u32 	%r5894, %r5887, 24, 8;
	cvt.u16.u32 	%rs393, %r5894;
	bfe.u32 	%r5895, %r5888, 0, 8;
	cvt.u16.u32 	%rs392, %r5895;
	bfe.u32 	%r5896, %r5888, 8, 8;
	cvt.u16.u32 	%rs391, %r5896;
	bfe.u32 	%r5897, %r5888, 16, 8;
	cvt.u16.u32 	%rs390, %r5897;
	bfe.u32 	%r5898, %r5888, 24, 8;
	cvt.u16.u32 	%rs389, %r5898;
	bfe.u32 	%r5899, %r5889, 0, 8;
	cvt.u16.u32 	%rs388, %r5899;
	bfe.u32 	%r5900, %r5889, 8, 8;
	cvt.u16.u32 	%rs387, %r5900;
	bfe.u32 	%r5901, %r5889, 16, 8;
	cvt.u16.u32 	%rs386, %r5901;
	bfe.u32 	%r5902, %r5889, 24, 8;
	cvt.u16.u32 	%rs385, %r5902;
	bfe.u32 	%r5903, %r5890, 0, 8;
	cvt.u16.u32 	%rs384, %r5903;
	bfe.u32 	%r5904, %r5890, 8, 8;
	cvt.u16.u32 	%rs383, %r5904;
	bfe.u32 	%r5905, %r5890, 16, 8;
	cvt.u16.u32 	%rs382, %r5905;
	bfe.u32 	%r5906, %r5890, 24, 8;
	cvt.u16.u32 	%rs381, %r5906;
	st.local.v4.b32 	[%rd10+16], {%r5887, %r5888, %r5889, %r5890};
	mov.b32 	%r10038, 992;
	mov.u64 	%rd23543, %rd1833;
$L__BB0_331:
	mov.u64 	%rd2050, %rd23543;
	cvt.u32.u16 	%r5907, %rs397;
	cvt.u32.u16 	%r5908, %rs398;
	prmt.b32 	%r5909, %r5908, %r5907, 0x3340U;
	cvt.u32.u16 	%r5910, %rs399;
	cvt.u32.u16 	%r5911, %rs400;
	prmt.b32 	%r5912, %r5911, %r5910, 0x3340U;
	prmt.b32 	%r5913, %r5912, %r5909, 0x5410U;
	cvt.u32.u16 	%r5914, %rs401;
	cvt.u32.u16 	%r5915, %rs402;
	prmt.b32 	%r5916, %r5915, %r5914, 0x3340U;
	cvt.u32.u16 	%r5917, %rs403;
	cvt.u32.u16 	%r5918, %rs404;
	prmt.b32 	%r5919, %r5918, %r5917, 0x3340U;
	prmt.b32 	%r5920, %r5919, %r5916, 0x5410U;
	cvt.u32.u16 	%r5921, %rs405;
	cvt.u32.u16 	%r5922, %rs406;
	prmt.b32 	%r5923, %r5922, %r5921, 0x3340U;
	cvt.u32.u16 	%r5924, %rs407;
	cvt.u32.u16 	%r5925, %rs408;
	prmt.b32 	%r5926, %r5925, %r5924, 0x3340U;
	prmt.b32 	%r5927, %r5926, %r5923, 0x5410U;
	cvt.u32.u16 	%r5928, %rs409;
	cvt.u32.u16 	%r5929, %rs410;
	prmt.b32 	%r5930, %r5929, %r5928, 0x3340U;
	cvt.u32.u16 	%r5931, %rs411;
	cvt.u32.u16 	%r5932, %rs412;
	prmt.b32 	%r5933, %r5932, %r5931, 0x3340U;
	prmt.b32 	%r5934, %r5933, %r5930, 0x5410U;
	st.local.v4.b32 	[%rd1847], {%r5934, %r5927, %r5920, %r5913};
	cvt.u32.u16 	%r5935, %rs381;
	cvt.u32.u16 	%r5936, %rs382;
	prmt.b32 	%r5937, %r5936, %r5935, 0x3340U;
	cvt.u32.u16 	%r5938, %rs383;
	cvt.u32.u16 	%r5939, %rs384;
	prmt.b32 	%r5940, %r5939, %r5938, 0x3340U;
	prmt.b32 	%r5941, %r5940, %r5937, 0x5410U;
	cvt.u32.u16 	%r5942, %rs385;
	cvt.u32.u16 	%r5943, %rs386;
	prmt.b32 	%r5944, %r5943, %r5942, 0x3340U;
	cvt.u32.u16 	%r5945, %rs387;
	cvt.u32.u16 	%r5946, %rs388;
	prmt.b32 	%r5947, %r5946, %r5945, 0x3340U;
	prmt.b32 	%r5948, %r5947, %r5944, 0x5410U;
	cvt.u32.u16 	%r5949, %rs389;
	cvt.u32.u16 	%r5950, %rs390;
	prmt.b32 	%r5951, %r5950, %r5949, 0x3340U;
	cvt.u32.u16 	%r5952, %rs391;
	cvt.u32.u16 	%r5953, %rs392;
	prmt.b32 	%r5954, %r5953, %r5952, 0x3340U;
	prmt.b32 	%r5955, %r5954, %r5951, 0x5410U;
	cvt.u32.u16 	%r5956, %rs393;
	cvt.u32.u16 	%r5957, %rs394;
	prmt.b32 	%r5958, %r5957, %r5956, 0x3340U;
	cvt.u32.u16 	%r5959, %rs395;
	cvt.u32.u16 	%r5960, %rs396;
	prmt.b32 	%r5961, %r5960, %r5959, 0x3340U;
	prmt.b32 	%r5962, %r5961, %r5958, 0x5410U;
	st.local.v4.b32 	[%rd1847+16], {%r5962, %r5955, %r5948, %r5941};
	ld.local.v4.b32 	{%r5963, %r5964, %r5965, %r5966}, [%rd1846+32];
	st.local.v4.b32 	[%rd1847+32], {%r5963, %r5964, %r5965, %r5966};
	ld.local.v4.b32 	{%r5967, %r5968, %r5969, %r5970}, [%rd1846+48];
	st.local.v4.b32 	[%rd1847+48], {%r5967, %r5968, %r5969, %r5970};
	mov.b32 	%r5971, 0;
	st.local.v2.b32 	[%rd1839], {%r5971, %r5971};
	st.local.v2.b32 	[%rd1839+8], {%r5971, %r5971};
	st.local.v2.b32 	[%rd1839+16], {%r5971, %r5971};
	st.local.v2.b32 	[%rd1839+24], {%r5971, %r5971};
	st.local.v2.b32 	[%rd1839+32], {%r5971, %r5971};
	st.local.v2.b32 	[%rd1839+40], {%r5971, %r5971};
	st.local.v2.b32 	[%rd1839+48], {%r5971, %r5971};
	st.local.v2.b32 	[%rd1839+56], {%r5971, %r5971};
	st.local.v2.b32 	[%rd1839+64], {%r5971, %r5971};
	st.local.v2.b32 	[%rd1839+72], {%r5971, %r5971};
	st.local.v2.b32 	[%rd1839+80], {%r5971, %r5971};
	st.local.v2.b32 	[%rd1839+88], {%r5971, %r5971};
	st.local.v2.b32 	[%rd1839+96], {%r5971, %r5971};
	st.local.v2.b32 	[%rd1839+104], {%r5971, %r5971};
	st.local.v2.b32 	[%rd1839+112], {%r5971, %r5971};
	st.local.v2.b32 	[%rd1839+120], {%r5971, %r5971};
	st.local.v2.b32 	[%rd1839+128], {%r5971, %r5971};
	st.local.v2.b32 	[%rd1839+136], {%r5971, %r5971};
	st.local.v2.b32 	[%rd1839+144], {%r5971, %r5971};
	st.local.v2.b32 	[%rd1839+152], {%r5971, %r5971};
	st.local.v2.b32 	[%rd1839+160], {%r5971, %r5971};
	st.local.v2.b32 	[%rd1839+168], {%r5971, %r5971};
	st.local.v2.b32 	[%rd1839+176], {%r5971, %r5971};
	st.local.v2.b32 	[%rd1839+184], {%r5971, %r5971};
	st.local.v2.b32 	[%rd1839+192], {%r5971, %r5971};
	st.local.v2.b32 	[%rd1839+200], {%r5971, %r5971};
	st.local.v2.b32 	[%rd1839+208], {%r5971, %r5971};
	st.local.v2.b32 	[%rd1839+216], {%r5971, %r5971};
	st.local.v2.b32 	[%rd1839+224], {%r5971, %r5971};
	st.local.v2.b32 	[%rd1839+232], {%r5971, %r5971};
	st.local.u64 	[%rd1839+8], %rd14;
	st.local.u64 	[%rd1839+16], %rd15;
	st.local.u64 	[%rd1839+24], %rd16;
	st.local.u64 	[%rd1839+32], %rd17;
	st.local.u64 	[%rd1839+40], %rd18;
	st.local.u64 	[%rd1839+48], %rd19;
	st.local.u64 	[%rd1839+56], %rd20;
	st.local.u64 	[%rd1839], %rd21;
	mov.b32 	%r5972, 64;
	st.local.u32 	[%rd1839+228], %r5972;
	mov.b64 	%rd23544, 0;
$L__BB0_332:
	add.s64 	%rd14736, %rd1847, %rd23544;
	ld.local.u8 	%rs299, [%rd14736];
	add.s64 	%rd14737, %rd1839, %rd23544;
	st.local.u8 	[%rd14737+96], %rs299;
	ld.local.u8 	%rs300, [%rd14736+1];
	st.local.u8 	[%rd14737+97], %rs300;
	ld.local.u8 	%rs301, [%rd14736+2];
	st.local.u8 	[%rd14737+98], %rs301;
	ld.local.u8 	%rs302, [%rd14736+3];
	st.local.u8 	[%rd14737+99], %rs302;
	add.s64 	%rd23544, %rd23544, 4;
	setp.ne.s64 	%p257, %rd23544, 64;
	@%p257 bra 	$L__BB0_332;
	ld.local.u32 	%r5973, [%rd1839+224];
	add.s32 	%r5974, %r5973, 64;
	st.local.u32 	[%rd1839+224], %r5974;
	mov.b32 	%r5975, 0;
	st.local.v4.b32 	[%rd1838], {%r5975, %r5975, %r5975, %r5975};
	st.local.v4.b32 	[%rd1838+16], {%r5975, %r5975, %r5975, %r5975};
	st.local.v4.b32 	[%rd1838+32], {%r5975, %r5975, %r5975, %r5975};
	st.local.v4.b32 	[%rd1838+48], {%r5975, %r5975, %r5975, %r5975};
	cvt.u64.u32 	%rd2053, %r5974;
	st.local.u64 	[%rd1839+64], %rd2053;
	mov.b64 	%rd23545, 0;
	st.local.u64 	[%rd1839+72], %rd23545;
	ld.local.u8 	%rs303, [%rd1839+232];
	setp.eq.s16 	%p258, %rs303, 0;
	@%p258 bra 	$L__BB0_335;
	mov.b64 	%rd23545, -1;
	st.local.u64 	[%rd1839+88], %rd23545;
$L__BB0_335:
	cvt.u32.u64 	%r5976, %rd2053;
	mov.b64 	%rd14740, -1;
	st.local.u64 	[%rd1839+80], %rd14740;
	sub.s32 	%r119, 128, %r5976;
	setp.lt.s32 	%p259, %r119, 1;
	@%p259 bra 	$L__BB0_347;
	and.b32  	%r120, %r119, 7;
	add.s32 	%r5979, %r5976, -121;
	setp.lt.u32 	%p260, %r5979, 7;
	mov.b32 	%r10041, 0;
	@%p260 bra 	$L__BB0_339;
	and.b32  	%r10041, %r119, 2147483640;
	mov.b32 	%r10039, 0;
$L__BB0_338:
	.pragma "nounroll";
	cvt.u64.u32 	%rd14741, %r10039;
	add.s64 	%rd14742, %rd2053, %rd14741;
	add.s64 	%rd14743, %rd1839, %rd14742;
	mov.b16 	%rs304, 0;
	st.local.u8 	[%rd14743+96], %rs304;
	st.local.u8 	[%rd14743+97], %rs304;
	st.local.u8 	[%rd14743+98], %rs304;
	st.local.u8 	[%rd14743+99], %rs304;
	st.local.u8 	[%rd14743+100], %rs304;
	st.local.u8 	[%rd14743+101], %rs304;
	st.local.u8 	[%rd14743+102], %rs304;
	st.local.u8 	[%rd14743+103], %rs304;
	add.s32 	%r10039, %r10039, 8;
	setp.ne.s32 	%p261, %r10039, %r10041;
	@%p261 bra 	$L__BB0_338;
$L__BB0_339:
	setp.eq.s32 	%p262, %r120, 0;
	@%p262 bra 	$L__BB0_347;
	and.b32  	%r125, %r119, 3;
	setp.lt.u32 	%p263, %r120, 4;
	@%p263 bra 	$L__BB0_342;
	cvt.u64.u32 	%rd14744, %r10041;
	add.s64 	%rd14745, %rd2053, %rd14744;
	add.s64 	%rd14746, %rd1839, %rd14745;
	mov.b16 	%rs305, 0;
	st.local.u8 	[%rd14746+96], %rs305;
	add.s32 	%r5981, %r10041, 1;
	cvt.u64.u32 	%rd14747, %r5981;
	add.s64 	%rd14748, %rd2053, %rd14747;
	add.s64 	%rd14749, %rd1839, %rd14748;
	st.local.u8 	[%rd14749+96], %rs305;
	add.s32 	%r5982, %r10041, 2;
	cvt.u64.u32 	%rd14750, %r5982;
	add.s64 	%rd14751, %rd2053, %rd14750;
	add.s64 	%rd14752, %rd1839, %rd14751;
	st.local.u8 	[%rd14752+96], %rs305;
	add.s32 	%r5983, %r10041, 3;
	cvt.u64.u32 	%rd14753, %r5983;
	add.s64 	%rd14754, %rd2053, %rd14753;
	add.s64 	%rd14755, %rd1839, %rd14754;
	st.local.u8 	[%rd14755+96], %rs305;
	add.s32 	%r10041, %r10041, 4;
$L__BB0_342:
	setp.eq.s32 	%p264, %r125, 0;
	@%p264 bra 	$L__BB0_347;
	setp.eq.s32 	%p265, %r125, 1;
	@%p265 bra 	$L__BB0_345;
	cvt.u64.u32 	%rd14756, %r10041;
	add.s64 	%rd14757, %rd2053, %rd14756;
	add.s64 	%rd14758, %rd1839, %rd14757;
	mov.b16 	%rs306, 0;
	st.local.u8 	[%rd14758+96], %rs306;
	add.s32 	%r5984, %r10041, 1;
	cvt.u64.u32 	%rd14759, %r5984;
	add.s64 	%rd14760, %rd2053, %rd14759;
	add.s64 	%rd14761, %rd1839, %rd14760;
	st.local.u8 	[%rd14761+96], %rs306;
	add.s32 	%r10041, %r10041, 2;
$L__BB0_345:
	and.b32  	%r5985, %r119, 1;
	setp.eq.b32 	%p266, %r5985, 1;
	not.pred 	%p267, %p266;
	@%p267 bra 	$L__BB0_347;
	cvt.u64.u32 	%rd14762, %r10041;
	add.s64 	%rd14763, %rd2053, %rd14762;
	add.s64 	%rd14764, %rd1839, %rd14763;
	mov.b16 	%rs307, 0;
	st.local.u8 	[%rd14764+96], %rs307;
$L__BB0_347:
	ld.local.v2.b32 	{%r5987, %r5988}, [%rd1839+96];
	bfe.u32 	%r5989, %r5988, 24, 8;
	bfe.u32 	%r5990, %r5988, 16, 8;
	bfe.u32 	%r5991, %r5988, 8, 8;
	bfe.u32 	%r5992, %r5988, 0, 8;
	ld.local.u32 	%rd14765, [%rd1839+96];
	cvt.u64.u32 	%rd14766, %r5992;
	shl.b64 	%rd14767, %rd14766, 32;
	and.b64  	%rd14768, %rd14767, 1095216660480;
	or.b64  	%rd14769, %rd14765, %rd14768;
	cvt.u64.u32 	%rd14770, %r5991;
	shl.b64 	%rd14771, %rd14770, 40;
	and.b64  	%rd14772, %rd14771, 280375465082880;
	or.b64  	%rd14773, %rd14769, %rd14772;
	cvt.u64.u32 	%rd14774, %r5990;
	shl.b64 	%rd14775, %rd14774, 48;
	and.b64  	%rd14776, %rd14775, 71776119061217280;
	or.b64  	%rd14777, %rd14773, %rd14776;
	cvt.u64.u32 	%rd14778, %r5989;
	shl.b64 	%rd14779, %rd14778, 56;
	or.b64  	%rd14780, %rd14777, %rd14779;
	ld.local.v2.b32 	{%r5993, %r5994}, [%rd1839+104];
	bfe.u32 	%r5995, %r5994, 24, 8;
	bfe.u32 	%r5996, %r5994, 16, 8;
	bfe.u32 	%r5997, %r5994, 8, 8;
	bfe.u32 	%r5998, %r5994, 0, 8;
	ld.local.u32 	%rd14781, [%rd1839+104];
	cvt.u64.u32 	%rd14782, %r5998;
	shl.b64 	%rd14783, %rd14782, 32;
	and.b64  	%rd14784, %rd14783, 1095216660480;
	or.b64  	%rd14785, %rd14781, %rd14784;
	cvt.u64.u32 	%rd14786, %r5997;
	shl.b64 	%rd14787, %rd14786, 40;
	and.b64  	%rd14788, %rd14787, 280375465082880;
	or.b64  	%rd14789, %rd14785, %rd14788;
	cvt.u64.u32 	%rd14790, %r5996;
	shl.b64 	%rd14791, %rd14790, 48;
	and.b64  	%rd14792, %rd14791, 71776119061217280;
	or.b64  	%rd14793, %rd14789, %rd14792;
	cvt.u64.u32 	%rd14794, %r5995;
	shl.b64 	%rd14795, %rd14794, 56;
	or.b64  	%rd14796, %rd14793, %rd14795;
	st.local.v2.u64 	[%rd1837], {%rd14780, %rd14796};
	ld.local.v2.b32 	{%r5999, %r6000}, [%rd1839+112];
	bfe.u32 	%r6001, %r6000, 24, 8;
	bfe.u32 	%r6002, %r6000, 16, 8;
	bfe.u32 	%r6003, %r6000, 8, 8;
	bfe.u32 	%r6004, %r6000, 0, 8;
	ld.local.u32 	%rd14797, [%rd1839+112];
	cvt.u64.u32 	%rd14798, %r6004;
	shl.b64 	%rd14799, %rd14798, 32;
	and.b64  	%rd14800, %rd14799, 1095216660480;
	or.b64  	%rd14801, %rd14797, %rd14800;
	cvt.u64.u32 	%rd14802, %r6003;
	shl.b64 	%rd14803, %rd14802, 40;
	and.b64  	%rd14804, %rd14803, 280375465082880;
	or.b64  	%rd14805, %rd14801, %rd14804;
	cvt.u64.u32 	%rd14806, %r6002;
	shl.b64 	%rd14807, %rd14806, 48;
	and.b64  	%rd14808, %rd14807, 71776119061217280;
	or.b64  	%rd14809, %rd14805, %rd14808;
	cvt.u64.u32 	%rd14810, %r6001;
	shl.b64 	%rd14811, %rd14810, 56;
	or.b64  	%rd14812, %rd14809, %rd14811;
	ld.local.v2.b32 	{%r6005, %r6006}, [%rd1839+120];
	bfe.u32 	%r6007, %r6006, 24, 8;
	bfe.u32 	%r6008, %r6006, 16, 8;
	bfe.u32 	%r6009, %r6006, 8, 8;
	bfe.u32 	%r6010, %r6006, 0, 8;
	ld.local.u32 	%rd14813, [%rd1839+120];
	cvt.u64.u32 	%rd14814, %r6010;
	shl.b64 	%rd14815, %rd14814, 32;
	and.b64  	%rd14816, %rd14815, 1095216660480;
	or.b64  	%rd14817, %rd14813, %rd14816;
	cvt.u64.u32 	%rd14818, %r6009;
	shl.b64 	%rd14819, %rd14818, 40;
	and.b64  	%rd14820, %rd14819, 280375465082880;
	or.b64  	%rd14821, %rd14817, %rd14820;
	cvt.u64.u32 	%rd14822, %r6008;
	shl.b64 	%rd14823, %rd14822, 48;
	and.b64  	%rd14824, %rd14823, 71776119061217280;
	or.b64  	%rd14825, %rd14821, %rd14824;
	cvt.u64.u32 	%rd14826, %r6007;
	shl.b64 	%rd14827, %rd14826, 56;
	or.b64  	%rd14828, %rd14825, %rd14827;
	st.local.v2.u64 	[%rd1837+16], {%rd14812, %rd14828};
	ld.local.v2.b32 	{%r6011, %r6012}, [%rd1839+128];
	bfe.u32 	%r6013, %r6012, 24, 8;
	bfe.u32 	%r6014, %r6012, 16, 8;
	bfe.u32 	%r6015, %r6012, 8, 8;
	bfe.u32 	%r6016, %r6012, 0, 8;
	ld.local.u32 	%rd14829, [%rd1839+128];
	cvt.u64.u32 	%rd14830, %r6016;
	shl.b64 	%rd14831, %rd14830, 32;
	and.b64  	%rd14832, %rd14831, 1095216660480;
	or.b64  	%rd14833, %rd14829, %rd14832;
	cvt.u64.u32 	%rd14834, %r6015;
	shl.b64 	%rd14835, %rd14834, 40;
	and.b64  	%rd14836, %rd14835, 280375465082880;
	or.b64  	%rd14837, %rd14833, %rd14836;
	cvt.u64.u32 	%rd14838, %r6014;
	shl.b64 	%rd14839, %rd14838, 48;
	and.b64  	%rd14840, %rd14839, 71776119061217280;
	or.b64  	%rd14841, %rd14837, %rd14840;
	cvt.u64.u32 	%rd14842, %r6013;
	shl.b64 	%rd14843, %rd14842, 56;
	or.b64  	%rd14844, %rd14841, %rd14843;
	ld.local.v2.b32 	{%r6017, %r6018}, [%rd1839+136];
	bfe.u32 	%r6019, %r6018, 24, 8;
	bfe.u32 	%r6020, %r6018, 16, 8;
	bfe.u32 	%r6021, %r6018, 8, 8;
	bfe.u32 	%r6022, %r6018, 0, 8;
	ld.local.u32 	%rd14845, [%rd1839+136];
	cvt.u64.u32 	%rd14846, %r6022;
	shl.b64 	%rd14847, %rd14846, 32;
	and.b64  	%rd14848, %rd14847, 1095216660480;
	or.b64  	%rd14849, %rd14845, %rd14848;
	cvt.u64.u32 	%rd14850, %r6021;
	shl.b64 	%rd14851, %rd14850, 40;
	and.b64  	%rd14852, %rd14851, 280375465082880;
	or.b64  	%rd14853, %rd14849, %rd14852;
	cvt.u64.u32 	%rd14854, %r6020;
	shl.b64 	%rd14855, %rd14854, 48;
	and.b64  	%rd14856, %rd14855, 71776119061217280;
	or.b64  	%rd14857, %rd14853, %rd14856;
	cvt.u64.u32 	%rd14858, %r6019;
	shl.b64 	%rd14859, %rd14858, 56;
	or.b64  	%rd14860, %rd14857, %rd14859;
	st.local.v2.u64 	[%rd1837+32], {%rd14844, %rd14860};
	ld.local.v2.b32 	{%r6023, %r6024}, [%rd1839+144];
	bfe.u32 	%r6025, %r6024, 24, 8;
	bfe.u32 	%r6026, %r6024, 16, 8;
	bfe.u32 	%r6027, %r6024, 8, 8;
	bfe.u32 	%r6028, %r6024, 0, 8;
	ld.local.u32 	%rd14861, [%rd1839+144];
	cvt.u64.u32 	%rd14862, %r6028;
	shl.b64 	%rd14863, %rd14862, 32;
	and.b64  	%rd14864, %rd14863, 1095216660480;
	or.b64  	%rd14865, %rd14861, %rd14864;
	cvt.u64.u32 	%rd14866, %r6027;
	shl.b64 	%rd14867, %rd14866, 40;
	and.b64  	%rd14868, %rd14867, 280375465082880;
	or.b64  	%rd14869, %rd14865, %rd14868;
	cvt.u64.u32 	%rd14870, %r6026;
	shl.b64 	%rd14871, %rd14870, 48;
	and.b64  	%rd14872, %rd14871, 71776119061217280;
	or.b64  	%rd14873, %rd14869, %rd14872;
	cvt.u64.u32 	%rd14874, %r6025;
	shl.b64 	%rd14875, %rd14874, 56;
	or.b64  	%rd14876, %rd14873, %rd14875;
	ld.local.v2.b32 	{%r6029, %r6030}, [%rd1839+152];
	bfe.u32 	%r6031, %r6030, 24, 8;
	bfe.u32 	%r6032, %r6030, 16, 8;
	bfe.u32 	%r6033, %r6030, 8, 8;
	bfe.u32 	%r6034, %r6030, 0, 8;
	ld.local.u32 	%rd14877, [%rd1839+152];
	cvt.u64.u32 	%rd14878, %r6034;
	shl.b64 	%rd14879, %rd14878, 32;
	and.b64  	%rd14880, %rd14879, 1095216660480;
	or.b64  	%rd14881, %rd14877, %rd14880;
	cvt.u64.u32 	%rd14882, %r6033;
	shl.b64 	%rd14883, %rd14882, 40;
	and.b64  	%rd14884, %rd14883, 280375465082880;
	or.b64  	%rd14885, %rd14881, %rd14884;
	cvt.u64.u32 	%rd14886, %r6032;
	shl.b64 	%rd14887, %rd14886, 48;
	and.b64  	%rd14888, %rd14887, 71776119061217280;
	or.b64  	%rd14889, %rd14885, %rd14888;
	cvt.u64.u32 	%rd14890, %r6031;
	shl.b64 	%rd14891, %rd14890, 56;
	or.b64  	%rd14892, %rd14889, %rd14891;
	st.local.v2.u64 	[%rd1837+48], {%rd14876, %rd14892};
	ld.local.v2.b32 	{%r6035, %r6036}, [%rd1839+160];
	bfe.u32 	%r6037, %r6036, 24, 8;
	bfe.u32 	%r6038, %r6036, 16, 8;
	bfe.u32 	%r6039, %r6036, 8, 8;
	bfe.u32 	%r6040, %r6036, 0, 8;
	ld.local.u32 	%rd14893, [%rd1839+160];
	cvt.u64.u32 	%rd14894, %r6040;
	shl.b64 	%rd14895, %rd14894, 32;
	and.b64  	%rd14896, %rd14895, 1095216660480;
	or.b64  	%rd14897, %rd14893, %rd14896;
	cvt.u64.u32 	%rd14898, %r6039;
	shl.b64 	%rd14899, %rd14898, 40;
	and.b64  	%rd14900, %rd14899, 280375465082880;
	or.b64  	%rd14901, %rd14897, %rd14900;
	cvt.u64.u32 	%rd14902, %r6038;
	shl.b64 	%rd14903, %rd14902, 48;
	and.b64  	%rd14904, %rd14903, 71776119061217280;
	or.b64  	%rd14905, %rd14901, %rd14904;
	cvt.u64.u32 	%rd14906, %r6037;
	shl.b64 	%rd14907, %rd14906, 56;
	or.b64  	%rd14908, %rd14905, %rd14907;
	ld.local.v2.b32 	{%r6041, %r6042}, [%rd1839+168];
	bfe.u32 	%r6043, %r6042, 24, 8;
	bfe.u32 	%r6044, %r6042, 16, 8;
	bfe.u32 	%r6045, %r6042, 8, 8;
	bfe.u32 	%r6046, %r6042, 0, 8;
	ld.local.u32 	%rd14909, [%rd1839+168];
	cvt.u64.u32 	%rd14910, %r6046;
	shl.b64 	%rd14911, %rd14910, 32;
	and.b64  	%rd14912, %rd14911, 1095216660480;
	or.b64  	%rd14913, %rd14909, %rd14912;
	cvt.u64.u32 	%rd14914, %r6045;
	shl.b64 	%rd14915, %rd14914, 40;
	and.b64  	%rd14916, %rd14915, 280375465082880;
	or.b64  	%rd14917, %rd14913, %rd14916;
	cvt.u64.u32 	%rd14918, %r6044;
	shl.b64 	%rd14919, %rd14918, 48;
	and.b64  	%rd14920, %rd14919, 71776119061217280;
	or.b64  	%rd14921, %rd14917, %rd14920;
	cvt.u64.u32 	%rd14922, %r6043;
	shl.b64 	%rd14923, %rd14922, 56;
	or.b64  	%rd14924, %rd14921, %rd14923;
	st.local.v2.u64 	[%rd1837+64], {%rd14908, %rd14924};
	ld.local.v2.b32 	{%r6047, %r6048}, [%rd1839+176];
	bfe.u32 	%r6049, %r6048, 24, 8;
	bfe.u32 	%r6050, %r6048, 16, 8;
	bfe.u32 	%r6051, %r6048, 8, 8;
	bfe.u32 	%r6052, %r6048, 0, 8;
	ld.local.u32 	%rd14925, [%rd1839+176];
	cvt.u64.u32 	%rd14926, %r6052;
	shl.b64 	%rd14927, %rd14926, 32;
	and.b64  	%rd14928, %rd14927, 1095216660480;
	or.b64  	%rd14929, %rd14925, %rd14928;
	cvt.u64.u32 	%rd14930, %r6051;
	shl.b64 	%rd14931, %rd14930, 40;
	and.b64  	%rd14932, %rd14931, 280375465082880;
	or.b64  	%rd14933, %rd14929, %rd14932;
	cvt.u64.u32 	%rd14934, %r6050;
	shl.b64 	%rd14935, %rd14934, 48;
	and.b64  	%rd14936, %rd14935, 71776119061217280;
	or.b64  	%rd14937, %rd14933, %rd14936;
	cvt.u64.u32 	%rd14938, %r6049;
	shl.b64 	%rd14939, %rd14938, 56;
	or.b64  	%rd14940, %rd14937, %rd14939;
	ld.local.v2.b32 	{%r6053, %r6054}, [%rd1839+184];
	bfe.u32 	%r6055, %r6054, 24, 8;
	bfe.u32 	%r6056, %r6054, 16, 8;
	bfe.u32 	%r6057, %r6054, 8, 8;
	bfe.u32 	%r6058, %r6054, 0, 8;
	ld.local.u32 	%rd14941, [%rd1839+184];
	cvt.u64.u32 	%rd14942, %r6058;
	shl.b64 	%rd14943, %rd14942, 32;
	and.b64  	%rd14944, %rd14943, 1095216660480;
	or.b64  	%rd14945, %rd14941, %rd14944;
	cvt.u64.u32 	%rd14946, %r6057;
	shl.b64 	%rd14947, %rd14946, 40;
	and.b64  	%rd14948, %rd14947, 280375465082880;
	or.b64  	%rd14949, %rd14945, %rd14948;
	cvt.u64.u32 	%rd14950, %r6056;
	shl.b64 	%rd14951, %rd14950, 48;
	and.b64  	%rd14952, %rd14951, 71776119061217280;
	or.b64  	%rd14953, %rd14949, %rd14952;
	cvt.u64.u32 	%rd14954, %r6055;
	shl.b64 	%rd14955, %rd14954, 56;
	or.b64  	%rd14956, %rd14953, %rd14955;
	st.local.v2.u64 	[%rd1837+80], {%rd14940, %rd14956};
	ld.local.v2.b32 	{%r6059, %r6060}, [%rd1839+192];
	bfe.u32 	%r6061, %r6060, 24, 8;
	bfe.u32 	%r6062, %r6060, 16, 8;
	bfe.u32 	%r6063, %r6060, 8, 8;
	bfe.u32 	%r6064, %r6060, 0, 8;
	ld.local.u32 	%rd14957, [%rd1839+192];
	cvt.u64.u32 	%rd14958, %r6064;
	shl.b64 	%rd14959, %rd14958, 32;
	and.b64  	%rd14960, %rd14959, 1095216660480;
	or.b64  	%rd14961, %rd14957, %rd14960;
	cvt.u64.u32 	%rd14962, %r6063;
	shl.b64 	%rd14963, %rd14962, 40;
	and.b64  	%rd14964, %rd14963, 280375465082880;
	or.b64  	%rd14965, %rd14961, %rd14964;
	cvt.u64.u32 	%rd14966, %r6062;
	shl.b64 	%rd14967, %rd14966, 48;
	and.b64  	%rd14968, %rd14967, 71776119061217280;
	or.b64  	%rd14969, %rd14965, %rd14968;
	cvt.u64.u32 	%rd14970, %r6061;
	shl.b64 	%rd14971, %rd14970, 56;
	or.b64  	%rd14972, %rd14969, %rd14971;
	ld.local.v2.b32 	{%r6065, %r6066}, [%rd1839+200];
	bfe.u32 	%r6067, %r6066, 24, 8;
	bfe.u32 	%r6068, %r6066, 16, 8;
	bfe.u32 	%r6069, %r6066, 8, 8;
	bfe.u32 	%r6070, %r6066, 0, 8;
	ld.local.u32 	%rd14973, [%rd1839+200];
	cvt.u64.u32 	%rd14974, %r6070;
	shl.b64 	%rd14975, %rd14974, 32;
	and.b64  	%rd14976, %rd14975, 1095216660480;
	or.b64  	%rd14977, %rd14973, %rd14976;
	cvt.u64.u32 	%rd14978, %r6069;
	shl.b64 	%rd14979, %rd14978, 40;
	and.b64  	%rd14980, %rd14979, 280375465082880;
	or.b64  	%rd14981, %rd14977, %rd14980;
	cvt.u64.u32 	%rd14982, %r6068;
	shl.b64 	%rd14983, %rd14982, 48;
	and.b64  	%rd14984, %rd14983, 71776119061217280;
	or.b64  	%rd14985, %rd14981, %rd14984;
	cvt.u64.u32 	%rd14986, %r6067;
	shl.b64 	%rd14987, %rd14986, 56;
	or.b64  	%rd14988, %rd14985, %rd14987;
	st.local.v2.u64 	[%rd1837+96], {%rd14972, %rd14988};
	ld.local.v2.b32 	{%r6071, %r6072}, [%rd1839+208];
	bfe.u32 	%r6073, %r6072, 24, 8;
	bfe.u32 	%r6074, %r6072, 16, 8;
	bfe.u32 	%r6075, %r6072, 8, 8;
	bfe.u32 	%r6076, %r6072, 0, 8;
	ld.local.u32 	%rd14989, [%rd1839+208];
	cvt.u64.u32 	%rd14990, %r6076;
	shl.b64 	%rd14991, %rd14990, 32;
	and.b64  	%rd14992, %rd14991, 1095216660480;
	or.b64  	%rd14993, %rd14989, %rd14992;
	cvt.u64.u32 	%rd14994, %r6075;
	shl.b64 	%rd14995, %rd14994, 40;
	and.b64  	%rd14996, %rd14995, 280375465082880;
	or.b64  	%rd14997, %rd14993, %rd14996;
	cvt.u64.u32 	%rd14998, %r6074;
	shl.b64 	%rd14999, %rd14998, 48;
	and.b64  	%rd15000, %rd14999, 71776119061217280;
	or.b64  	%rd15001, %rd14997, %rd15000;
	cvt.u64.u32 	%rd15002, %r6073;
	shl.b64 	%rd15003, %rd15002, 56;
	or.b64  	%rd15004, %rd15001, %rd15003;
	ld.local.v2.b32 	{%r6077, %r6078}, [%rd1839+216];
	bfe.u32 	%r6079, %r6078, 24, 8;
	bfe.u32 	%r6080, %r6078, 16, 8;
	bfe.u32 	%r6081, %r6078, 8, 8;
	bfe.u32 	%r6082, %r6078, 0, 8;
	ld.local.u32 	%rd15005, [%rd1839+216];
	cvt.u64.u32 	%rd15006, %r6082;
	shl.b64 	%rd15007, %rd15006, 32;
	and.b64  	%rd15008, %rd15007, 1095216660480;
	or.b64  	%rd15009, %rd15005, %rd15008;
	cvt.u64.u32 	%rd15010, %r6081;
	shl.b64 	%rd15011, %rd15010, 40;
	and.b64  	%rd15012, %rd15011, 280375465082880;
	or.b64  	%rd15013, %rd15009, %rd15012;
	cvt.u64.u32 	%rd15014, %r6080;
	shl.b64 	%rd15015, %rd15014, 48;
	and.b64  	%rd15016, %rd15015, 71776119061217280;
	or.b64  	%rd15017, %rd15013, %rd15016;
	cvt.u64.u32 	%rd15018, %r6079;
	shl.b64 	%rd15019, %rd15018, 56;
	or.b64  	%rd15020, %rd15017, %rd15019;
	st.local.v2.u64 	[%rd1837+112], {%rd15004, %rd15020};
	xor.b64  	%rd23559, %rd17, %rd2053;
	xor.b64  	%rd23547, %rd20, %rd23545;
	mov.b32 	%r10043, 0;
	mov.u64 	%rd23546, %rd16;
	mov.u64 	%rd23548, %rd20;
	mov.u64 	%rd23549, %rd16;
	mov.u64 	%rd23550, %rd15;
	mov.u64 	%rd23551, %rd1789;
	mov.u64 	%rd23552, %rd19;
	mov.u64 	%rd23553, %rd15;
	mov.u64 	%rd23554, %rd14;
	mov.u64 	%rd23555, %rd18;
	mov.u64 	%rd23556, %rd18;
	mov.u64 	%rd23557, %rd14;
	mov.u64 	%rd23558, %rd13;
	mov.u64 	%rd23560, %rd17;
	mov.u64 	%rd23561, %rd21;
$L__BB0_348:
	mul.wide.u32 	%rd15021, %r10043, 16;
	add.s64 	%rd15023, %rd13143, %rd15021;
	ld.const.u8 	%r6083, [%rd15023];
	mul.wide.u32 	%rd15024, %r6083, 8;
	add.s64 	%rd15025, %rd1837, %rd15024;
	ld.local.u64 	%rd15026, [%rd15025];
	ld.const.u8 	%r6084, [%rd15023+1];
	mul.wide.u32 	%rd15027, %r6084, 8;
	add.s64 	%rd15028, %rd1837, %rd15027;
	ld.local.u64 	%rd15029, [%rd15028];
	add.s64 	%rd15030, %rd23561, %rd15026;
	add.s64 	%rd15031, %rd15030, %rd23560;
	xor.b64  	%rd15032, %rd23559, %rd15031;
	mov.b64 	{%r6085, %r6086}, %rd15032;
	mov.b64 	%rd15033, {%r6086, %r6085};
	add.s64 	%rd15034, %rd23558, %rd15033;
	xor.b64  	%rd15035, %rd23560, %rd15034;
	mov.b64 	{%r6087, %r6088}, %rd15035;
	shf.l.wrap.b32 	%r6089, %r6088, %r6087, 8;
	shf.l.wrap.b32 	%r6090, %r6087, %r6088, 8;
	mov.b64 	%rd15036, {%r6090, %r6089};
	add.s64 	%rd15037, %rd15036, %rd15029;
	add.s64 	%rd15038, %rd15037, %rd15031;
	xor.b64  	%rd15039, %rd15033, %rd15038;
	mov.b64 	{%r6091, %r6092}, %rd15039;
	shf.l.wrap.b32 	%r6093, %r6092, %r6091, 16;
	shf.l.wrap.b32 	%r6094, %r6091, %r6092, 16;
	mov.b64 	%rd15040, {%r6094, %r6093};
	add.s64 	%rd15041, %rd15034, %rd15040;
	xor.b64  	%rd15042, %rd15036, %rd15041;
	mov.b64 	{%r6095, %r6096}, %rd15042;
	shf.l.wrap.b32 	%r6097, %r6095, %r6096, 1;
	shf.l.wrap.b32 	%r6098, %r6096, %r6095, 1;
	mov.b64 	%rd15043, {%r6098, %r6097};
	ld.const.u8 	%r6099, [%rd15023+2];
	mul.wide.u32 	%rd15044, %r6099, 8;
	add.s64 	%rd15045, %rd1837, %rd15044;
	ld.local.u64 	%rd15046, [%rd15045];
	ld.const.u8 	%r6100, [%rd15023+3];
	mul.wide.u32 	%rd15047, %r6100, 8;
	add.s64 	%rd15048, %rd1837, %rd15047;
	ld.local.u64 	%rd15049, [%rd15048];
	add.s64 	%rd15050, %rd23557, %rd15046;
	add.s64 	%rd15051, %rd15050, %rd23556;
	xor.b64  	%rd15052, %rd23555, %rd15051;
	mov.b64 	{%r6101, %r6102}, %rd15052;
	mov.b64 	%rd15053, {%r6102, %r6101};
	add.s64 	%rd15054, %rd23554, %rd15053;
	xor.b64  	%rd15055, %rd23556, %rd15054;
	mov.b64 	{%r6103, %r6104}, %rd15055;
	shf.l.wrap.b32 	%r6105, %r6104, %r6103, 8;
	shf.l.wrap.b32 	%r6106, %r6103, %r6104, 8;
	mov.b64 	%rd15056, {%r6106, %r6105};
	add.s64 	%rd15057, %rd15056, %rd15049;
	add.s64 	%rd15058, %rd15057, %rd15051;
	xor.b64  	%rd15059, %rd15053, %rd15058;
	mov.b64 	{%r6107, %r6108}, %rd15059;
	shf.l.wrap.b32 	%r6109, %r6108, %r6107, 16;
	shf.l.wrap.b32 	%r6110, %r6107, %r6108, 16;
	mov.b64 	%rd15060, {%r6110, %r6109};
	add.s64 	%rd15061, %rd15054, %rd15060;
	xor.b64  	%rd15062, %rd15056, %rd15061;
	mov.b64 	{%r6111, %r6112}, %rd15062;
	shf.l.wrap.b32 	%r6113, %r6111, %r6112, 1;
	shf.l.wrap.b32 	%r6114, %r6112, %r6111, 1;
	mov.b64 	%rd15063, {%r6114, %r6113};
	ld.const.u8 	%r6115, [%rd15023+4];
	mul.wide.u32 	%rd15064, %r6115, 8;
	add.s64 	%rd15065, %rd1837, %rd15064;
	ld.local.u64 	%rd15066, [%rd15065];
	ld.const.u8 	%r6116, [%rd15023+5];
	mul.wide.u32 	%rd15067, %r6116, 8;
	add.s64 	%rd15068, %rd1837, %rd15067;
	ld.local.u64 	%rd15069, [%rd15068];
	add.s64 	%rd15070, %rd23553, %rd15066;
	add.s64 	%rd15071, %rd15070, %rd23552;
	xor.b64  	%rd15072, %rd23551, %rd15071;
	mov.b64 	{%r6117, %r6118}, %rd15072;
	mov.b64 	%rd15073, {%r6118, %r6117};
	add.s64 	%rd15074, %rd23550, %rd15073;
	xor.b64  	%rd15075, %rd23552, %rd15074;
	mov.b64 	{%r6119, %r6120}, %rd15075;
	shf.l.wrap.b32 	%r6121, %r6120, %r6119, 8;
	shf.l.wrap.b32 	%r6122, %r6119, %r6120, 8;
	mov.b64 	%rd15076, {%r6122, %r6121};
	add.s64 	%rd15077, %rd15076, %rd15069;
	add.s64 	%rd15078, %rd15077, %rd15071;
	xor.b64  	%rd15079, %rd15073, %rd15078;
	mov.b64 	{%r6123, %r6124}, %rd15079;
	shf.l.wrap.b32 	%r6125, %r6124, %r6123, 16;
	shf.l.wrap.b32 	%r6126, %r6123, %r6124, 16;
	mov.b64 	%rd15080, {%r6126, %r6125};
	add.s64 	%rd15081, %rd15074, %rd15080;
	xor.b64  	%rd15082, %rd15076, %rd15081;
	mov.b64 	{%r6127, %r6128}, %rd15082;
	shf.l.wrap.b32 	%r6129, %r6127, %r6128, 1;
	shf.l.wrap.b32 	%r6130, %r6128, %r6127, 1;
	mov.b64 	%rd15083, {%r6130, %r6129};
	ld.const.u8 	%r6131, [%rd15023+6];
	mul.wide.u32 	%rd15084, %r6131, 8;
	add.s64 	%rd15085, %rd1837, %rd15084;
	ld.local.u64 	%rd15086, [%rd15085];
	ld.const.u8 	%r6132, [%rd15023+7];
	mul.wide.u32 	%rd15087, %r6132, 8;
	add.s64 	%rd15088, %rd1837, %rd15087;
	ld.local.u64 	%rd15089, [%rd15088];
	add.s64 	%rd15090, %rd23549, %rd15086;
	add.s64 	%rd15091, %rd15090, %rd23548;
	xor.b64  	%rd15092, %rd23547, %rd15091;
	mov.b64 	{%r6133, %r6134}, %rd15092;
	mov.b64 	%rd15093, {%r6134, %r6133};
	add.s64 	%rd15094, %rd23546, %rd15093;
	xor.b64  	%rd15095, %rd23548, %rd15094;
	mov.b64 	{%r6135, %r6136}, %rd15095;
	shf.l.wrap.b32 	%r6137, %r6136, %r6135, 8;
	shf.l.wrap.b32 	%r6138, %r6135, %r6136, 8;
	mov.b64 	%rd15096, {%r6138, %r6137};
	add.s64 	%rd15097, %rd15096, %rd15089;
	add.s64 	%rd15098, %rd15097, %rd15091;
	xor.b64  	%rd15099, %rd15093, %rd15098;
	mov.b64 	{%r6139, %r6140}, %rd15099;
	shf.l.wrap.b32 	%r6141, %r6140, %r6139, 16;
	shf.l.wrap.b32 	%r6142, %r6139, %r6140, 16;
	mov.b64 	%rd15100, {%r6142, %r6141};
	add.s64 	%rd15101, %rd15094, %rd15100;
	xor.b64  	%rd15102, %rd15096, %rd15101;
	mov.b64 	{%r6143, %r6144}, %rd15102;
	shf.l.wrap.b32 	%r6145, %r6143, %r6144, 1;
	shf.l.wrap.b32 	%r6146, %r6144, %r6143, 1;
	mov.b64 	%rd15103, {%r6146, %r6145};
	ld.const.u8 	%r6147, [%rd15023+8];
	mul.wide.u32 	%rd15104, %r6147, 8;
	add.s64 	%rd15105, %rd1837, %rd15104;
	ld.local.u64 	%rd15106, [%rd15105];
	ld.const.u8 	%r6148, [%rd15023+9];
	mul.wide.u32 	%rd15107, %r6148, 8;
	add.s64 	%rd15108, %rd1837, %rd15107;
	ld.local.u64 	%rd15109, [%rd15108];
	add.s64 	%rd15110, %rd15038, %rd15106;
	add.s64 	%rd15111, %rd15110, %rd15063;
	xor.b64  	%rd15112, %rd15100, %rd15111;
	mov.b64 	{%r6149, %r6150}, %rd15112;
	mov.b64 	%rd15113, {%r6150, %r6149};
	add.s64 	%rd15114, %rd15081, %rd15113;
	xor.b64  	%rd15115, %rd15063, %rd15114;
	mov.b64 	{%r6151, %r6152}, %rd15115;
	shf.l.wrap.b32 	%r6153, %r6152, %r6151, 8;
	shf.l.wrap.b32 	%r6154, %r6151, %r6152, 8;
	mov.b64 	%rd15116, {%r6154, %r6153};
	add.s64 	%rd15117, %rd15116, %rd15109;
	add.s64 	%rd23561, %rd15117, %rd15111;
	xor.b64  	%rd15118, %rd15113, %rd23561;
	mov.b64 	{%r6155, %r6156}, %rd15118;
	shf.l.wrap.b32 	%r6157, %r6156, %r6155, 16;
	shf.l.wrap.b32 	%r6158, %r6155, %r6156, 16;
	mov.b64 	%rd23547, {%r6158, %r6157};
	add.s64 	%rd23550, %rd15114, %rd23547;
	xor.b64  	%rd15119, %rd15116, %rd23550;
	mov.b64 	{%r6159, %r6160}, %rd15119;
	shf.l.wrap.b32 	%r6161, %r6159, %r6160, 1;
	shf.l.wrap.b32 	%r6162, %r6160, %r6159, 1;
	mov.b64 	%rd23556, {%r6162, %r6161};
	ld.const.u8 	%r6163, [%rd15023+10];
	mul.wide.u32 	%rd15120, %r6163, 8;
	add.s64 	%rd15121, %rd1837, %rd15120;
	ld.local.u64 	%rd15122, [%rd15121];
	ld.const.u8 	%r6164, [%rd15023+11];
	mul.wide.u32 	%rd15123, %r6164, 8;
	add.s64 	%rd15124, %rd1837, %rd15123;
	ld.local.u64 	%rd15125, [%rd15124];
	add.s64 	%rd15126, %rd15058, %rd15122;
	add.s64 	%rd15127, %rd15126, %rd15083;
	xor.b64  	%rd15128, %rd15040, %rd15127;
	mov.b64 	{%r6165, %r6166}, %rd15128;
	mov.b64 	%rd15129, {%r6166, %r6165};
	add.s64 	%rd15130, %rd15101, %rd15129;
	xor.b64  	%rd15131, %rd15083, %rd15130;
	mov.b64 	{%r6167, %r6168}, %rd15131;
	shf.l.wrap.b32 	%r6169, %r6168, %r6167, 8;
	shf.l.wrap.b32 	%r6170, %r6167, %r6168, 8;
	mov.b64 	%rd15132, {%r6170, %r6169};
	add.s64 	%rd15133, %rd15132, %rd15125;
	add.s64 	%rd23557, %rd15133, %rd15127;
	xor.b64  	%rd15134, %rd15129, %rd23557;
	mov.b64 	{%r6171, %r6172}, %rd15134;
	shf.l.wrap.b32 	%r6173, %r6172, %r6171, 16;
	shf.l.wrap.b32 	%r6174, %r6171, %r6172, 16;
	mov.b64 	%rd23559, {%r6174, %r6173};
	add.s64 	%rd23546, %rd15130, %rd23559;
	xor.b64  	%rd15135, %rd15132, %rd23546;
	mov.b64 	{%r6175, %r6176}, %rd15135;
	shf.l.wrap.b32 	%r6177, %r6175, %r6176, 1;
	shf.l.wrap.b32 	%r6178, %r6176, %r6175, 1;
	mov.b64 	%rd23552, {%r6178, %r6177};
	ld.const.u8 	%r6179, [%rd15023+12];
	mul.wide.u32 	%rd15136, %r6179, 8;
	add.s64 	%rd15137, %rd1837, %rd15136;
	ld.local.u64 	%rd15138, [%rd15137];
	ld.const.u8 	%r6180, [%rd15023+13];
	mul.wide.u32 	%rd15139, %r6180, 8;
	add.s64 	%rd15140, %rd1837, %rd15139;
	ld.local.u64 	%rd15141, [%rd15140];
	add.s64 	%rd15142, %rd15078, %rd15138;
	add.s64 	%rd15143, %rd15142, %rd15103;
	xor.b64  	%rd15144, %rd15060, %rd15143;
	mov.b64 	{%r6181, %r6182}, %rd15144;
	mov.b64 	%rd15145, {%r6182, %r6181};
	add.s64 	%rd15146, %rd15041, %rd15145;
	xor.b64  	%rd15147, %rd15103, %rd15146;
	mov.b64 	{%r6183, %r6184}, %rd15147;
	shf.l.wrap.b32 	%r6185, %r6184, %r6183, 8;
	shf.l.wrap.b32 	%r6186, %r6183, %r6184, 8;
	mov.b64 	%rd15148, {%r6186, %r6185};
	add.s64 	%rd15149, %rd15148, %rd15141;
	add.s64 	%rd23553, %rd15149, %rd15143;
	xor.b64  	%rd15150, %rd15145, %rd23553;
	mov.b64 	{%r6187, %r6188}, %rd15150;
	shf.l.wrap.b32 	%r6189, %r6188, %r6187, 16;
	shf.l.wrap.b32 	%r6190, %r6187, %r6188, 16;
	mov.b64 	%rd23555, {%r6190, %r6189};
	add.s64 	%rd23558, %rd15146, %rd23555;
	xor.b64  	%rd15151, %rd15148, %rd23558;
	mov.b64 	{%r6191, %r6192}, %rd15151;
	shf.l.wrap.b32 	%r6193, %r6191, %r6192, 1;
	shf.l.wrap.b32 	%r6194, %r6192, %r6191, 1;
	mov.b64 	%rd23548, {%r6194, %r6193};
	ld.const.u8 	%r6195, [%rd15023+14];
	mul.wide.u32 	%rd15152, %r6195, 8;
	add.s64 	%rd15153, %rd1837, %rd15152;
	ld.local.u64 	%rd15154, [%rd15153];
	ld.const.u8 	%r6196, [%rd15023+15];
	mul.wide.u32 	%rd15155, %r6196, 8;
	add.s64 	%rd15156, %rd1837, %rd15155;
	ld.local.u64 	%rd15157, [%rd15156];
	add.s64 	%rd15158, %rd15098, %rd15154;
	add.s64 	%rd15159, %rd15158, %rd15043;
	xor.b64  	%rd15160, %rd15080, %rd15159;
	mov.b64 	{%r6197, %r6198}, %rd15160;
	mov.b64 	%rd15161, {%r6198, %r6197};
	add.s64 	%rd15162, %rd15061, %rd15161;
	xor.b64  	%rd15163, %rd15043, %rd15162;
	mov.b64 	{%r6199, %r6200}, %rd15163;
	shf.l.wrap.b32 	%r6201, %r6200, %r6199, 8;
	shf.l.wrap.b32 	%r6202, %r6199, %r6200, 8;
	mov.b64 	%rd15164, {%r6202, %r6201};
	add.s64 	%rd15165, %rd15164, %rd15157;
	add.s64 	%rd23549, %rd15165, %rd15159;
	xor.b64  	%rd15166, %rd15161, %rd23549;
	mov.b64 	{%r6203, %r6204}, %rd15166;
	shf.l.wrap.b32 	%r6205, %r6204, %r6203, 16;
	shf.l.wrap.b32 	%r6206, %r6203, %r6204, 16;
	mov.b64 	%rd23551, {%r6206, %r6205};
	add.s64 	%rd23554, %rd15162, %rd23551;
	xor.b64  	%rd15167, %rd15164, %rd23554;
	mov.b64 	{%r6207, %r6208}, %rd15167;
	shf.l.wrap.b32 	%r6209, %r6207, %r6208, 1;
	shf.l.wrap.b32 	%r6210, %r6208, %r6207, 1;
	mov.b64 	%rd23560, {%r6210, %r6209};
	add.s32 	%r10043, %r10043, 1;
	setp.ne.s32 	%p268, %r10043, 12;
	@%p268 bra 	$L__BB0_348;
	xor.b64  	%rd15168, %rd23561, %rd21;
	xor.b64  	%rd15169, %rd15168, %rd23558;
	st.local.u64 	[%rd1839], %rd15169;
	xor.b64  	%rd15170, %rd23557, %rd14;
	xor.b64  	%rd15171, %rd15170, %rd23554;
	st.local.u64 	[%rd1839+8], %rd15171;
	xor.b64  	%rd15172, %rd23553, %rd15;
	xor.b64  	%rd15173, %rd15172, %rd23550;
	st.local.u64 	[%rd1839+16], %rd15173;
	xor.b64  	%rd15174, %rd23549, %rd16;
	xor.b64  	%rd15175, %rd15174, %rd23546;
	st.local.u64 	[%rd1839+24], %rd15175;
	xor.b64  	%rd15176, %rd23560, %rd17;
	xor.b64  	%rd15177, %rd15176, %rd23559;
	st.local.u64 	[%rd1839+32], %rd15177;
	xor.b64  	%rd15178, %rd23556, %rd18;
	xor.b64  	%rd15179, %rd15178, %rd23555;
	st.local.u64 	[%rd1839+40], %rd15179;
	xor.b64  	%rd15180, %rd23552, %rd19;
	xor.b64  	%rd15181, %rd15180, %rd23551;
	st.local.u64 	[%rd1839+48], %rd15181;
	xor.b64  	%rd15182, %rd23548, %rd20;
	xor.b64  	%rd15183, %rd15182, %rd23547;
	st.local.u64 	[%rd1839+56], %rd15183;
	shr.u64 	%rd15184, %rd15169, 8;
	shr.u64 	%rd15185, %rd15169, 16;
	shr.u64 	%rd15186, %rd15169, 24;
	shr.u64 	%rd15187, %rd15169, 40;
	shr.u64 	%rd15188, %rd15169, 48;
	shr.u64 	%rd15189, %rd15169, 56;
	shr.u64 	%rd15190, %rd15171, 8;
	shr.u64 	%rd15191, %rd15171, 16;
	shr.u64 	%rd15192, %rd15171, 24;
	shr.u64 	%rd15193, %rd15171, 40;
	shr.u64 	%rd15194, %rd15171, 48;
	shr.u64 	%rd15195, %rd15171, 56;
	cvt.u32.u64 	%r6211, %rd15195;
	cvt.u32.u64 	%r6212, %rd15194;
	prmt.b32 	%r6213, %r6212, %r6211, 0x3340U;
	{ .reg .b32 tmp; mov.b64 {tmp, %r6214}, %rd15171; }
	cvt.u32.u64 	%r6215, %rd15193;
	prmt.b32 	%r6216, %r6214, %r6215, 0x3340U;
	prmt.b32 	%r6217, %r6216, %r6213, 0x5410U;
	cvt.u32.u64 	%r6218, %rd15192;
	cvt.u32.u64 	%r6219, %rd15191;
	prmt.b32 	%r6220, %r6219, %r6218, 0x3340U;
	cvt.u32.u64 	%r6221, %rd15171;
	cvt.u32.u64 	%r6222, %rd15190;
	prmt.b32 	%r6223, %r6221, %r6222, 0x3340U;
	prmt.b32 	%r6224, %r6223, %r6220, 0x5410U;
	cvt.u32.u64 	%r6225, %rd15189;
	cvt.u32.u64 	%r6226, %rd15188;
	prmt.b32 	%r6227, %r6226, %r6225, 0x3340U;
	{ .reg .b32 tmp; mov.b64 {tmp, %r6228}, %rd15169; }
	cvt.u32.u64 	%r6229, %rd15187;
	prmt.b32 	%r6230, %r6228, %r6229, 0x3340U;
	prmt.b32 	%r6231, %r6230, %r6227, 0x5410U;
	cvt.u32.u64 	%r6232, %rd15186;
	cvt.u32.u64 	%r6233, %rd15185;
	prmt.b32 	%r6234, %r6233, %r6232, 0x3340U;
	cvt.u32.u64 	%r6235, %rd15169;
	cvt.u32.u64 	%r6236, %rd15184;
	prmt.b32 	%r6237, %r6235, %r6236, 0x3340U;
	prmt.b32 	%r6238, %r6237, %r6234, 0x5410U;
	st.local.v4.b32 	[%rd1838], {%r6238, %r6231, %r6224, %r6217};
	shr.u64 	%rd15196, %rd15173, 8;
	shr.u64 	%rd15197, %rd15173, 16;
	shr.u64 	%rd15198, %rd15173, 24;
	shr.u64 	%rd15199, %rd15173, 40;
	shr.u64 	%rd15200, %rd15173, 48;
	shr.u64 	%rd15201, %rd15173, 56;
	shr.u64 	%rd15202, %rd15175, 8;
	shr.u64 	%rd15203, %rd15175, 16;
	shr.u64 	%rd15204, %rd15175, 24;
	shr.u64 	%rd15205, %rd15175, 40;
	shr.u64 	%rd15206, %rd15175, 48;
	shr.u64 	%rd15207, %rd15175, 56;
	cvt.u32.u64 	%r6239, %rd15207;
	cvt.u32.u64 	%r6240, %rd15206;
	prmt.b32 	%r6241, %r6240, %r6239, 0x3340U;
	{ .reg .b32 tmp; mov.b64 {tmp, %r6242}, %rd15175; }
	cvt.u32.u64 	%r6243, %rd15205;
	prmt.b32 	%r6244, %r6242, %r6243, 0x3340U;
	prmt.b32 	%r6245, %r6244, %r6241, 0x5410U;
	cvt.u32.u64 	%r6246, %rd15204;
	cvt.u32.u64 	%r6247, %rd15203;
	prmt.b32 	%r6248, %r6247, %r6246, 0x3340U;
	cvt.u32.u64 	%r6249, %rd15175;
	cvt.u32.u64 	%r6250, %rd15202;
	prmt.b32 	%r6251, %r6249, %r6250, 0x3340U;
	prmt.b32 	%r6252, %r6251, %r6248, 0x5410U;
	cvt.u32.u64 	%r6253, %rd15201;
	cvt.u32.u64 	%r6254, %rd15200;
	prmt.b32 	%r6255, %r6254, %r6253, 0x3340U;
	{ .reg .b32 tmp; mov.b64 {tmp, %r6256}, %rd15173; }
	cvt.u32.u64 	%r6257, %rd15199;
	prmt.b32 	%r6258, %r6256, %r6257, 0x3340U;
	prmt.b32 	%r6259, %r6258, %r6255, 0x5410U;
	cvt.u32.u64 	%r6260, %rd15198;
	cvt.u32.u64 	%r6261, %rd15197;
	prmt.b32 	%r6262, %r6261, %r6260, 0x3340U;
	cvt.u32.u64 	%r6263, %rd15173;
	cvt.u32.u64 	%r6264, %rd15196;
	prmt.b32 	%r6265, %r6263, %r6264, 0x3340U;
	prmt.b32 	%r6266, %r6265, %r6262, 0x5410U;
	st.local.v4.b32 	[%rd1838+16], {%r6266, %r6259, %r6252, %r6245};
	shr.u64 	%rd15208, %rd15177, 8;
	shr.u64 	%rd15209, %rd15177, 16;
	shr.u64 	%rd15210, %rd15177, 24;
	shr.u64 	%rd15211, %rd15177, 40;
	shr.u64 	%rd15212, %rd15177, 48;
	shr.u64 	%rd15213, %rd15177, 56;
	shr.u64 	%rd15214, %rd15179, 8;
	shr.u64 	%rd15215, %rd15179, 16;
	shr.u64 	%rd15216, %rd15179, 24;
	shr.u64 	%rd15217, %rd15179, 40;
	shr.u64 	%rd15218, %rd15179, 48;
	shr.u64 	%rd15219, %rd15179, 56;
	cvt.u32.u64 	%r6267, %rd15219;
	cvt.u32.u64 	%r6268, %rd15218;
	prmt.b32 	%r6269, %r6268, %r6267, 0x3340U;
	{ .reg .b32 tmp; mov.b64 {tmp, %r6270}, %rd15179; }
	cvt.u32.u64 	%r6271, %rd15217;
	prmt.b32 	%r6272, %r6270, %r6271, 0x3340U;
	prmt.b32 	%r6273, %r6272, %r6269, 0x5410U;
	cvt.u32.u64 	%r6274, %rd15216;
	cvt.u32.u64 	%r6275, %rd15215;
	prmt.b32 	%r6276, %r6275, %r6274, 0x3340U;
	cvt.u32.u64 	%r6277, %rd15179;
	cvt.u32.u64 	%r6278, %rd15214;
	prmt.b32 	%r6279, %r6277, %r6278, 0x3340U;
	prmt.b32 	%r6280, %r6279, %r6276, 0x5410U;
	cvt.u32.u64 	%r6281, %rd15213;
	cvt.u32.u64 	%r6282, %rd15212;
	prmt.b32 	%r6283, %r6282, %r6281, 0x3340U;
	{ .reg .b32 tmp; mov.b64 {tmp, %r6284}, %rd15177; }
	cvt.u32.u64 	%r6285, %rd15211;
	prmt.b32 	%r6286, %r6284, %r6285, 0x3340U;
	prmt.b32 	%r6287, %r6286, %r6283, 0x5410U;
	cvt.u32.u64 	%r6288, %rd15210;
	cvt.u32.u64 	%r6289, %rd15209;
	prmt.b32 	%r6290, %r6289, %r6288, 0x3340U;
	cvt.u32.u64 	%r6291, %rd15177;
	cvt.u32.u64 	%r6292, %rd15208;
	prmt.b32 	%r6293, %r6291, %r6292, 0x3340U;
	prmt.b32 	%r6294, %r6293, %r6290, 0x5410U;
	st.local.v4.b32 	[%rd1838+32], {%r6294, %r6287, %r6280, %r6273};
	shr.u64 	%rd15220, %rd15181, 8;
	shr.u64 	%rd15221, %rd15181, 16;
	shr.u64 	%rd15222, %rd15181, 24;
	shr.u64 	%rd15223, %rd15181, 40;
	shr.u64 	%rd15224, %rd15181, 48;
	shr.u64 	%rd15225, %rd15181, 56;
	shr.u64 	%rd15226, %rd15183, 8;
	shr.u64 	%rd15227, %rd15183, 16;
	shr.u64 	%rd15228, %rd15183, 24;
	shr.u64 	%rd15229, %rd15183, 40;
	shr.u64 	%rd15230, %rd15183, 48;
	shr.u64 	%rd15231, %rd15183, 56;
	cvt.u32.u64 	%r6295, %rd15231;
	cvt.u32.u64 	%r6296, %rd15230;
	prmt.b32 	%r6297, %r6296, %r6295, 0x3340U;
	{ .reg .b32 tmp; mov.b64 {tmp, %r6298}, %rd15183; }
	cvt.u32.u64 	%r6299, %rd15229;
	prmt.b32 	%r6300, %r6298, %r6299, 0x3340U;
	prmt.b32 	%r6301, %r6300, %r6297, 0x5410U;
	cvt.u32.u64 	%r6302, %rd15228;
	cvt.u32.u64 	%r6303, %rd15227;
	prmt.b32 	%r6304, %r6303, %r6302, 0x3340U;
	cvt.u32.u64 	%r6305, %rd15183;
	cvt.u32.u64 	%r6306, %rd15226;
	prmt.b32 	%r6307, %r6305, %r6306, 0x3340U;
	prmt.b32 	%r6308, %r6307, %r6304, 0x5410U;
	cvt.u32.u64 	%r6309, %rd15225;
	cvt.u32.u64 	%r6310, %rd15224;
	prmt.b32 	%r6311, %r6310, %r6309, 0x3340U;
	{ .reg .b32 tmp; mov.b64 {tmp, %r6312}, %rd15181; }
	cvt.u32.u64 	%r6313, %rd15223;
	prmt.b32 	%r6314, %r6312, %r6313, 0x3340U;
	prmt.b32 	%r6315, %r6314, %r6311, 0x5410U;
	cvt.u32.u64 	%r6316, %rd15222;
	cvt.u32.u64 	%r6317, %rd15221;
	prmt.b32 	%r6318, %r6317, %r6316, 0x3340U;
	cvt.u32.u64 	%r6319, %rd15181;
	cvt.u32.u64 	%r6320, %rd15220;
	prmt.b32 	%r6321, %r6319, %r6320, 0x3340U;
	prmt.b32 	%r6322, %r6321, %r6318, 0x5410U;
	st.local.v4.b32 	[%rd1838+48], {%r6322, %r6315, %r6308, %r6301};
	ld.local.u32 	%rd2089, [%rd1839+228];
	setp.eq.s64 	%p269, %rd2089, 0;
	@%p269 bra 	$L__BB0_357;
	cvt.u32.u64 	%r6323, %rd2089;
	and.b64  	%rd2090, %rd2089, 3;
	setp.lt.u32 	%p270, %r6323, 4;
	mov.b64 	%rd23563, 0;
	@%p270 bra 	$L__BB0_353;
	and.b64  	%rd23563, %rd2089, 4294967292;
	mov.b64 	%rd23562, 0;
$L__BB0_352:
	add.s64 	%rd15234, %rd1838, %rd23562;
	ld.local.u32 	%r6324, [%rd15234];
	add.s64 	%rd15235, %rd1846, %rd23562;
	st.local.u32 	[%rd15235], %r6324;
	add.s64 	%rd23562, %rd23562, 4;
	setp.ne.s64 	%p271, %rd23562, %rd23563;
	@%p271 bra 	$L__BB0_352;
$L__BB0_353:
	setp.eq.s64 	%p272, %rd2090, 0;
	@%p272 bra 	$L__BB0_357;
	add.s64 	%rd2095, %rd1838, %rd23563;
	ld.local.u8 	%rs308, [%rd2095];
	add.s64 	%rd2096, %rd1846, %rd23563;
	st.local.u8 	[%rd2096], %rs308;
	setp.eq.s64 	%p273, %rd2090, 1;
	@%p273 bra 	$L__BB0_357;
	ld.local.u8 	%rs309, [%rd2095+1];
	st.local.u8 	[%rd2096+1], %rs309;
	setp.eq.s64 	%p274, %rd2090, 2;
	@%p274 bra 	$L__BB0_357;
	ld.local.u8 	%rs310, [%rd2095+2];
	st.local.u8 	[%rd2096+2], %rs310;
$L__BB0_357:
	ld.local.v4.b32 	{%r132, %r133, %r134, %r135}, [%rd1846];
	bfe.u32 	%r6325, %r132, 0, 8;
	cvt.u16.u32 	%rs412, %r6325;
	bfe.u32 	%r6326, %r132, 8, 8;
	cvt.u16.u32 	%rs411, %r6326;
	bfe.u32 	%r6327, %r132, 16, 8;
	cvt.u16.u32 	%rs410, %r6327;
	bfe.u32 	%r6328, %r132, 24, 8;
	cvt.u16.u32 	%rs409, %r6328;
	bfe.u32 	%r6329, %r133, 0, 8;
	cvt.u16.u32 	%rs408, %r6329;
	bfe.u32 	%r6330, %r133, 8, 8;
	cvt.u16.u32 	%rs407, %r6330;
	bfe.u32 	%r6331, %r133, 16, 8;
	cvt.u16.u32 	%rs406, %r6331;
	bfe.u32 	%r6332, %r133, 24, 8;
	cvt.u16.u32 	%rs405, %r6332;
	bfe.u32 	%r6333, %r134, 0, 8;
	cvt.u16.u32 	%rs404, %r6333;
	bfe.u32 	%r6334, %r134, 8, 8;
	cvt.u16.u32 	%rs403, %r6334;
	bfe.u32 	%r6335, %r134, 16, 8;
	cvt.u16.u32 	%rs402, %r6335;
	bfe.u32 	%r6336, %r134, 24, 8;
	cvt.u16.u32 	%rs401, %r6336;
	bfe.u32 	%r6337, %r135, 0, 8;
	cvt.u16.u32 	%rs400, %r6337;
	bfe.u32 	%r6338, %r135, 8, 8;
	cvt.u16.u32 	%rs399, %r6338;
	bfe.u32 	%r6339, %r135, 16, 8;
	cvt.u16.u32 	%rs398, %r6339;
	bfe.u32 	%r6340, %r135, 24, 8;
	cvt.u16.u32 	%rs397, %r6340;
	st.local.v4.b32 	[%rd2050], {%r132, %r133, %r134, %r135};
	ld.local.v4.b32 	{%r136, %r137, %r138, %r139}, [%rd1846+16];
	bfe.u32 	%r6341, %r136, 0, 8;
	cvt.u16.u32 	%rs396, %r6341;
	bfe.u32 	%r6342, %r136, 8, 8;
	cvt.u16.u32 	%rs395, %r6342;
	bfe.u32 	%r6343, %r136, 16, 8;
	cvt.u16.u32 	%rs394, %r6343;
	bfe.u32 	%r6344, %r136, 24, 8;
	cvt.u16.u32 	%rs393, %r6344;
	bfe.u32 	%r6345, %r137, 0, 8;
	cvt.u16.u32 	%rs392, %r6345;
	bfe.u32 	%r6346, %r137, 8, 8;
	cvt.u16.u32 	%rs391, %r6346;
	bfe.u32 	%r6347, %r137, 16, 8;
	cvt.u16.u32 	%rs390, %r6347;
	bfe.u32 	%r6348, %r137, 24, 8;
	cvt.u16.u32 	%rs389, %r6348;
	bfe.u32 	%r6349, %r138, 0, 8;
	cvt.u16.u32 	%rs388, %r6349;
	bfe.u32 	%r6350, %r138, 8, 8;
	cvt.u16.u32 	%rs387, %r6350;
	bfe.u32 	%r6351, %r138, 16, 8;
	cvt.u16.u32 	%rs386, %r6351;
	bfe.u32 	%r6352, %r138, 24, 8;
	cvt.u16.u32 	%rs385, %r6352;
	bfe.u32 	%r6353, %r139, 0, 8;
	cvt.u16.u32 	%rs384, %r6353;
	bfe.u32 	%r6354, %r139, 8, 8;
	cvt.u16.u32 	%rs383, %r6354;
	bfe.u32 	%r6355, %r139, 16, 8;
	cvt.u16.u32 	%rs382, %r6355;
	bfe.u32 	%r6356, %r139, 24, 8;
	cvt.u16.u32 	%rs381, %r6356;
	st.local.v4.b32 	[%rd2050+16], {%r136, %r137, %r138, %r139};
	add.s32 	%r10038, %r10038, -32;
	add.s64 	%rd23543, %rd2050, 32;
	setp.gt.u32 	%p275, %r10038, 64;
	@%p275 bra 	$L__BB0_331;
	st.local.v4.b32 	[%rd1847], {%r132, %r133, %r134, %r135};
	st.local.v4.b32 	[%rd1847+16], {%r136, %r137, %r138, %r139};
	ld.local.v4.b32 	{%r6357, %r6358, %r6359, %r6360}, [%rd1846+32];
	st.local.v4.b32 	[%rd1847+32], {%r6357, %r6358, %r6359, %r6360};
	ld.local.v4.b32 	{%r6361, %r6362, %r6363, %r6364}, [%rd1846+48];
	st.local.v4.b32 	[%rd1847+48], {%r6361, %r6362, %r6363, %r6364};
	mov.b32 	%r6365, 0;
	st.local.v2.b32 	[%rd1836], {%r6365, %r6365};
	st.local.v2.b32 	[%rd1836+8], {%r6365, %r6365};
	st.local.v2.b32 	[%rd1836+16], {%r6365, %r6365};
	st.local.v2.b32 	[%rd1836+24], {%r6365, %r6365};
	st.local.v2.b32 	[%rd1836+32], {%r6365, %r6365};
	st.local.v2.b32 	[%rd1836+40], {%r6365, %r6365};
	st.local.v2.b32 	[%rd1836+48], {%r6365, %r6365};
	st.local.v2.b32 	[%rd1836+56], {%r6365, %r6365};
	st.local.v2.b32 	[%rd1836+64], {%r6365, %r6365};
	st.local.v2.b32 	[%rd1836+72], {%r6365, %r6365};
	st.local.v2.b32 	[%rd1836+80], {%r6365, %r6365};
	st.local.v2.b32 	[%rd1836+88], {%r6365, %r6365};
	st.local.v2.b32 	[%rd1836+96], {%r6365, %r6365};
	st.local.v2.b32 	[%rd1836+104], {%r6365, %r6365};
	st.local.v2.b32 	[%rd1836+112], {%r6365, %r6365};
	st.local.v2.b32 	[%rd1836+120], {%r6365, %r6365};
	st.local.v2.b32 	[%rd1836+128], {%r6365, %r6365};
	st.local.v2.b32 	[%rd1836+136], {%r6365, %r6365};
	st.local.v2.b32 	[%rd1836+144], {%r6365, %r6365};
	st.local.v2.b32 	[%rd1836+152], {%r6365, %r6365};
	st.local.v2.b32 	[%rd1836+160], {%r6365, %r6365};
	st.local.v2.b32 	[%rd1836+168], {%r6365, %r6365};
	st.local.v2.b32 	[%rd1836+176], {%r6365, %r6365};
	st.local.v2.b32 	[%rd1836+184], {%r6365, %r6365};
	st.local.v2.b32 	[%rd1836+192], {%r6365, %r6365};
	st.local.v2.b32 	[%rd1836+200], {%r6365, %r6365};
	st.local.v2.b32 	[%rd1836+208], {%r6365, %r6365};
	st.local.v2.b32 	[%rd1836+216], {%r6365, %r6365};
	st.local.u32 	[%rd1836+224], %r6365;
	st.local.v2.b32 	[%rd1836+232], {%r6365, %r6365};
	st.local.u64 	[%rd1836+8], %rd14;
	st.local.u64 	[%rd1836+16], %rd15;
	st.local.u64 	[%rd1836+24], %rd16;
	st.local.u64 	[%rd1836+32], %rd17;
	st.local.u64 	[%rd1836+40], %rd18;
	st.local.u64 	[%rd1836+48], %rd19;
	st.local.u64 	[%rd1836], %rd21;
	st.local.u64 	[%rd1836+56], %rd20;
	mov.b32 	%r6366, 64;
	st.local.u32 	[%rd1836+228], %r6366;
	mov.b64 	%rd23564, 0;
$L__BB0_359:
	add.s64 	%rd15237, %rd1847, %rd23564;
	ld.local.u8 	%rs311, [%rd15237];
	add.s64 	%rd15238, %rd1836, %rd23564;
	st.local.u8 	[%rd15238+96], %rs311;
	ld.local.u8 	%rs312, [%rd15237+1];
	st.local.u8 	[%rd15238+97], %rs312;
	ld.local.u8 	%rs313, [%rd15237+2];
	st.local.u8 	[%rd15238+98], %rs313;
	ld.local.u8 	%rs314, [%rd15237+3];
	st.local.u8 	[%rd15238+99], %rs314;
	add.s64 	%rd23564, %rd23564, 4;
	setp.ne.s64 	%p276, %rd23564, 64;
	@%p276 bra 	$L__BB0_359;
	ld.local.u32 	%r6367, [%rd1836+224];
	add.s32 	%r6368, %r6367, 64;
	st.local.u32 	[%rd1836+224], %r6368;
	mov.b32 	%r6369, 0;
	st.local.v4.b32 	[%rd1835], {%r6369, %r6369, %r6369, %r6369};
	st.local.v4.b32 	[%rd1835+16], {%r6369, %r6369, %r6369, %r6369};
	st.local.v4.b32 	[%rd1835+32], {%r6369, %r6369, %r6369, %r6369};
	st.local.v4.b32 	[%rd1835+48], {%r6369, %r6369, %r6369, %r6369};
	cvt.u64.u32 	%rd2100, %r6368;
	st.local.u64 	[%rd1836+64], %rd2100;
	mov.b64 	%rd23565, 0;
	st.local.u64 	[%rd1836+72], %rd23565;
	ld.local.u8 	%rs315, [%rd1836+232];
	setp.eq.s16 	%p277, %rs315, 0;
	@%p277 bra 	$L__BB0_362;
	mov.b64 	%rd23565, -1;
	st.local.u64 	[%rd1836+88], %rd23565;
$L__BB0_362:
	cvt.u32.u64 	%r6370, %rd2100;
	mov.b64 	%rd15241, -1;
	st.local.u64 	[%rd1836+80], %rd15241;
	sub.s32 	%r141, 128, %r6370;
	setp.lt.s32 	%p278, %r141, 1;
	@%p278 bra 	$L__BB0_374;
	and.b32  	%r142, %r141, 7;
	add.s32 	%r6373, %r6370, -121;
	setp.lt.u32 	%p279, %r6373, 7;
	mov.b32 	%r10046, 0;
	@%p279 bra 	$L__BB0_366;
	and.b32  	%r10046, %r141, 2147483640;
	mov.b32 	%r10044, 0;
$L__BB0_365:
	.pragma "nounroll";
	cvt.u64.u32 	%rd15242, %r10044;
	add.s64 	%rd15243, %rd2100, %rd15242;
	add.s64 	%rd15244, %rd1836, %rd15243;
	mov.b16 	%rs316, 0;
	st.local.u8 	[%rd15244+96], %rs316;
	st.local.u8 	[%rd15244+97], %rs316;
	st.local.u8 	[%rd15244+98], %rs316;
	st.local.u8 	[%rd15244+99], %rs316;
	st.local.u8 	[%rd15244+100], %rs316;
	st.local.u8 	[%rd15244+101], %rs316;
	st.local.u8 	[%rd15244+102], %rs316;
	st.local.u8 	[%rd15244+103], %rs316;
	add.s32 	%r10044, %r10044, 8;
	setp.ne.s32 	%p280, %r10044, %r10046;
	@%p280 bra 	$L__BB0_365;
$L__BB0_366:
	setp.eq.s32 	%p281, %r142, 0;
	@%p281 bra 	$L__BB0_374;
	and.b32  	%r147, %r141, 3;
	setp.lt.u32 	%p282, %r142, 4;
	@%p282 bra 	$L__BB0_369;
	cvt.u64.u32 	%rd15245, %r10046;
	add.s64 	%rd15246, %rd2100, %rd15245;
	add.s64 	%rd15247, %rd1836, %rd15246;
	mov.b16 	%rs317, 0;
	st.local.u8 	[%rd15247+96], %rs317;
	add.s32 	%r6375, %r10046, 1;
	cvt.u64.u32 	%rd15248, %r6375;
	add.s64 	%rd15249, %rd2100, %rd15248;
	add.s64 	%rd15250, %rd1836, %rd15249;
	st.local.u8 	[%rd15250+96], %rs317;
	add.s32 	%r6376, %r10046, 2;
	cvt.u64.u32 	%rd15251, %r6376;
	add.s64 	%rd15252, %rd2100, %rd15251;
	add.s64 	%rd15253, %rd1836, %rd15252;
	st.local.u8 	[%rd15253+96], %rs317;
	add.s32 	%r6377, %r10046, 3;
	cvt.u64.u32 	%rd15254, %r6377;
	add.s64 	%rd15255, %rd2100, %rd15254;
	add.s64 	%rd15256, %rd1836, %rd15255;
	st.local.u8 	[%rd15256+96], %rs317;
	add.s32 	%r10046, %r10046, 4;
$L__BB0_369:
	setp.eq.s32 	%p283, %r147, 0;
	@%p283 bra 	$L__BB0_374;
	setp.eq.s32 	%p284, %r147, 1;
	@%p284 bra 	$L__BB0_372;
	cvt.u64.u32 	%rd15257, %r10046;
	add.s64 	%rd15258, %rd2100, %rd15257;
	add.s64 	%rd15259, %rd1836, %rd15258;
	mov.b16 	%rs318, 0;
	st.local.u8 	[%rd15259+96], %rs318;
	add.s32 	%r6378, %r10046, 1;
	cvt.u64.u32 	%rd15260, %r6378;
	add.s64 	%rd15261, %rd2100, %rd15260;
	add.s64 	%rd15262, %rd1836, %rd15261;
	st.local.u8 	[%rd15262+96], %rs318;
	add.s32 	%r10046, %r10046, 2;
$L__BB0_372:
	and.b32  	%r6379, %r141, 1;
	setp.eq.b32 	%p285, %r6379, 1;
	not.pred 	%p286, %p285;
	@%p286 bra 	$L__BB0_374;
	cvt.u64.u32 	%rd15263, %r10046;
	add.s64 	%rd15264, %rd2100, %rd15263;
	add.s64 	%rd15265, %rd1836, %rd15264;
	mov.b16 	%rs319, 0;
	st.local.u8 	[%rd15265+96], %rs319;
$L__BB0_374:
	ld.local.v2.b32 	{%r6381, %r6382}, [%rd1836+96];
	bfe.u32 	%r6383, %r6382, 24, 8;
	bfe.u32 	%r6384, %r6382, 16, 8;
	bfe.u32 	%r6385, %r6382, 8, 8;
	bfe.u32 	%r6386, %r6382, 0, 8;
	ld.local.u32 	%rd15266, [%rd1836+96];
	cvt.u64.u32 	%rd15267, %r6386;
	shl.b64 	%rd15268, %rd15267, 32;
	and.b64  	%rd15269, %rd15268, 1095216660480;
	or.b64  	%rd15270, %rd15266, %rd15269;
	cvt.u64.u32 	%rd15271, %r6385;
	shl.b64 	%rd15272, %rd15271, 40;
	and.b64  	%rd15273, %rd15272, 280375465082880;
	or.b64  	%rd15274, %rd15270, %rd15273;
	cvt.u64.u32 	%rd15275, %r6384;
	shl.b64 	%rd15276, %rd15275, 48;
	and.b64  	%rd15277, %rd15276, 71776119061217280;
	or.b64  	%rd15278, %rd15274, %rd15277;
	cvt.u64.u32 	%rd15279, %r6383;
	shl.b64 	%rd15280, %rd15279, 56;
	or.b64  	%rd15281, %rd15278, %rd15280;
	ld.local.v2.b32 	{%r6387, %r6388}, [%rd1836+104];
	bfe.u32 	%r6389, %r6388, 24, 8;
	bfe.u32 	%r6390, %r6388, 16, 8;
	bfe.u32 	%r6391, %r6388, 8, 8;
	bfe.u32 	%r6392, %r6388, 0, 8;
	ld.local.u32 	%rd15282, [%rd1836+104];
	cvt.u64.u32 	%rd15283, %r6392;
	shl.b64 	%rd15284, %rd15283, 32;
	and.b64  	%rd15285, %rd15284, 1095216660480;
	or.b64  	%rd15286, %rd15282, %rd15285;
	cvt.u64.u32 	%rd15287, %r6391;
	shl.b64 	%rd15288, %rd15287, 40;
	and.b64  	%rd15289, %rd15288, 280375465082880;
	or.b64  	%rd15290, %rd15286, %rd15289;
	cvt.u64.u32 	%rd15291, %r6390;
	shl.b64 	%rd15292, %rd15291, 48;
	and.b64  	%rd15293, %rd15292, 71776119061217280;
	or.b64  	%rd15294, %rd15290, %rd15293;
	cvt.u64.u32 	%rd15295, %r6389;
	shl.b64 	%rd15296, %rd15295, 56;
	or.b64  	%rd15297, %rd15294, %rd15296;
	st.local.v2.u64 	[%rd1834], {%rd15281, %rd15297};
	ld.local.v2.b32 	{%r6393, %r6394}, [%rd1836+112];
	bfe.u32 	%r6395, %r6394, 24, 8;
	bfe.u32 	%r6396, %r6394, 16, 8;
	bfe.u32 	%r6397, %r6394, 8, 8;
	bfe.u32 	%r6398, %r6394, 0, 8;
	ld.local.u32 	%rd15298, [%rd1836+112];
	cvt.u64.u32 	%rd15299, %r6398;
	shl.b64 	%rd15300, %rd15299, 32;
	and.b64  	%rd15301, %rd15300, 1095216660480;
	or.b64  	%rd15302, %rd15298, %rd15301;
	cvt.u64.u32 	%rd15303, %r6397;
	shl.b64 	%rd15304, %rd15303, 40;
	and.b64  	%rd15305, %rd15304, 280375465082880;
	or.b64  	%rd15306, %rd15302, %rd15305;
	cvt.u64.u32 	%rd15307, %r6396;
	shl.b64 	%rd15308, %rd15307, 48;
	and.b64  	%rd15309, %rd15308, 71776119061217280;
	or.b64  	%rd15310, %rd15306, %rd15309;
	cvt.u64.u32 	%rd15311, %r6395;
	shl.b64 	%rd15312, %rd15311, 56;
	or.b64  	%rd15313, %rd15310, %rd15312;
	ld.local.v2.b32 	{%r6399, %r6400}, [%rd1836+120];
	bfe.u32 	%r6401, %r6400, 24, 8;
	bfe.u32 	%r6402, %r6400, 16, 8;
	bfe.u32 	%r6403, %r6400, 8, 8;
	bfe.u32 	%r6404, %r6400, 0, 8;
	ld.local.u32 	%rd15314, [%rd1836+120];
	cvt.u64.u32 	%rd15315, %r6404;
	shl.b64 	%rd15316, %rd15315, 32;
	and.b64  	%rd15317, %rd15316, 1095216660480;
	or.b64  	%rd15318, %rd15314, %rd15317;
	cvt.u64.u32 	%rd15319, %r6403;
	shl.b64 	%rd15320, %rd15319, 40;
	and.b64  	%rd15321, %rd15320, 280375465082880;
	or.b64  	%rd15322, %rd15318, %rd15321;
	cvt.u64.u32 	%rd15323, %r6402;
	shl.b64 	%rd15324, %rd15323, 48;
	and.b64  	%rd15325, %rd15324, 71776119061217280;
	or.b64  	%rd15326, %rd15322, %rd15325;
	cvt.u64.u32 	%rd15327, %r6401;
	shl.b64 	%rd15328, %rd15327, 56;
	or.b64  	%rd15329, %rd15326, %rd15328;
	st.local.v2.u64 	[%rd1834+16], {%rd15313, %rd15329};
	ld.local.v2.b32 	{%r6405, %r6406}, [%rd1836+128];
	bfe.u32 	%r6407, %r6406, 24, 8;
	bfe.u32 	%r6408, %r6406, 16, 8;
	bfe.u32 	%r6409, %r6406, 8, 8;
	bfe.u32 	%r6410, %r6406, 0, 8;
	ld.local.u32 	%rd15330, [%rd1836+128];
	cvt.u64.u32 	%rd15331, %r6410;
	shl.b64 	%rd15332, %rd15331, 32;
	and.b64  	%rd15333, %rd15332, 1095216660480;
	or.b64  	%rd15334, %rd15330, %rd15333;
	cvt.u64.u32 	%rd15335, %r6409;
	shl.b64 	%rd15336, %rd15335, 40;
	and.b64  	%rd15337, %rd15336, 280375465082880;
	or.b64  	%rd15338, %rd15334, %rd15337;
	cvt.u64.u32 	%rd15339, %r6408;
	shl.b64 	%rd15340, %rd15339, 48;
	and.b64  	%rd15341, %rd15340, 71776119061217280;
	or.b64  	%rd15342, %rd15338, %rd15341;
	cvt.u64.u32 	%rd15343, %r6407;
	shl.b64 	%rd15344, %rd15343, 56;
	or.b64  	%rd15345, %rd15342, %rd15344;
	ld.local.v2.b32 	{%r6411, %r6412}, [%rd1836+136];
	bfe.u32 	%r6413, %r6412, 24, 8;
	bfe.u32 	%r6414, %r6412, 16, 8;
	bfe.u32 	%r6415, %r6412, 8, 8;
	bfe.u32 	%r6416, %r6412, 0, 8;
	ld.local.u32 	%rd15346, [%rd1836+136];
	cvt.u64.u32 	%rd15347, %r6416;
	shl.b64 	%rd15348, %rd15347, 32;
	and.b64  	%rd15349, %rd15348, 1095216660480;
	or.b64  	%rd15350, %rd15346, %rd15349;
	cvt.u64.u32 	%rd15351, %r6415;
	shl.b64 	%rd15352, %rd15351, 40;
	and.b64  	%rd15353, %rd15352, 280375465082880;
	or.b64  	%rd15354, %rd15350, %rd15353;
	cvt.u64.u32 	%rd15355, %r6414;
	shl.b64 	%rd15356, %rd15355, 48;
	and.b64  	%rd15357, %rd15356, 71776119061217280;
	or.b64  	%rd15358, %rd15354, %rd15357;
	cvt.u64.u32 	%rd15359, %r6413;
	shl.b64 	%rd15360, %rd15359, 56;
	or.b64  	%rd15361, %rd15358, %rd15360;
	st.local.v2.u64 	[%rd1834+32], {%rd15345, %rd15361};
	ld.local.v2.b32 	{%r6417, %r6418}, [%rd1836+144];
	bfe.u32 	%r6419, %r6418, 24, 8;
	bfe.u32 	%r6420, %r6418, 16, 8;
	bfe.u32 	%r6421, %r6418, 8, 8;
	bfe.u32 	%r6422, %r6418, 0, 8;
	ld.local.u32 	%rd15362, [%rd1836+144];
	cvt.u64.u32 	%rd15363, %r6422;
	shl.b64 	%rd15364, %rd15363, 32;
	and.b64  	%rd15365, %rd15364, 1095216660480;
	or.b64  	%rd15366, %rd15362, %rd15365;
	cvt.u64.u32 	%rd15367, %r6421;
	shl.b64 	%rd15368, %rd15367, 40;
	and.b64  	%rd15369, %rd15368, 280375465082880;
	or.b64  	%rd15370, %rd15366, %rd15369;
	cvt.u64.u32 	%rd15371, %r6420;
	shl.b64 	%rd15372, %rd15371, 48;
	and.b64  	%rd15373, %rd15372, 71776119061217280;
	or.b64  	%rd15374, %rd15370, %rd15373;
	cvt.u64.u32 	%rd15375, %r6419;
	shl.b64 	%rd15376, %rd15375, 56;
	or.b64  	%rd15377, %rd15374, %rd15376;
	ld.local.v2.b32 	{%r6423, %r6424}, [%rd1836+152];
	bfe.u32 	%r6425, %r6424, 24, 8;
	bfe.u32 	%r6426, %r6424, 16, 8;
	bfe.u32 	%r6427, %r6424, 8, 8;
	bfe.u32 	%r6428, %r6424, 0, 8;
	ld.local.u32 	%rd15378, [%rd1836+152];
	cvt.u64.u32 	%rd15379, %r6428;
	shl.b64 	%rd15380, %rd15379, 32;
	and.b64  	%rd15381, %rd15380, 1095216660480;
	or.b64  	%rd15382, %rd15378, %rd15381;
	cvt.u64.u32 	%rd15383, %r6427;
	shl.b64 	%rd15384, %rd15383, 40;
	and.b64  	%rd15385, %rd15384, 280375465082880;
	or.b64  	%rd15386, %rd15382, %rd15385;
	cvt.u64.u32 	%rd15387, %r6426;
	shl.b64 	%rd15388, %rd15387, 48;
	and.b64  	%rd15389, %rd15388, 71776119061217280;
	or.b64  	%rd15390, %rd15386, %rd15389;
	cvt.u64.u32 	%rd15391, %r6425;
	shl.b64 	%rd15392, %rd15391, 56;
	or.b64  	%rd15393, %rd15390, %rd15392;
	st.local.v2.u64 	[%rd1834+48], {%rd15377, %rd15393};
	ld.local.v2.b32 	{%r6429, %r6430}, [%rd1836+160];
	bfe.u32 	%r6431, %r6430, 24, 8;
	bfe.u32 	%r6432, %r6430, 16, 8;
	bfe.u32 	%r6433, %r6430, 8, 8;
	bfe.u32 	%r6434, %r6430, 0, 8;
	ld.local.u32 	%rd15394, [%rd1836+160];
	cvt.u64.u32 	%rd15395, %r6434;
	shl.b64 	%rd15396, %rd15395, 32;
	and.b64  	%rd15397, %rd15396, 1095216660480;
	or.b64  	%rd15398, %rd15394, %rd15397;
	cvt.u64.u32 	%rd15399, %r6433;
	shl.b64 	%rd15400, %rd15399, 40;
	and.b64  	%rd15401, %rd15400, 280375465082880;
	or.b64  	%rd15402, %rd15398, %rd15401;
	cvt.u64.u32 	%rd15403, %r6432;
	shl.b64 	%rd15404, %rd15403, 48;
	and.b64  	%rd15405, %rd15404, 71776119061217280;
	or.b64  	%rd15406, %rd15402, %rd15405;
	cvt.u64.u32 	%rd15407, %r6431;
	shl.b64 	%rd15408, %rd15407, 56;
	or.b64  	%rd15409, %rd15406, %rd15408;
	ld.local.v2.b32 	{%r6435, %r6436}, [%rd1836+168];
	bfe.u32 	%r6437, %r6436, 24, 8;
	bfe.u32 	%r6438, %r6436, 16, 8;
	bfe.u32 	%r6439, %r6436, 8, 8;
	bfe.u32 	%r6440, %r6436, 0, 8;
	ld.local.u32 	%rd15410, [%rd1836+168];
	cvt.u64.u32 	%rd15411, %r6440;
	shl.b64 	%rd15412, %rd15411, 32;
	and.b64  	%rd15413, %rd15412, 1095216660480;
	or.b64  	%rd15414, %rd15410, %rd15413;
	cvt.u64.u32 	%rd15415, %r6439;
	shl.b64 	%rd15416, %rd15415, 40;
	and.b64  	%rd15417, %rd15416, 280375465082880;
	or.b64  	%rd15418, %rd15414, %rd15417;
	cvt.u64.u32 	%rd15419, %r6438;
	shl.b64 	%rd15420, %rd15419, 48;
	and.b64  	%rd15421, %rd15420, 71776119061217280;
	or.b64  	%rd15422, %rd15418, %rd15421;
	cvt.u64.u32 	%rd15423, %r6437;
	shl.b64 	%rd15424, %rd15423, 56;
	or.b64  	%rd15425, %rd15422, %rd15424;
	st.local.v2.u64 	[%rd1834+64], {%rd15409, %rd15425};
	ld.local.v2.b32 	{%r6441, %r6442}, [%rd1836+176];
	bfe.u32 	%r6443, %r6442, 24, 8;
	bfe.u32 	%r6444, %r6442, 16, 8;
	bfe.u32 	%r6445, %r6442, 8, 8;
	bfe.u32 	%r6446, %r6442, 0, 8;
	ld.local.u32 	%rd15426, [%rd1836+176];
	cvt.u64.u32 	%rd15427, %r6446;
	shl.b64 	%rd15428, %rd15427, 32;
	and.b64  	%rd15429, %rd15428, 1095216660480;
	or.b64  	%rd15430, %rd15426, %rd15429;
	cvt.u64.u32 	%rd15431, %r6445;
	shl.b64 	%rd15432, %rd15431, 40;
	and.b64  	%rd15433, %rd15432, 280375465082880;
	or.b64  	%rd15434, %rd15430, %rd15433;
	cvt.u64.u32 	%rd15435, %r6444;
	shl.b64 	%rd15436, %rd15435, 48;
	and.b64  	%rd15437, %rd15436, 71776119061217280;
	or.b64  	%rd15438, %rd15434, %rd15437;
	cvt.u64.u32 	%rd15439, %r6443;
	shl.b64 	%rd15440, %rd15439, 56;
	or.b64  	%rd15441, %rd15438, %rd15440;
	ld.local.v2.b32 	{%r6447, %r6448}, [%rd1836+184];
	bfe.u32 	%r6449, %r6448, 24, 8;
	bfe.u32 	%r6450, %r6448, 16, 8;
	bfe.u32 	%r6451, %r6448, 8, 8;
	bfe.u32 	%r6452, %r6448, 0, 8;
	ld.local.u32 	%rd15442, [%rd1836+184];
	cvt.u64.u32 	%rd15443, %r6452;
	shl.b64 	%rd15444, %rd15443, 32;
	and.b64  	%rd15445, %rd15444, 1095216660480;
	or.b64  	%rd15446, %rd15442, %rd15445;
	cvt.u64.u32 	%rd15447, %r6451;
	shl.b64 	%rd15448, %rd15447, 40;
	and.b64  	%rd15449, %rd15448, 280375465082880;
	or.b64  	%rd15450, %rd15446, %rd15449;
	cvt.u64.u32 	%rd15451, %r6450;
	shl.b64 	%rd15452, %rd15451, 48;
	and.b64  	%rd15453, %rd15452, 71776119061217280;
	or.b64  	%rd15454, %rd15450, %rd15453;
	cvt.u64.u32 	%rd15455, %r6449;
	shl.b64 	%rd15456, %rd15455, 56;
	or.b64  	%rd15457, %rd15454, %rd15456;
	st.local.v2.u64 	[%rd1834+80], {%rd15441, %rd15457};
	ld.local.v2.b32 	{%r6453, %r6454}, [%rd1836+192];
	bfe.u32 	%r6455, %r6454, 24, 8;
	bfe.u32 	%r6456, %r6454, 16, 8;
	bfe.u32 	%r6457, %r6454, 8, 8;
	bfe.u32 	%r6458, %r6454, 0, 8;
	ld.local.u32 	%rd15458, [%rd1836+192];
	cvt.u64.u32 	%rd15459, %r6458;
	shl.b64 	%rd15460, %rd15459, 32;
	and.b64  	%rd15461, %rd15460, 1095216660480;
	or.b64  	%rd15462, %rd15458, %rd15461;
	cvt.u64.u32 	%rd15463, %r6457;
	shl.b64 	%rd15464, %rd15463, 40;
	and.b64  	%rd15465, %rd15464, 280375465082880;
	or.b64  	%rd15466, %rd15462, %rd15465;
	cvt.u64.u32 	%rd15467, %r6456;
	shl.b64 	%rd15468, %rd15467, 48;
	and.b64  	%rd15469, %rd15468, 71776119061217280;
	or.b64  	%rd15470, %rd15466, %rd15469;
	cvt.u64.u32 	%rd15471, %r6455;
	shl.b64 	%rd15472, %rd15471, 56;
	or.b64  	%rd15473, %rd15470, %rd15472;
	ld.local.v2.b32 	{%r6459, %r6460}, [%rd1836+200];
	bfe.u32 	%r6461, %r6460, 24, 8;
	bfe.u32 	%r6462, %r6460, 16, 8;
	bfe.u32 	%r6463, %r6460, 8, 8;
	bfe.u32 	%r6464, %r6460, 0, 8;
	ld.local.u32 	%rd15474, [%rd1836+200];
	cvt.u64.u32 	%rd15475, %r6464;
	shl.b64 	%rd15476, %rd15475, 32;
	and.b64  	%rd15477, %rd15476, 1095216660480;
	or.b64  	%rd15478, %rd15474, %rd15477;
	cvt.u64.u32 	%rd15479, %r6463;
	shl.b64 	%rd15480, %rd15479, 40;
	and.b64  	%rd15481, %rd15480, 280375465082880;
	or.b64  	%rd15482, %rd15478, %rd15481;
	cvt.u64.u32 	%rd15483, %r6462;
	shl.b64 	%rd15484, %rd15483, 48;
	and.b64  	%rd15485, %rd15484, 71776119061217280;
	or.b64  	%rd15486, %rd15482, %rd15485;
	cvt.u64.u32 	%rd15487, %r6461;
	shl.b64 	%rd15488, %rd15487, 56;
	or.b64  	%rd15489, %rd15486, %rd15488;
	st.local.v2.u64 	[%rd1834+96], {%rd15473, %rd15489};
	ld.local.v2.b32 	{%r6465, %r6466}, [%rd1836+208];
	bfe.u32 	%r6467, %r6466, 24, 8;
	bfe.u32 	%r6468, %r6466, 16, 8;
	bfe.u32 	%r6469, %r6466, 8, 8;
	bfe.u32 	%r6470, %r6466, 0, 8;
	ld.local.u32 	%rd15490, [%rd1836+208];
	cvt.u64.u32 	%rd15491, %r6470;
	shl.b64 	%rd15492, %rd15491, 32;
	and.b64  	%rd15493, %rd15492, 1095216660480;
	or.b64  	%rd15494, %rd15490, %rd15493;
	cvt.u64.u32 	%rd15495, %r6469;
	shl.b64 	%rd15496, %rd15495, 40;
	and.b64  	%rd15497, %rd15496, 280375465082880;
	or.b64  	%rd15498, %rd15494, %rd15497;
	cvt.u64.u32 	%rd15499, %r6468;
	shl.b64 	%rd15500, %rd15499, 48;
	and.b64  	%rd15501, %rd15500, 71776119061217280;
	or.b64  	%rd15502, %rd15498, %rd15501;
	cvt.u64.u32 	%rd15503, %r6467;
	shl.b64 	%rd15504, %rd15503, 56;
	or.b64  	%rd15505, %rd15502, %rd15504;
	ld.local.v2.b32 	{%r6471, %r6472}, [%rd1836+216];
	bfe.u32 	%r6473, %r6472, 24, 8;
	bfe.u32 	%r6474, %r6472, 16, 8;
	bfe.u32 	%r6475, %r6472, 8, 8;
	bfe.u32 	%r6476, %r6472, 0, 8;
	ld.local.u32 	%rd15506, [%rd1836+216];
	cvt.u64.u32 	%rd15507, %r6476;
	shl.b64 	%rd15508, %rd15507, 32;
	and.b64  	%rd15509, %rd15508, 1095216660480;
	or.b64  	%rd15510, %rd15506, %rd15509;
	cvt.u64.u32 	%rd15511, %r6475;
	shl.b64 	%rd15512, %rd15511, 40;
	and.b64  	%rd15513, %rd15512, 280375465082880;
	or.b64  	%rd15514, %rd15510, %rd15513;
	cvt.u64.u32 	%rd15515, %r6474;
	shl.b64 	%rd15516, %rd15515, 48;
	and.b64  	%rd15517, %rd15516, 71776119061217280;
	or.b64  	%rd15518, %rd15514, %rd15517;
	cvt.u64.u32 	%rd15519, %r6473;
	shl.b64 	%rd15520, %rd15519, 56;
	or.b64  	%rd15521, %rd15518, %rd15520;
	st.local.v2.u64 	[%rd1834+112], {%rd15505, %rd15521};
	xor.b64  	%rd23579, %rd17, %rd2100;
	xor.b64  	%rd23567, %rd20, %rd23565;
	mov.b32 	%r10048, 0;
	mov.u64 	%rd23566, %rd16;
	mov.u64 	%rd23568, %rd20;
	mov.u64 	%rd23569, %rd16;
	mov.u64 	%rd23570, %rd15;
	mov.u64 	%rd23571, %rd1789;
	mov.u64 	%rd23572, %rd19;
	mov.u64 	%rd23573, %rd15;
	mov.u64 	%rd23574, %rd14;
	mov.u64 	%rd23575, %rd18;
	mov.u64 	%rd23576, %rd18;
	mov.u64 	%rd23577, %rd14;
	mov.u64 	%rd23578, %rd13;
	mov.u64 	%rd23580, %rd17;
	mov.u64 	%rd23581, %rd21;
$L__BB0_375:
	mul.wide.u32 	%rd15522, %r10048, 16;
	add.s64 	%rd15524, %rd13143, %rd15522;
	ld.const.u8 	%r6477, [%rd15524];
	mul.wide.u32 	%rd15525, %r6477, 8;
	add.s64 	%rd15526, %rd1834, %rd15525;
	ld.local.u64 	%rd15527, [%rd15526];
	ld.const.u8 	%r6478, [%rd15524+1];
	mul.wide.u32 	%rd15528, %r6478, 8;
	add.s64 	%rd15529, %rd1834, %rd15528;
	ld.local.u64 	%rd15530, [%rd15529];
	add.s64 	%rd15531, %rd23581, %rd15527;
	add.s64 	%rd15532, %rd15531, %rd23580;
	xor.b64  	%rd15533, %rd23579, %rd15532;
	mov.b64 	{%r6479, %r6480}, %rd15533;
	mov.b64 	%rd15534, {%r6480, %r6479};
	add.s64 	%rd15535, %rd23578, %rd15534;
	xor.b64  	%rd15536, %rd23580, %rd15535;
	mov.b64 	{%r6481, %r6482}, %rd15536;
	shf.l.wrap.b32 	%r6483, %r6482, %r6481, 8;
	shf.l.wrap.b32 	%r6484, %r6481, %r6482, 8;
	mov.b64 	%rd15537, {%r6484, %r6483};
	add.s64 	%rd15538, %rd15537, %rd15530;
	add.s64 	%rd15539, %rd15538, %rd15532;
	xor.b64  	%rd15540, %rd15534, %rd15539;
	mov.b64 	{%r6485, %r6486}, %rd15540;
	shf.l.wrap.b32 	%r6487, %r6486, %r6485, 16;
	shf.l.wrap.b32 	%r6488, %r6485, %r6486, 16;
	mov.b64 	%rd15541, {%r6488, %r6487};
	add.s64 	%rd15542, %rd15535, %rd15541;
	xor.b64  	%rd15543, %rd15537, %rd15542;
	mov.b64 	{%r6489, %r6490}, %rd15543;
	shf.l.wrap.b32 	%r6491, %r6489, %r6490, 1;
	shf.l.wrap.b32 	%r6492, %r6490, %r6489, 1;
	mov.b64 	%rd15544, {%r6492, %r6491};
	ld.const.u8 	%r6493, [%rd15524+2];
	mul.wide.u32 	%rd15545, %r6493, 8;
	add.s64 	%rd15546, %rd1834, %rd15545;
	ld.local.u64 	%rd15547, [%rd15546];
	ld.const.u8 	%r6494, [%rd15524+3];
	mul.wide.u32 	%rd15548, %r6494, 8;
	add.s64 	%rd15549, %rd1834, %rd15548;
	ld.local.u64 	%rd15550, [%rd15549];
	add.s64 	%rd15551, %rd23577, %rd15547;
	add.s64 	%rd15552, %rd15551, %rd23576;
	xor.b64  	%rd15553, %rd23575, %rd15552;
	mov.b64 	{%r6495, %r6496}, %rd15553;
	mov.b64 	%rd15554, {%r6496, %r6495};
	add.s64 	%rd15555, %rd23574, %rd15554;
	xor.b64  	%rd15556, %rd23576, %rd15555;
	mov.b64 	{%r6497, %r6498}, %rd15556;
	shf.l.wrap.b32 	%r6499, %r6498, %r6497, 8;
	shf.l.wrap.b32 	%r6500, %r6497, %r6498, 8;
	mov.b64 	%rd15557, {%r6500, %r6499};
	add.s64 	%rd15558, %rd15557, %rd15550;
	add.s64 	%rd15559, %rd15558, %rd15552;
	xor.b64  	%rd15560, %rd15554, %rd15559;
	mov.b64 	{%r6501, %r6502}, %rd15560;
	shf.l.wrap.b32 	%r6503, %r6502, %r6501, 16;
	shf.l.wrap.b32 	%r6504, %r6501, %r6502, 16;
	mov.b64 	%rd15561, {%r6504, %r6503};
	add.s64 	%rd15562, %rd15555, %rd15561;
	xor.b64  	%rd15563, %rd15557, %rd15562;
	mov.b64 	{%r6505, %r6506}, %rd15563;
	shf.l.wrap.b32 	%r6507, %r6505, %r6506, 1;
	shf.l.wrap.b32 	%r6508, %r6506, %r6505, 1;
	mov.b64 	%rd15564, {%r6508, %r6507};
	ld.const.u8 	%r6509, [%rd15524+4];
	mul.wide.u32 	%rd15565, %r6509, 8;
	add.s64 	%rd15566, %rd1834, %rd15565;
	ld.local.u64 	%rd15567, [%rd15566];
	ld.const.u8 	%r6510, [%rd15524+5];
	mul.wide.u32 	%rd15568, %r6510, 8;
	add.s64 	%rd15569, %rd1834, %rd15568;
	ld.local.u64 	%rd15570, [%rd15569];
	add.s64 	%rd15571, %rd23573, %rd15567;
	add.s64 	%rd15572, %rd15571, %rd23572;
	xor.b64  	%rd15573, %rd23571, %rd15572;
	mov.b64 	{%r6511, %r6512}, %rd15573;
	mov.b64 	%rd15574, {%r6512, %r6511};
	add.s64 	%rd15575, %rd23570, %rd15574;
	xor.b64  	%rd15576, %rd23572, %rd15575;
	mov.b64 	{%r6513, %r6514}, %rd15576;
	shf.l.wrap.b32 	%r6515, %r6514, %r6513, 8;
	shf.l.wrap.b32 	%r6516, %r6513, %r6514, 8;
	mov.b64 	%rd15577, {%r6516, %r6515};
	add.s64 	%rd15578, %rd15577, %rd15570;
	add.s64 	%rd15579, %rd15578, %rd15572;
	xor.b64  	%rd15580, %rd15574, %rd15579;
	mov.b64 	{%r6517, %r6518}, %rd15580;
	shf.l.wrap.b32 	%r6519, %r6518, %r6517, 16;
	shf.l.wrap.b32 	%r6520, %r6517, %r6518, 16;
	mov.b64 	%rd15581, {%r6520, %r6519};
	add.s64 	%rd15582, %rd15575, %rd15581;
	xor.b64  	%rd15583, %rd15577, %rd15582;
	mov.b64 	{%r6521, %r6522}, %rd15583;
	shf.l.wrap.b32 	%r6523, %r6521, %r6522, 1;
	shf.l.wrap.b32 	%r6524, %r6522, %r6521, 1;
	mov.b64 	%rd15584, {%r6524, %r6523};
	ld.const.u8 	%r6525, [%rd15524+6];
	mul.wide.u32 	%rd15585, %r6525, 8;
	add.s64 	%rd15586, %rd1834, %rd15585;
	ld.local.u64 	%rd15587, [%rd15586];
	ld.const.u8 	%r6526, [%rd15524+7];
	mul.wide.u32 	%rd15588, %r6526, 8;
	add.s64 	%rd15589, %rd1834, %rd15588;
	ld.local.u64 	%rd15590, [%rd15589];
	add.s64 	%rd15591, %rd23569, %rd15587;
	add.s64 	%rd15592, %rd15591, %rd23568;
	xor.b64  	%rd15593, %rd23567, %rd15592;
	mov.b64 	{%r6527, %r6528}, %rd15593;
	mov.b64 	%rd15594, {%r6528, %r6527};
	add.s64 	%rd15595, %rd23566, %rd15594;
	xor.b64  	%rd15596, %rd23568, %rd15595;
	mov.b64 	{%r6529, %r6530}, %rd15596;
	shf.l.wrap.b32 	%r6531, %r6530, %r6529, 8;
	shf.l.wrap.b32 	%r6532, %r6529, %r6530, 8;
	mov.b64 	%rd15597, {%r6532, %r6531};
	add.s64 	%rd15598, %rd15597, %rd15590;
	add.s64 	%rd15599, %rd15598, %rd15592;
	xor.b64  	%rd15600, %rd15594, %rd15599;
	mov.b64 	{%r6533, %r6534}, %rd15600;
	shf.l.wrap.b32 	%r6535, %r6534, %r6533, 16;
	shf.l.wrap.b32 	%r6536, %r6533, %r6534, 16;
	mov.b64 	%rd15601, {%r6536, %r6535};
	add.s64 	%rd15602, %rd15595, %rd15601;
	xor.b64  	%rd15603, %rd15597, %rd15602;
	mov.b64 	{%r6537, %r6538}, %rd15603;
	shf.l.wrap.b32 	%r6539, %r6537, %r6538, 1;
	shf.l.wrap.b32 	%r6540, %r6538, %r6537, 1;
	mov.b64 	%rd15604, {%r6540, %r6539};
	ld.const.u8 	%r6541, [%rd15524+8];
	mul.wide.u32 	%rd15605, %r6541, 8;
	add.s64 	%rd15606, %rd1834, %rd15605;
	ld.local.u64 	%rd15607, [%rd15606];
	ld.const.u8 	%r6542, [%rd15524+9];
	mul.wide.u32 	%rd15608, %r6542, 8;
	add.s64 	%rd15609, %rd1834, %rd15608;
	ld.local.u64 	%rd15610, [%rd15609];
	add.s64 	%rd15611, %rd15539, %rd15607;
	add.s64 	%rd15612, %rd15611, %rd15564;
	xor.b64  	%rd15613, %rd15601, %rd15612;
	mov.b64 	{%r6543, %r6544}, %rd15613;
	mov.b64 	%rd15614, {%r6544, %r6543};
	add.s64 	%rd15615, %rd15582, %rd15614;
	xor.b64  	%rd15616, %rd15564, %rd15615;
	mov.b64 	{%r6545, %r6546}, %rd15616;
	shf.l.wrap.b32 	%r6547, %r6546, %r6545, 8;
	shf.l.wrap.b32 	%r6548, %r6545, %r6546, 8;
	mov.b64 	%rd15617, {%r6548, %r6547};
	add.s64 	%rd15618, %rd15617, %rd15610;
	add.s64 	%rd23581, %rd15618, %rd15612;
	xor.b64  	%rd15619, %rd15614, %rd23581;
	mov.b64 	{%r6549, %r6550}, %rd15619;
	shf.l.wrap.b32 	%r6551, %r6550, %r6549, 16;
	shf.l.wrap.b32 	%r6552, %r6549, %r6550, 16;
	mov.b64 	%rd23567, {%r6552, %r6551};
	add.s64 	%rd23570, %rd15615, %rd23567;
	xor.b64  	%rd15620, %rd15617, %rd23570;
	mov.b64 	{%r6553, %r6554}, %rd15620;
	shf.l.wrap.b32 	%r6555, %r6553, %r6554, 1;
	shf.l.wrap.b32 	%r6556, %r6554, %r6553, 1;
	mov.b64 	%rd23576, {%r6556, %r6555};
	ld.const.u8 	%r6557, [%rd15524+10];
	mul.wide.u32 	%rd15621, %r6557, 8;
	add.s64 	%rd15622, %rd1834, %rd15621;
	ld.local.u64 	%rd15623, [%rd15622];
	ld.const.u8 	%r6558, [%rd15524+11];
	mul.wide.u32 	%rd15624, %r6558, 8;
	add.s64 	%rd15625, %rd1834, %rd15624;
	ld.local.u64 	%rd15626, [%rd15625];
	add.s64 	%rd15627, %rd15559, %rd15623;
	add.s64 	%rd15628, %rd15627, %rd15584;
	xor.b64  	%rd15629, %rd15541, %rd15628;
	mov.b64 	{%r6559, %r6560}, %rd15629;
	mov.b64 	%rd15630, {%r6560, %r6559};
	add.s64 	%rd15631, %rd15602, %rd15630;
	xor.b64  	%rd15632, %rd15584, %rd15631;
	mov.b64 	{%r6561, %r6562}, %rd15632;
	shf.l.wrap.b32 	%r6563, %r6562, %r6561, 8;
	shf.l.wrap.b32 	%r6564, %r6561, %r6562, 8;
	mov.b64 	%rd15633, {%r6564, %r6563};
	add.s64 	%rd15634, %rd15633, %rd15626;
	add.s64 	%rd23577, %rd15634, %rd15628;
	xor.b64  	%rd15635, %rd15630, %rd23577;
	mov.b64 	{%r6565, %r6566}, %rd15635;
	shf.l.wrap.b32 	%r6567, %r6566, %r6565, 16;
	shf.l.wrap.b32 	%r6568, %r6565, %r6566, 16;
	mov.b64 	%rd23579, {%r6568, %r6567};
	add.s64 	%rd23566, %rd15631, %rd23579;
	xor.b64  	%rd15636, %rd15633, %rd23566;
	mov.b64 	{%r6569, %r6570}, %rd15636;
	shf.l.wrap.b32 	%r6571, %r6569, %r6570, 1;
	shf.l.wrap.b32 	%r6572, %r6570, %r6569, 1;
	mov.b64 	%rd23572, {%r6572, %r6571};
	ld.const.u8 	%r6573, [%rd15524+12];
	mul.wide.u32 	%rd15637, %r6573, 8;
	add.s64 	%rd15638, %rd1834, %rd15637;
	ld.local.u64 	%rd15639, [%rd15638];
	ld.const.u8 	%r6574, [%rd15524+13];
	mul.wide.u32 	%rd15640, %r6574, 8;
	add.s64 	%rd15641, %rd1834, %rd15640;
	ld.local.u64 	%rd15642, [%rd15641];
	add.s64 	%rd15643, %rd15579, %rd15639;
	add.s64 	%rd15644, %rd15643, %rd15604;
	xor.b64  	%rd15645, %rd15561, %rd15644;
	mov.b64 	{%r6575, %r6576}, %rd15645;
	mov.b64 	%rd15646, {%r6576, %r6575};
	add.s64 	%rd15647, %rd15542, %rd15646;
	xor.b64  	%rd15648, %rd15604, %rd15647;
	mov.b64 	{%r6577, %r6578}, %rd15648;
	shf.l.wrap.b32 	%r6579, %r6578, %r6577, 8;
	shf.l.wrap.b32 	%r6580, %r6577, %r6578, 8;
	mov.b64 	%rd15649, {%r6580, %r6579};
	add.s64 	%rd15650, %rd15649, %rd15642;
	add.s64 	%rd23573, %rd15650, %rd15644;
	xor.b64  	%rd15651, %rd15646, %rd23573;
	mov.b64 	{%r6581, %r6582}, %rd15651;
	shf.l.wrap.b32 	%r6583, %r6582, %r6581, 16;
	shf.l.wrap.b32 	%r6584, %r6581, %r6582, 16;
	mov.b64 	%rd23575, {%r6584, %r6583};
	add.s64 	%rd23578, %rd15647, %rd23575;
	xor.b64  	%rd15652, %rd15649, %rd23578;
	mov.b64 	{%r6585, %r6586}, %rd15652;
	shf.l.wrap.b32 	%r6587, %r6585, %r6586, 1;
	shf.l.wrap.b32 	%r6588, %r6586, %r6585, 1;
	mov.b64 	%rd23568, {%r6588, %r6587};
	ld.const.u8 	%r6589, [%rd15524+14];
	mul.wide.u32 	%rd15653, %r6589, 8;
	add.s64 	%rd15654, %rd1834, %rd15653;
	ld.local.u64 	%rd15655, [%rd15654];
	ld.const.u8 	%r6590, [%rd15524+15];
	mul.wide.u32 	%rd15656, %r6590, 8;
	add.s64 	%rd15657, %rd1834, %rd15656;
	ld.local.u64 	%rd15658, [%rd15657];
	add.s64 	%rd15659, %rd15599, %rd15655;
	add.s64 	%rd15660, %rd15659, %rd15544;
	xor.b64  	%rd15661, %rd15581, %rd15660;
	mov.b64 	{%r6591, %r6592}, %rd15661;
	mov.b64 	%rd15662, {%r6592, %r6591};
	add.s64 	%rd15663, %rd15562, %rd15662;
	xor.b64  	%rd15664, %rd15544, %rd15663;
	mov.b64 	{%r6593, %r6594}, %rd15664;
	shf.l.wrap.b32 	%r6595, %r6594, %r6593, 8;
	shf.l.wrap.b32 	%r6596, %r6593, %r6594, 8;
	mov.b64 	%rd15665, {%r6596, %r6595};
	add.s64 	%rd15666, %rd15665, %rd15658;
	add.s64 	%rd23569, %rd15666, %rd15660;
	xor.b64  	%rd15667, %rd15662, %rd23569;
	mov.b64 	{%r6597, %r6598}, %rd15667;
	shf.l.wrap.b32 	%r6599, %r6598, %r6597, 16;
	shf.l.wrap.b32 	%r6600, %r6597, %r6598, 16;
	mov.b64 	%rd23571, {%r6600, %r6599};
	add.s64 	%rd23574, %rd15663, %rd23571;
	xor.b64  	%rd15668, %rd15665, %rd23574;
	mov.b64 	{%r6601, %r6602}, %rd15668;
	shf.l.wrap.b32 	%r6603, %r6601, %r6602, 1;
	shf.l.wrap.b32 	%r6604, %r6602, %r6601, 1;
	mov.b64 	%rd23580, {%r6604, %r6603};
	add.s32 	%r10048, %r10048, 1;
	setp.ne.s32 	%p287, %r10048, 12;
	@%p287 bra 	$L__BB0_375;
	xor.b64  	%rd15669, %rd23581, %rd21;
	xor.b64  	%rd15670, %rd15669, %rd23578;
	st.local.u64 	[%rd1836], %rd15670;
	xor.b64  	%rd15671, %rd23577, %rd14;
	xor.b64  	%rd15672, %rd15671, %rd23574;
	st.local.u64 	[%rd1836+8], %rd15672;
	xor.b64  	%rd15673, %rd23573, %rd15;
	xor.b64  	%rd15674, %rd15673, %rd23570;
	st.local.u64 	[%rd1836+16], %rd15674;
	xor.b64  	%rd15675, %rd23569, %rd16;
	xor.b64  	%rd15676, %rd15675, %rd23566;
	st.local.u64 	[%rd1836+24], %rd15676;
	xor.b64  	%rd15677, %rd23580, %rd17;
	xor.b64  	%rd15678, %rd15677, %rd23579;
	st.local.u64 	[%rd1836+32], %rd15678;
	xor.b64  	%rd15679, %rd23576, %rd18;
	xor.b64  	%rd15680, %rd15679, %rd23575;
	st.local.u64 	[%rd1836+40], %rd15680;
	xor.b64  	%rd15681, %rd23572, %rd19;
	xor.b64  	%rd15682, %rd15681, %rd23571;
	st.local.u64 	[%rd1836+48], %rd15682;
	xor.b64  	%rd15683, %rd23568, %rd20;
	xor.b64  	%rd15684, %rd15683, %rd23567;
	st.local.u64 	[%rd1836+56], %rd15684;
	shr.u64 	%rd15685, %rd15670, 8;
	shr.u64 	%rd15686, %rd15670, 16;
	shr.u64 	%rd15687, %rd15670, 24;
	shr.u64 	%rd15688, %rd15670, 40;
	shr.u64 	%rd15689, %rd15670, 48;
	shr.u64 	%rd15690, %rd15670, 56;
	shr.u64 	%rd15691, %rd15672, 8;
	shr.u64 	%rd15692, %rd15672, 16;
	shr.u64 	%rd15693, %rd15672, 24;
	shr.u64 	%rd15694, %rd15672, 40;
	shr.u64 	%rd15695, %rd15672, 48;
	shr.u64 	%rd15696, %rd15672, 56;
	cvt.u32.u64 	%r6605, %rd15696;
	cvt.u32.u64 	%r6606, %rd15695;
	prmt.b32 	%r6607, %r6606, %r6605, 0x3340U;
	{ .reg .b32 tmp; mov.b64 {tmp, %r6608}, %rd15672; }
	cvt.u32.u64 	%r6609, %rd15694;
	prmt.b32 	%r6610, %r6608, %r6609, 0x3340U;
	prmt.b32 	%r6611, %r6610, %r6607, 0x5410U;
	cvt.u32.u64 	%r6612, %rd15693;
	cvt.u32.u64 	%r6613, %rd15692;
	prmt.b32 	%r6614, %r6613, %r6612, 0x3340U;
	cvt.u32.u64 	%r6615, %rd15672;
	cvt.u32.u64 	%r6616, %rd15691;
	prmt.b32 	%r6617, %r6615, %r6616, 0x3340U;
	prmt.b32 	%r6618, %r6617, %r6614, 0x5410U;
	cvt.u32.u64 	%r6619, %rd15690;
	cvt.u32.u64 	%r6620, %rd15689;
	prmt.b32 	%r6621, %r6620, %r6619, 0x3340U;
	{ .reg .b32 tmp; mov.b64 {tmp, %r6622}, %rd15670; }
	cvt.u32.u64 	%r6623, %rd15688;
	prmt.b32 	%r6624, %r6622, %r6623, 0x3340U;
	prmt.b32 	%r6625, %r6624, %r6621, 0x5410U;
	cvt.u32.u64 	%r6626, %rd15687;
	cvt.u32.u64 	%r6627, %rd15686;
	prmt.b32 	%r6628, %r6627, %r6626, 0x3340U;
	cvt.u32.u64 	%r6629, %rd15670;
	cvt.u32.u64 	%r6630, %rd15685;
	prmt.b32 	%r6631, %r6629, %r6630, 0x3340U;
	prmt.b32 	%r6632, %r6631, %r6628, 0x5410U;
	st.local.v4.b32 	[%rd1835], {%r6632, %r6625, %r6618, %r6611};
	shr.u64 	%rd15697, %rd15674, 8;
	shr.u64 	%rd15698, %rd15674, 16;
	shr.u64 	%rd15699, %rd15674, 24;
	shr.u64 	%rd15700, %rd15674, 40;
	shr.u64 	%rd15701, %rd15674, 48;
	shr.u64 	%rd15702, %rd15674, 56;
	shr.u64 	%rd15703, %rd15676, 8;
	shr.u64 	%rd15704, %rd15676, 16;
	shr.u64 	%rd15705, %rd15676, 24;
	shr.u64 	%rd15706, %rd15676, 40;
	shr.u64 	%rd15707, %rd15676, 48;
	shr.u64 	%rd15708, %rd15676, 56;
	cvt.u32.u64 	%r6633, %rd15708;
	cvt.u32.u64 	%r6634, %rd15707;
	prmt.b32 	%r6635, %r6634, %r6633, 0x3340U;
	{ .reg .b32 tmp; mov.b64 {tmp, %r6636}, %rd15676; }
	cvt.u32.u64 	%r6637, %rd15706;
	prmt.b32 	%r6638, %r6636, %r6637, 0x3340U;
	prmt.b32 	%r6639, %r6638, %r6635, 0x5410U;
	cvt.u32.u64 	%r6640, %rd15705;
	cvt.u32.u64 	%r6641, %rd15704;
	prmt.b32 	%r6642, %r6641, %r6640, 0x3340U;
	cvt.u32.u64 	%r6643, %rd15676;
	cvt.u32.u64 	%r6644, %rd15703;
	prmt.b32 	%r6645, %r6643, %r6644, 0x3340U;
	prmt.b32 	%r6646, %r6645, %r6642, 0x5410U;
	cvt.u32.u64 	%r6647, %rd15702;
	cvt.u32.u64 	%r6648, %rd15701;
	prmt.b32 	%r6649, %r6648, %r6647, 0x3340U;
	{ .reg .b32 tmp; mov.b64 {tmp, %r6650}, %rd15674; }
	cvt.u32.u64 	%r6651, %rd15700;
	prmt.b32 	%r6652, %r6650, %r6651, 0x3340U;
	prmt.b32 	%r6653, %r6652, %r6649, 0x5410U;
	cvt.u32.u64 	%r6654, %rd15699;
	cvt.u32.u64 	%r6655, %rd15698;
	prmt.b32 	%r6656, %r6655, %r6654, 0x3340U;
	cvt.u32.u64 	%r6657, %rd15674;
	cvt.u32.u64 	%r6658, %rd15697;
	prmt.b32 	%r6659, %r6657, %r6658, 0x3340U;
	prmt.b32 	%r6660, %r6659, %r6656, 0x5410U;
	st.local.v4.b32 	[%rd1835+16], {%r6660, %r6653, %r6646, %r6639};
	shr.u64 	%rd15709, %rd15678, 8;
	shr.u64 	%rd15710, %rd15678, 16;
	shr.u64 	%rd15711, %rd15678, 24;
	shr.u64 	%rd15712, %rd15678, 40;
	shr.u64 	%rd15713, %rd15678, 48;
	shr.u64 	%rd15714, %rd15678, 56;
	shr.u64 	%rd15715, %rd15680, 8;
	shr.u64 	%rd15716, %rd15680, 16;
	shr.u64 	%rd15717, %rd15680, 24;
	shr.u64 	%rd15718, %rd15680, 40;
	shr.u64 	%rd15719, %rd15680, 48;
	shr.u64 	%rd15720, %rd15680, 56;
	cvt.u32.u64 	%r6661, %rd15720;
	cvt.u32.u64 	%r6662, %rd15719;
	prmt.b32 	%r6663, %r6662, %r6661, 0x3340U;
	{ .reg .b32 tmp; mov.b64 {tmp, %r6664}, %rd15680; }
	cvt.u32.u64 	%r6665, %rd15718;
	prmt.b32 	%r6666, %r6664, %r6665, 0x3340U;
	prmt.b32 	%r6667, %r6666, %r6663, 0x5410U;
	cvt.u32.u64 	%r6668, %rd15717;
	cvt.u32.u64 	%r6669, %rd15716;
	prmt.b32 	%r6670, %r6669, %r6668, 0x3340U;
	cvt.u32.u64 	%r6671, %rd15680;
	cvt.u32.u64 	%r6672, %rd15715;
	prmt.b32 	%r6673, %r6671, %r6672, 0x3340U;
	prmt.b32 	%r6674, %r6673, %r6670, 0x5410U;
	cvt.u32.u64 	%r6675, %rd15714;
	cvt.u32.u64 	%r6676, %rd15713;
	prmt.b32 	%r6677, %r6676, %r6675, 0x3340U;
	{ .reg .b32 tmp; mov.b64 {tmp, %r6678}, %rd15678; }
	cvt.u32.u64 	%r6679, %rd15712;
	prmt.b32 	%r6680, %r6678, %r6679, 0x3340U;
	prmt.b32 	%r6681, %r6680, %r6677, 0x5410U;
	cvt.u32.u64 	%r6682, %rd15711;
	cvt.u32.u64 	%r6683, %rd15710;
	prmt.b32 	%r6684, %r6683, %r6682, 0x3340U;
	cvt.u32.u64 	%r6685, %rd15678;
	cvt.u32.u64 	%r6686, %rd15709;
	prmt.b32 	%r6687, %r6685, %r6686, 0x3340U;
	prmt.b32 	%r6688, %r6687, %r6684, 0x5410U;
	st.local.v4.b32 	[%rd1835+32], {%r6688, %r6681, %r6674, %r6667};
	shr.u64 	%rd15721, %rd15682, 8;
	shr.u64 	%rd15722, %rd15682, 16;
	shr.u64 	%rd15723, %rd15682, 24;
	shr.u64 	%rd15724, %rd15682, 40;
	shr.u64 	%rd15725, %rd15682, 48;
	shr.u64 	%rd15726, %rd15682, 56;
	shr.u64 	%rd15727, %rd15684, 8;
	shr.u64 	%rd15728, %rd15684, 16;
	shr.u64 	%rd15729, %rd15684, 24;
	shr.u64 	%rd15730, %rd15684, 40;
	shr.u64 	%rd15731, %rd15684, 48;
	shr.u64 	%rd15732, %rd15684, 56;
	cvt.u32.u64 	%r6689, %rd15732;
	cvt.u32.u64 	%r6690, %rd15731;
	prmt.b32 	%r6691, %r6690, %r6689, 0x3340U;
	{ .reg .b32 tmp; mov.b64 {tmp, %r6692}, %rd15684; }
	cvt.u32.u64 	%r6693, %rd15730;
	prmt.b32 	%r6694, %r6692, %r6693, 0x3340U;
	prmt.b32 	%r6695, %r6694, %r6691, 0x5410U;
	cvt.u32.u64 	%r6696, %rd15729;
	cvt.u32.u64 	%r6697, %rd15728;
	prmt.b32 	%r6698, %r6697, %r6696, 0x3340U;
	cvt.u32.u64 	%r6699, %rd15684;
	cvt.u32.u64 	%r6700, %rd15727;
	prmt.b32 	%r6701, %r6699, %r6700, 0x3340U;
	prmt.b32 	%r6702, %r6701, %r6698, 0x5410U;
	cvt.u32.u64 	%r6703, %rd15726;
	cvt.u32.u64 	%r6704, %rd15725;
	prmt.b32 	%r6705, %r6704, %r6703, 0x3340U;
	{ .reg .b32 tmp; mov.b64 {tmp, %r6706}, %rd15682; }
	cvt.u32.u64 	%r6707, %rd15724;
	prmt.b32 	%r6708, %r6706, %r6707, 0x3340U;
	prmt.b32 	%r6709, %r6708, %r6705, 0x5410U;
	cvt.u32.u64 	%r6710, %rd15723;
	cvt.u32.u64 	%r6711, %rd15722;
	prmt.b32 	%r6712, %r6711, %r6710, 0x3340U;
	cvt.u32.u64 	%r6713, %rd15682;
	cvt.u32.u64 	%r6714, %rd15721;
	prmt.b32 	%r6715, %r6713, %r6714, 0x3340U;
	prmt.b32 	%r6716, %r6715, %r6712, 0x5410U;
	st.local.v4.b32 	[%rd1835+48], {%r6716, %r6709, %r6702, %r6695};
	ld.local.u32 	%rd2136, [%rd1836+228];
	setp.eq.s64 	%p288, %rd2136, 0;
	@%p288 bra 	$L__BB0_384;
	cvt.u32.u64 	%r6717, %rd2136;
	and.b64  	%rd2137, %rd2136, 3;
	setp.lt.u32 	%p289, %r6717, 4;
	mov.b64 	%rd23583, 0;
	@%p289 bra 	$L__BB0_380;
	and.b64  	%rd23583, %rd2136, 4294967292;
	mov.b64 	%rd23582, 0;
$L__BB0_379:
	add.s64 	%rd15735, %rd1835, %rd23582;
	ld.local.u32 	%r6718, [%rd15735];
	add.s64 	%rd15736, %rd1846, %rd23582;
	st.local.u32 	[%rd15736], %r6718;
	add.s64 	%rd23582, %rd23582, 4;
	setp.ne.s64 	%p290, %rd23582, %rd23583;
	@%p290 bra 	$L__BB0_379;
$L__BB0_380:
	setp.eq.s64 	%p291, %rd2137, 0;
	@%p291 bra 	$L__BB0_384;
	add.s64 	%rd2142, %rd1835, %rd23583;
	ld.local.u8 	%rs320, [%rd2142];
	add.s64 	%rd2143, %rd1846, %rd23583;
	st.local.u8 	[%rd2143], %rs320;
	setp.eq.s64 	%p292, %rd2137, 1;
	@%p292 bra 	$L__BB0_384;
	ld.local.u8 	%rs321, [%rd2142+1];
	st.local.u8 	[%rd2143+1], %rs321;
	setp.eq.s64 	%p293, %rd2137, 2;
	@%p293 bra 	$L__BB0_384;
	ld.local.u8 	%rs322, [%rd2142+2];
	st.local.u8 	[%rd2143+2], %rs322;
$L__BB0_384:
	ld.local.v4.b32 	{%r6720, %r6721, %r6722, %r6723}, [%rd1846];
	st.local.v4.b32 	[%rd2050+32], {%r6720, %r6721, %r6722, %r6723};
	ld.local.v4.b32 	{%r6724, %r6725, %r6726, %r6727}, [%rd1846+16];
	st.local.v4.b32 	[%rd2050+48], {%r6724, %r6725, %r6726, %r6727};
	ld.local.v4.b32 	{%r6728, %r6729, %r6730, %r6731}, [%rd1846+32];
	st.local.v4.b32 	[%rd2050+64], {%r6728, %r6729, %r6730, %r6731};
	ld.local.v4.b32 	{%r6732, %r6733, %r6734, %r6735}, [%rd1846+48];
	st.local.v4.b32 	[%rd2050+80], {%r6732, %r6733, %r6734, %r6735};
	mul.lo.s32 	%r6736, %r10029, %r3;
	mul.wide.u32 	%rd15737, %r6736, 1024;
	add.s64 	%rd2144, %rd1, %rd15737;
	mov.b32 	%r10049, 0;
$L__BB0_385:
	shl.b32 	%r6737, %r10049, 3;
	cvt.u64.u32 	%rd15738, %r6737;
	add.s64 	%rd15739, %rd10, %rd15738;
	ld.local.v4.b32 	{%r6738, %r6739, %r6740, %r6741}, [%rd15739];
	bfe.u32 	%r6742, %r6741, 24, 8;
	bfe.u32 	%r6743, %r6741, 16, 8;
	bfe.u32 	%r6744, %r6741, 8, 8;
	bfe.u32 	%r6745, %r6741, 0, 8;
	bfe.u32 	%r6746, %r6740, 0, 8;
	bfe.u32 	%r6747, %r6739, 24, 8;
	bfe.u32 	%r6748, %r6739, 16, 8;
	bfe.u32 	%r6749, %r6739, 8, 8;
	bfe.u32 	%r6750, %r6739, 0, 8;
	ld.local.u32 	%rd15740, [%rd15739];
	cvt.u64.u32 	%rd15741, %r6750;
	shl.b64 	%rd15742, %rd15741, 32;
	and.b64  	%rd15743, %rd15742, 1095216660480;
	or.b64  	%rd15744, %rd15740, %rd15743;
	cvt.u64.u32 	%rd15745, %r6749;
	shl.b64 	%rd15746, %rd15745, 40;
	and.b64  	%rd15747, %rd15746, 280375465082880;
	or.b64  	%rd15748, %rd15744, %rd15747;
	cvt.u64.u32 	%rd15749, %r6748;
	shl.b64 	%rd15750, %rd15749, 48;
	and.b64  	%rd15751, %rd15750, 71776119061217280;
	or.b64  	%rd15752, %rd15748, %rd15751;
	cvt.u64.u32 	%rd15753, %r6747;
	shl.b64 	%rd15754, %rd15753, 56;
	or.b64  	%rd15755, %rd15752, %rd15754;
	mul.wide.u32 	%rd15756, %r10049, 8;
	add.s64 	%rd15757, %rd2144, %rd15756;
	st.global.u64 	[%rd15757], %rd15755;
	cvt.u64.u32 	%rd15758, %r6746;
	and.b64  	%rd15759, %rd15758, 255;
	bfe.u32 	%r6751, %r6740, 8, 8;
	mul.wide.u32 	%rd15760, %r6751, 256;
	or.b64  	%rd15761, %rd15760, %rd15759;
	bfe.u32 	%r6752, %r6740, 16, 8;
	mul.wide.u32 	%rd15762, %r6752, 65536;
	or.b64  	%rd15763, %rd15761, %rd15762;
	bfe.u32 	%r6753, %r6740, 24, 8;
	mul.wide.u32 	%rd15764, %r6753, 16777216;
	or.b64  	%rd15765, %rd15763, %rd15764;
	cvt.u64.u32 	%rd15766, %r6745;
	shl.b64 	%rd15767, %rd15766, 32;
	and.b64  	%rd15768, %rd15767, 1095216660480;
	or.b64  	%rd15769, %rd15765, %rd15768;
	cvt.u64.u32 	%rd15770, %r6744;
	shl.b64 	%rd15771, %rd15770, 40;
	and.b64  	%rd15772, %rd15771, 280375465082880;
	or.b64  	%rd15773, %rd15769, %rd15772;
	cvt.u64.u32 	%rd15774, %r6743;
	shl.b64 	%rd15775, %rd15774, 48;
	and.b64  	%rd15776, %rd15775, 71776119061217280;
	or.b64  	%rd15777, %rd15773, %rd15776;
	cvt.u64.u32 	%rd15778, %r6742;
	shl.b64 	%rd15779, %rd15778, 56;
	or.b64  	%rd15780, %rd15777, %rd15779;
	st.global.u64 	[%rd15757+8], %rd15780;
	ld.local.v4.b32 	{%r6754, %r6755, %r6756, %r6757}, [%rd15739+16];
	bfe.u32 	%r6758, %r6757, 24, 8;
	bfe.u32 	%r6759, %r6757, 16, 8;
	bfe.u32 	%r6760, %r6757, 8, 8;
	bfe.u32 	%r6761, %r6757, 0, 8;
	bfe.u32 	%r6762, %r6756, 0, 8;
	bfe.u32 	%r6763, %r6755, 24, 8;
	bfe.u32 	%r6764, %r6755, 16, 8;
	bfe.u32 	%r6765, %r6755, 8, 8;
	bfe.u32 	%r6766, %r6755, 0, 8;
	ld.local.u32 	%rd15781, [%rd15739+16];
	cvt.u64.u32 	%rd15782, %r6766;
	shl.b64 	%rd15783, %rd15782, 32;
	and.b64  	%rd15784, %rd15783, 1095216660480;
	or.b64  	%rd15785, %rd15781, %rd15784;
	cvt.u64.u32 	%rd15786, %r6765;
	shl.b64 	%rd15787, %rd15786, 40;
	and.b64  	%rd15788, %rd15787, 280375465082880;
	or.b64  	%rd15789, %rd15785, %rd15788;
	cvt.u64.u32 	%rd15790, %r6764;
	shl.b64 	%rd15791, %rd15790, 48;
	and.b64  	%rd15792, %rd15791, 71776119061217280;
	or.b64  	%rd15793, %rd15789, %rd15792;
	cvt.u64.u32 	%rd15794, %r6763;
	shl.b64 	%rd15795, %rd15794, 56;
	or.b64  	%rd15796, %rd15793, %rd15795;
	st.global.u64 	[%rd15757+16], %rd15796;
	cvt.u64.u32 	%rd15797, %r6762;
	and.b64  	%rd15798, %rd15797, 255;
	bfe.u32 	%r6767, %r6756, 8, 8;
	mul.wide.u32 	%rd15799, %r6767, 256;
	or.b64  	%rd15800, %rd15799, %rd15798;
	bfe.u32 	%r6768, %r6756, 16, 8;
	mul.wide.u32 	%rd15801, %r6768, 65536;
	or.b64  	%rd15802, %rd15800, %rd15801;
	bfe.u32 	%r6769, %r6756, 24, 8;
	mul.wide.u32 	%rd15803, %r6769, 16777216;
	or.b64  	%rd15804, %rd15802, %rd15803;
	cvt.u64.u32 	%rd15805, %r6761;
	shl.b64 	%rd15806, %rd15805, 32;
	and.b64  	%rd15807, %rd15806, 1095216660480;
	or.b64  	%rd15808, %rd15804, %rd15807;
	cvt.u64.u32 	%rd15809, %r6760;
	shl.b64 	%rd15810, %rd15809, 40;
	and.b64  	%rd15811, %rd15810, 280375465082880;
	or.b64  	%rd15812, %rd15808, %rd15811;
	cvt.u64.u32 	%rd15813, %r6759;
	shl.b64 	%rd15814, %rd15813, 48;
	and.b64  	%rd15815, %rd15814, 71776119061217280;
	or.b64  	%rd15816, %rd15812, %rd15815;
	cvt.u64.u32 	%rd15817, %r6758;
	shl.b64 	%rd15818, %rd15817, 56;
	or.b64  	%rd15819, %rd15816, %rd15818;
	st.global.u64 	[%rd15757+24], %rd15819;
	add.s32 	%r10049, %r10049, 4;
	setp.ne.s32 	%p294, %r10049, 128;
	@%p294 bra 	$L__BB0_385;
	mov.b32 	%r6770, 1;
	st.local.u32 	[%rd9+64], %r6770;
	mov.b32 	%r6771, 1024;
	st.local.u32 	[%rd1858], %r6771;
	mov.b32 	%r6772, 0;
	st.local.v2.b32 	[%rd1857], {%r6772, %r6772};
	st.local.v2.b32 	[%rd1857+8], {%r6772, %r6772};
	st.local.v2.b32 	[%rd1857+16], {%r6772, %r6772};
	st.local.v2.b32 	[%rd1857+24], {%r6772, %r6772};
	st.local.v2.b32 	[%rd1857+32], {%r6772, %r6772};
	st.local.v2.b32 	[%rd1857+40], {%r6772, %r6772};
	st.local.v2.b32 	[%rd1857+48], {%r6772, %r6772};
	st.local.v2.b32 	[%rd1857+56], {%r6772, %r6772};
	st.local.v2.b32 	[%rd1857+64], {%r6772, %r6772};
	st.local.v2.b32 	[%rd1857+72], {%r6772, %r6772};
	st.local.v2.b32 	[%rd1857+80], {%r6772, %r6772};
	st.local.v2.b32 	[%rd1857+88], {%r6772, %r6772};
	st.local.v2.b32 	[%rd1857+96], {%r6772, %r6772};
	st.local.v2.b32 	[%rd1857+104], {%r6772, %r6772};
	st.local.v2.b32 	[%rd1857+112], {%r6772, %r6772};
	st.local.v2.b32 	[%rd1857+120], {%r6772, %r6772};
	st.local.v2.b32 	[%rd1857+128], {%r6772, %r6772};
	st.local.v2.b32 	[%rd1857+136], {%r6772, %r6772};
	st.local.v2.b32 	[%rd1857+144], {%r6772, %r6772};
	st.local.v2.b32 	[%rd1857+152], {%r6772, %r6772};
	st.local.v2.b32 	[%rd1857+160], {%r6772, %r6772};
	st.local.v2.b32 	[%rd1857+168], {%r6772, %r6772};
	st.local.v2.b32 	[%rd1857+176], {%r6772, %r6772};
	st.local.v2.b32 	[%rd1857+184], {%r6772, %r6772};
	st.local.v2.b32 	[%rd1857+192], {%r6772, %r6772};
	st.local.v2.b32 	[%rd1857+200], {%r6772, %r6772};
	st.local.v2.b32 	[%rd1857+208], {%r6772, %r6772};
	st.local.v2.b32 	[%rd1857+216], {%r6772, %r6772};
	st.local.u32 	[%rd1857+224], %r6772;
	st.local.v2.b32 	[%rd1857+232], {%r6772, %r6772};
	st.local.u64 	[%rd1857+8], %rd14;
	st.local.u64 	[%rd1857+16], %rd15;
	st.local.u64 	[%rd1857+24], %rd16;
	st.local.u64 	[%rd1857+32], %rd17;
	st.local.u64 	[%rd1857+40], %rd18;
	st.local.u64 	[%rd1857+48], %rd19;
	st.local.u64 	[%rd1857], %rd21;
	st.local.u64 	[%rd1857+56], %rd20;
	mov.b32 	%r6773, 64;
	st.local.u32 	[%rd1857+228], %r6773;
	mov.b64 	%rd23584, 0;
$L__BB0_387:
	add.s64 	%rd15821, %rd1858, %rd23584;
	ld.local.u8 	%rs323, [%rd15821];
	add.s64 	%rd15822, %rd1857, %rd23584;
	st.local.u8 	[%rd15822+96], %rs323;
	ld.local.u8 	%rs324, [%rd15821+1];
	st.local.u8 	[%rd15822+97], %rs324;
	ld.local.u8 	%rs325, [%rd15821+2];
	st.local.u8 	[%rd15822+98], %rs325;
	ld.local.u8 	%rs326, [%rd15821+3];
	st.local.u8 	[%rd15822+99], %rs326;
	add.s64 	%rd23584, %rd23584, 4;
	setp.ne.s64 	%p295, %rd23584, 4;
	@%p295 bra 	$L__BB0_387;
	ld.local.u32 	%r6774, [%rd1857+224];
	add.s32 	%r10052, %r6774, 4;
	st.local.u32 	[%rd1857+224], %r10052;
	setp.lt.u32 	%p296, %r10052, 57;
	mov.b64 	%rd23631, 72;
	mov.u64 	%rd23632, %rd9;
	@%p296 bra 	$L__BB0_404;
	cvt.u64.u32 	%rd2147, %r10052;
	sub.s64 	%rd2148, 128, %rd2147;
	setp.eq.s32 	%p297, %r10052, 128;
	@%p297 bra 	$L__BB0_397;
	and.b64  	%rd2149, %rd2148, 3;
	add.s32 	%r6775, %r10052, -125;
	setp.lt.u32 	%p298, %r6775, 3;
	mov.b64 	%rd23586, 0;
	@%p298 bra 	$L__BB0_393;
	and.b64  	%rd23586, %rd2148, -4;
	mov.b64 	%rd23585, 0;
$L__BB0_392:
	add.s64 	%rd15826, %rd9, %rd23585;
	ld.local.u32 	%r6776, [%rd15826];
	bfe.u32 	%r6777, %r6776, 0, 8;
	bfe.u32 	%r6778, %r6776, 8, 8;
	bfe.u32 	%r6779, %r6776, 16, 8;
	bfe.u32 	%r6780, %r6776, 24, 8;
	add.s64 	%rd15827, %rd23585, %rd2147;
	add.s64 	%rd15828, %rd1857, %rd15827;
	st.local.u8 	[%rd15828+96], %r6777;
	st.local.u8 	[%rd15828+97], %r6778;
	st.local.u8 	[%rd15828+98], %r6779;
	st.local.u8 	[%rd15828+99], %r6780;
	add.s64 	%rd23585, %rd23585, 4;
	setp.ne.s64 	%p299, %rd23585, %rd23586;
	@%p299 bra 	$L__BB0_392;
$L__BB0_393:
	setp.eq.s64 	%p300, %rd2149, 0;
	@%p300 bra 	$L__BB0_397;
	add.s64 	%rd2154, %rd9, %rd23586;
	ld.local.u8 	%rs327, [%rd2154];
	add.s64 	%rd15829, %rd23586, %rd2147;
	add.s64 	%rd2155, %rd1857, %rd15829;
	st.local.u8 	[%rd2155+96], %rs327;
	setp.eq.s64 	%p301, %rd2149, 1;
	@%p301 bra 	$L__BB0_397;
	ld.local.u8 	%rs328, [%rd2154+1];
	st.local.u8 	[%rd2155+97], %rs328;
	setp.eq.s64 	%p302, %rd2149, 2;
	@%p302 bra 	$L__BB0_397;
	ld.local.u8 	%rs329, [%rd2154+2];
	st.local.u8 	[%rd2155+98], %rs329;
$L__BB0_397:
	ld.local.u64 	%rd15830, [%rd1857+64];
	add.s64 	%rd23612, %rd15830, 128;
	st.local.u64 	[%rd1857+64], %rd23612;
	setp.gt.u64 	%p303, %rd15830, -129;
	selp.u64 	%rd15831, 1, 0, %p303;
	ld.local.u64 	%rd15832, [%rd1857+72];
	add.s64 	%rd23611, %rd15832, %rd15831;
	st.local.u64 	[%rd1857+72], %rd23611;
	ld.local.v2.b32 	{%r6782, %r6783}, [%rd1857+96];
	bfe.u32 	%r6784, %r6783, 24, 8;
	bfe.u32 	%r6785, %r6783, 16, 8;
	bfe.u32 	%r6786, %r6783, 8, 8;
	bfe.u32 	%r6787, %r6783, 0, 8;
	ld.local.u32 	%rd15833, [%rd1857+96];
	cvt.u64.u32 	%rd15834, %r6787;
	shl.b64 	%rd15835, %rd15834, 32;
	and.b64  	%rd15836, %rd15835, 1095216660480;
	or.b64  	%rd15837, %rd15833, %rd15836;
	cvt.u64.u32 	%rd15838, %r6786;
	shl.b64 	%rd15839, %rd15838, 40;
	and.b64  	%rd15840, %rd15839, 280375465082880;
	or.b64  	%rd15841, %rd15837, %rd15840;
	cvt.u64.u32 	%rd15842, %r6785;
	shl.b64 	%rd15843, %rd15842, 48;
	and.b64  	%rd15844, %rd15843, 71776119061217280;
	or.b64  	%rd15845, %rd15841, %rd15844;
	cvt.u64.u32 	%rd15846, %r6784;
	shl.b64 	%rd15847, %rd15846, 56;
	or.b64  	%rd15848, %rd15845, %rd15847;
	ld.local.v2.b32 	{%r6788, %r6789}, [%rd1857+104];
	bfe.u32 	%r6790, %r6789, 24, 8;
	bfe.u32 	%r6791, %r6789, 16, 8;
	bfe.u32 	%r6792, %r6789, 8, 8;
	bfe.u32 	%r6793, %r6789, 0, 8;
	ld.local.u32 	%rd15849, [%rd1857+104];
	cvt.u64.u32 	%rd15850, %r6793;
	shl.b64 	%rd15851, %rd15850, 32;
	and.b64  	%rd15852, %rd15851, 1095216660480;
	or.b64  	%rd15853, %rd15849, %rd15852;
	cvt.u64.u32 	%rd15854, %r6792;
	shl.b64 	%rd15855, %rd15854, 40;
	and.b64  	%rd15856, %rd15855, 280375465082880;
	or.b64  	%rd15857, %rd15853, %rd15856;
	cvt.u64.u32 	%rd15858, %r6791;
	shl.b64 	%rd15859, %rd15858, 48;
	and.b64  	%rd15860, %rd15859, 71776119061217280;
	or.b64  	%rd15861, %rd15857, %rd15860;
	cvt.u64.u32 	%rd15862, %r6790;
	shl.b64 	%rd15863, %rd15862, 56;
	or.b64  	%rd15864, %rd15861, %rd15863;
	st.local.v2.u64 	[%rd1856], {%rd15848, %rd15864};
	ld.local.v2.b32 	{%r6794, %r6795}, [%rd1857+112];
	bfe.u32 	%r6796, %r6795, 24, 8;
	bfe.u32 	%r6797, %r6795, 16, 8;
	bfe.u32 	%r6798, %r6795, 8, 8;
	bfe.u32 	%r6799, %r6795, 0, 8;
	ld.local.u32 	%rd15865, [%rd1857+112];
	cvt.u64.u32 	%rd15866, %r6799;
	shl.b64 	%rd15867, %rd15866, 32;
	and.b64  	%rd15868, %rd15867, 1095216660480;
	or.b64  	%rd15869, %rd15865, %rd15868;
	cvt.u64.u32 	%rd15870, %r6798;
	shl.b64 	%rd15871, %rd15870, 40;
	and.b64  	%rd15872, %rd15871, 280375465082880;
	or.b64  	%rd15873, %rd15869, %rd15872;
	cvt.u64.u32 	%rd15874, %r6797;
	shl.b64 	%rd15875, %rd15874, 48;
	and.b64  	%rd15876, %rd15875, 71776119061217280;
	or.b64  	%rd15877, %rd15873, %rd15876;
	cvt.u64.u32 	%rd15878, %r6796;
	shl.b64 	%rd15879, %rd15878, 56;
	or.b64  	%rd15880, %rd15877, %rd15879;
	ld.local.v2.b32 	{%r6800, %r6801}, [%rd1857+120];
	bfe.u32 	%r6802, %r6801, 24, 8;
	bfe.u32 	%r6803, %r6801, 16, 8;
	bfe.u32 	%r6804, %r6801, 8, 8;
	bfe.u32 	%r6805, %r6801, 0, 8;
	ld.local.u32 	%rd15881, [%rd1857+120];
	cvt.u64.u32 	%rd15882, %r6805;
	shl.b64 	%rd15883, %rd15882, 32;
	and.b64  	%rd15884, %rd15883, 1095216660480;
	or.b64  	%rd15885, %rd15881, %rd15884;
	cvt.u64.u32 	%rd15886, %r6804;
	shl.b64 	%rd15887, %rd15886, 40;
	and.b64  	%rd15888, %rd15887, 280375465082880;
	or.b64  	%rd15889, %rd15885, %rd15888;
	cvt.u64.u32 	%rd15890, %r6803;
	shl.b64 	%rd15891, %rd15890, 48;
	and.b64  	%rd15892, %rd15891, 71776119061217280;
	or.b64  	%rd15893, %rd15889, %rd15892;
	cvt.u64.u32 	%rd15894, %r6802;
	shl.b64 	%rd15895, %rd15894, 56;
	or.b64  	%rd15896, %rd15893, %rd15895;
	st.local.v2.u64 	[%rd1856+16], {%rd15880, %rd15896};
	ld.local.v2.b32 	{%r6806, %r6807}, [%rd1857+128];
	bfe.u32 	%r6808, %r6807, 24, 8;
	bfe.u32 	%r6809, %r6807, 16, 8;
	bfe.u32 	%r6810, %r6807, 8, 8;
	bfe.u32 	%r6811, %r6807, 0, 8;
	ld.local.u32 	%rd15897, [%rd1857+128];
	cvt.u64.u32 	%rd15898, %r6811;
	shl.b64 	%rd15899, %rd15898, 32;
	and.b64  	%rd15900, %rd15899, 1095216660480;
	or.b64  	%rd15901, %rd15897, %rd15900;
	cvt.u64.u32 	%rd15902, %r6810;
	shl.b64 	%rd15903, %rd15902, 40;
	and.b64  	%rd15904, %rd15903, 280375465082880;
	or.b64  	%rd15905, %rd15901, %rd15904;
	cvt.u64.u32 	%rd15906, %r6809;
	shl.b64 	%rd15907, %rd15906, 48;
	and.b64  	%rd15908, %rd15907, 71776119061217280;
	or.b64  	%rd15909, %rd15905, %rd15908;
	cvt.u64.u32 	%rd15910, %r6808;
	shl.b64 	%rd15911, %rd15910, 56;
	or.b64  	%rd15912, %rd15909, %rd15911;
	ld.local.v2.b32 	{%r6812, %r6813}, [%rd1857+136];
	bfe.u32 	%r6814, %r6813, 24, 8;
	bfe.u32 	%r6815, %r6813, 16, 8;
	bfe.u32 	%r6816, %r6813, 8, 8;
	bfe.u32 	%r6817, %r6813, 0, 8;
	ld.local.u32 	%rd15913, [%rd1857+136];
	cvt.u64.u32 	%rd15914, %r6817;
	shl.b64 	%rd15915, %rd15914, 32;
	and.b64  	%rd15916, %rd15915, 1095216660480;
	or.b64  	%rd15917, %rd15913, %rd15916;
	cvt.u64.u32 	%rd15918, %r6816;
	shl.b64 	%rd15919, %rd15918, 40;
	and.b64  	%rd15920, %rd15919, 280375465082880;
	or.b64  	%rd15921, %rd15917, %rd15920;
	cvt.u64.u32 	%rd15922, %r6815;
	shl.b64 	%rd15923, %rd15922, 48;
	and.b64  	%rd15924, %rd15923, 71776119061217280;
	or.b64  	%rd15925, %rd15921, %rd15924;
	cvt.u64.u32 	%rd15926, %r6814;
	shl.b64 	%rd15927, %rd15926, 56;
	or.b64  	%rd15928, %rd15925, %rd15927;
	st.local.v2.u64 	[%rd1856+32], {%rd15912, %rd15928};
	ld.local.v2.b32 	{%r6818, %r6819}, [%rd1857+144];
	bfe.u32 	%r6820, %r6819, 24, 8;
	bfe.u32 	%r6821, %r6819, 16, 8;
	bfe.u32 	%r6822, %r6819, 8, 8;
	bfe.u32 	%r6823, %r6819, 0, 8;
	ld.local.u32 	%rd15929, [%rd1857+144];
	cvt.u64.u32 	%rd15930, %r6823;
	shl.b64 	%rd15931, %rd15930, 32;
	and.b64  	%rd15932, %rd15931, 1095216660480;
	or.b64  	%rd15933, %rd15929, %rd15932;
	cvt.u64.u32 	%rd15934, %r6822;
	shl.b64 	%rd15935, %rd15934, 40;
	and.b64  	%rd15936, %rd15935, 280375465082880;
	or.b64  	%rd15937, %rd15933, %rd15936;
	cvt.u64.u32 	%rd15938, %r6821;
	shl.b64 	%rd15939, %rd15938, 48;
	and.b64  	%rd15940, %rd15939, 71776119061217280;
	or.b64  	%rd15941, %rd15937, %rd15940;
	cvt.u64.u32 	%rd15942, %r6820;
	shl.b64 	%rd15943, %rd15942, 56;
	or.b64  	%rd15944, %rd15941, %rd15943;
	ld.local.v2.b32 	{%r6824, %r6825}, [%rd1857+152];
	bfe.u32 	%r6826, %r6825, 24, 8;
	bfe.u32 	%r6827, %r6825, 16, 8;
	bfe.u32 	%r6828, %r6825, 8, 8;
	bfe.u32 	%r6829, %r6825, 0, 8;
	ld.local.u32 	%rd15945, [%rd1857+152];
	cvt.u64.u32 	%rd15946, %r6829;
	shl.b64 	%rd15947, %rd15946, 32;
	and.b64  	%rd15948, %rd15947, 1095216660480;
	or.b64  	%rd15949, %rd15945, %rd15948;
	cvt.u64.u32 	%rd15950, %r6828;
	shl.b64 	%rd15951, %rd15950, 40;
	and.b64  	%rd15952, %rd15951, 280375465082880;
	or.b64  	%rd15953, %rd15949, %rd15952;
	cvt.u64.u32 	%rd15954, %r6827;
	shl.b64 	%rd15955, %rd15954, 48;
	and.b64  	%rd15956, %rd15955, 71776119061217280;
	or.b64  	%rd15957, %rd15953, %rd15956;
	cvt.u64.u32 	%rd15958, %r6826;
	shl.b64 	%rd15959, %rd15958, 56;
	or.b64  	%rd15960, %rd15957, %rd15959;
	st.local.v2.u64 	[%rd1856+48], {%rd15944, %rd15960};
	ld.local.v2.b32 	{%r6830, %r6831}, [%rd1857+160];
	bfe.u32 	%r6832, %r6831, 24, 8;
	bfe.u32 	%r6833, %r6831, 16, 8;
	bfe.u32 	%r6834, %r6831, 8, 8;
	bfe.u32 	%r6835, %r6831, 0, 8;
	ld.local.u32 	%rd15961, [%rd1857+160];
	cvt.u64.u32 	%rd15962, %r6835;
	shl.b64 	%rd15963, %rd15962, 32;
	and.b64  	%rd15964, %rd15963, 1095216660480;
	or.b64  	%rd15965, %rd15961, %rd15964;
	cvt.u64.u32 	%rd15966, %r6834;
	shl.b64 	%rd15967, %rd15966, 40;
	and.b64  	%rd15968, %rd15967, 280375465082880;
	or.b64  	%rd15969, %rd15965, %rd15968;
	cvt.u64.u32 	%rd15970, %r6833;
	shl.b64 	%rd15971, %rd15970, 48;
	and.b64  	%rd15972, %rd15971, 71776119061217280;
	or.b64  	%rd15973, %rd15969, %rd15972;
	cvt.u64.u32 	%rd15974, %r6832;
	shl.b64 	%rd15975, %rd15974, 56;
	or.b64  	%rd15976, %rd15973, %rd15975;
	ld.local.v2.b32 	{%r6836, %r6837}, [%rd1857+168];
	bfe.u32 	%r6838, %r6837, 24, 8;
	bfe.u32 	%r6839, %r6837, 16, 8;
	bfe.u32 	%r6840, %r6837, 8, 8;
	bfe.u32 	%r6841, %r6837, 0, 8;
	ld.local.u32 	%rd15977, [%rd1857+168];
	cvt.u64.u32 	%rd15978, %r6841;
	shl.b64 	%rd15979, %rd15978, 32;
	and.b64  	%rd15980, %rd15979, 1095216660480;
	or.b64  	%rd15981, %rd15977, %rd15980;
	cvt.u64.u32 	%rd15982, %r6840;
	shl.b64 	%rd15983, %rd15982, 40;
	and.b64  	%rd15984, %rd15983, 280375465082880;
	or.b64  	%rd15985, %rd15981, %rd15984;
	cvt.u64.u32 	%rd15986, %r6839;
	shl.b64 	%rd15987, %rd15986, 48;
	and.b64  	%rd15988, %rd15987, 71776119061217280;
	or.b64  	%rd15989, %rd15985, %rd15988;
	cvt.u64.u32 	%rd15990, %r6838;
	shl.b64 	%rd15991, %rd15990, 56;
	or.b64  	%rd15992, %rd15989, %rd15991;
	st.local.v2.u64 	[%rd1856+64], {%rd15976, %rd15992};
	ld.local.v2.b32 	{%r6842, %r6843}, [%rd1857+176];
	bfe.u32 	%r6844, %r6843, 24, 8;
	bfe.u32 	%r6845, %r6843, 16, 8;
	bfe.u32 	%r6846, %r6843, 8, 8;
	bfe.u32 	%r6847, %r6843, 0, 8;
	ld.local.u32 	%rd15993, [%rd1857+176];
	cvt.u64.u32 	%rd15994, %r6847;
	shl.b64 	%rd15995, %rd15994, 32;
	and.b64  	%rd15996, %rd15995, 1095216660480;
	or.b64  	%rd15997, %rd15993, %rd15996;
	cvt.u64.u32 	%rd15998, %r6846;
	shl.b64 	%rd15999, %rd15998, 40;
	and.b64  	%rd16000, %rd15999, 280375465082880;
	or.b64  	%rd16001, %rd15997, %rd16000;
	cvt.u64.u32 	%rd16002, %r6845;
	shl.b64 	%rd16003, %rd16002, 48;
	and.b64  	%rd16004, %rd16003, 71776119061217280;
	or.b64  	%rd16005, %rd16001, %rd16004;
	cvt.u64.u32 	%rd16006, %r6844;
	shl.b64 	%rd16007, %rd16006, 56;
	or.b64  	%rd16008, %rd16005, %rd16007;
	ld.local.v2.b32 	{%r6848, %r6849}, [%rd1857+184];
	bfe.u32 	%r6850, %r6849, 24, 8;
	bfe.u32 	%r6851, %r6849, 16, 8;
	bfe.u32 	%r6852, %r6849, 8, 8;
	bfe.u32 	%r6853, %r6849, 0, 8;
	ld.local.u32 	%rd16009, [%rd1857+184];
	cvt.u64.u32 	%rd16010, %r6853;
	shl.b64 	%rd16011, %rd16010, 32;
	and.b64  	%rd16012, %rd16011, 1095216660480;
	or.b64  	%rd16013, %rd16009, %rd16012;
	cvt.u64.u32 	%rd16014, %r6852;
	shl.b64 	%rd16015, %rd16014, 40;
	and.b64  	%rd16016, %rd16015, 280375465082880;
	or.b64  	%rd16017, %rd16013, %rd16016;
	cvt.u64.u32 	%rd16018, %r6851;
	shl.b64 	%rd16019, %rd16018, 48;
	and.b64  	%rd16020, %rd16019, 71776119061217280;
	or.b64  	%rd16021, %rd16017, %rd16020;
	cvt.u64.u32 	%rd16022, %r6850;
	shl.b64 	%rd16023, %rd16022, 56;
	or.b64  	%rd16024, %rd16021, %rd16023;
	st.local.v2.u64 	[%rd1856+80], {%rd16008, %rd16024};
	ld.local.v2.b32 	{%r6854, %r6855}, [%rd1857+192];
	bfe.u32 	%r6856, %r6855, 24, 8;
	bfe.u32 	%r6857, %r6855, 16, 8;
	bfe.u32 	%r6858, %r6855, 8, 8;
	bfe.u32 	%r6859, %r6855, 0, 8;
	ld.local.u32 	%rd16025, [%rd1857+192];
	cvt.u64.u32 	%rd16026, %r6859;
	shl.b64 	%rd16027, %rd16026, 32;
	and.b64  	%rd16028, %rd16027, 1095216660480;
	or.b64  	%rd16029, %rd16025, %rd16028;
	cvt.u64.u32 	%rd16030, %r6858;
	shl.b64 	%rd16031, %rd16030, 40;
	and.b64  	%rd16032, %rd16031, 280375465082880;
	or.b64  	%rd16033, %rd16029, %rd16032;
	cvt.u64.u32 	%rd16034, %r6857;
	shl.b64 	%rd16035, %rd16034, 48;
	and.b64  	%rd16036, %rd16035, 71776119061217280;
	or.b64  	%rd16037, %rd16033, %rd16036;
	cvt.u64.u32 	%rd16038, %r6856;
	shl.b64 	%rd16039, %rd16038, 56;
	or.b64  	%rd16040, %rd16037, %rd16039;
	ld.local.v2.b32 	{%r6860, %r6861}, [%rd1857+200];
	bfe.u32 	%r6862, %r6861, 24, 8;
	bfe.u32 	%r6863, %r6861, 16, 8;
	bfe.u32 	%r6864, %r6861, 8, 8;
	bfe.u32 	%r6865, %r6861, 0, 8;
	ld.local.u32 	%rd16041, [%rd1857+200];
	cvt.u64.u32 	%rd16042, %r6865;
	shl.b64 	%rd16043, %rd16042, 32;
	and.b64  	%rd16044, %rd16043, 1095216660480;
	or.b64  	%rd16045, %rd16041, %rd16044;
	cvt.u64.u32 	%rd16046, %r6864;
	shl.b64 	%rd16047, %rd16046, 40;
	and.b64  	%rd16048, %rd16047, 280375465082880;
	or.b64  	%rd16049, %rd16045, %rd16048;
	cvt.u64.u32 	%rd16050, %r6863;
	shl.b64 	%rd16051, %rd16050, 48;
	and.b64  	%rd16052, %rd16051, 71776119061217280;
	or.b64  	%rd16053, %rd16049, %rd16052;
	cvt.u64.u32 	%rd16054, %r6862;
	shl.b64 	%rd16055, %rd16054, 56;
	or.b64  	%rd16056, %rd16053, %rd16055;
	st.local.v2.u64 	[%rd1856+96], {%rd16040, %rd16056};
	ld.local.v2.b32 	{%r6866, %r6867}, [%rd1857+208];
	bfe.u32 	%r6868, %r6867, 24, 8;
	bfe.u32 	%r6869, %r6867, 16, 8;
	bfe.u32 	%r6870, %r6867, 8, 8;
	bfe.u32 	%r6871, %r6867, 0, 8;
	ld.local.u32 	%rd16057, [%rd1857+208];
	cvt.u64.u32 	%rd16058, %r6871;
	shl.b64 	%rd16059, %rd16058, 32;
	and.b64  	%rd16060, %rd16059, 1095216660480;
	or.b64  	%rd16061, %rd16057, %rd16060;
	cvt.u64.u32 	%rd16062, %r6870;
	shl.b64 	%rd16063, %rd16062, 40;
	and.b64  	%rd16064, %rd16063, 280375465082880;
	or.b64  	%rd16065, %rd16061, %rd16064;
	cvt.u64.u32 	%rd16066, %r6869;
	shl.b64 	%rd16067, %rd16066, 48;
	and.b64  	%rd16068, %rd16067, 71776119061217280;
	or.b64  	%rd16069, %rd16065, %rd16068;
	cvt.u64.u32 	%rd16070, %r6868;
	shl.b64 	%rd16071, %rd16070, 56;
	or.b64  	%rd16072, %rd16069, %rd16071;
	ld.local.v2.b32 	{%r6872, %r6873}, [%rd1857+216];
	bfe.u32 	%r6874, %r6873, 24, 8;
	bfe.u32 	%r6875, %r6873, 16, 8;
	bfe.u32 	%r6876, %r6873, 8, 8;
	bfe.u32 	%r6877, %r6873, 0, 8;
	ld.local.u32 	%rd16073, [%rd1857+216];
	cvt.u64.u32 	%rd16074, %r6877;
	shl.b64 	%rd16075, %rd16074, 32;
	and.b64  	%rd16076, %rd16075, 1095216660480;
	or.b64  	%rd16077, %rd16073, %rd16076;
	cvt.u64.u32 	%rd16078, %r6876;
	shl.b64 	%rd16079, %rd16078, 40;
	and.b64  	%rd16080, %rd16079, 280375465082880;
	or.b64  	%rd16081, %rd16077, %rd16080;
	cvt.u64.u32 	%rd16082, %r6875;
	shl.b64 	%rd16083, %rd16082, 48;
	and.b64  	%rd16084, %rd16083, 71776119061217280;
	or.b64  	%rd16085, %rd16081, %rd16084;
	cvt.u64.u32 	%rd16086, %r6874;
	shl.b64 	%rd16087, %rd16086, 56;
	or.b64  	%rd16088, %rd16085, %rd16087;
	st.local.v2.u64 	[%rd1856+112], {%rd16072, %rd16088};
	ld.local.u64 	%rd2158, [%rd1857];
	ld.local.u64 	%rd2159, [%rd1857+8];
	ld.local.u64 	%rd2160, [%rd1857+16];
	ld.local.u64 	%rd2161, [%rd1857+24];
	ld.local.u64 	%rd2162, [%rd1857+32];
	ld.local.u64 	%rd2163, [%rd1857+40];
	ld.local.u64 	%rd2164, [%rd1857+48];
	ld.local.u64 	%rd2165, [%rd1857+56];
	xor.b64  	%rd23600, %rd17, %rd23612;
	xor.b64  	%rd23596, %rd18, %rd23611;
	ld.local.u64 	%rd16089, [%rd1857+80];
	xor.b64  	%rd2168, %rd19, %rd16089;
	ld.local.u64 	%rd16090, [%rd1857+88];
	xor.b64  	%rd2169, %rd20, %rd16090;
	mov.b32 	%r10050, 0;
	mov.u64 	%rd23587, %rd16;
	mov.u64 	%rd23588, %rd2169;
	mov.u64 	%rd23589, %rd2165;
	mov.u64 	%rd23590, %rd2161;
	mov.u64 	%rd23591, %rd15;
	mov.u64 	%rd23592, %rd2168;
	mov.u64 	%rd23593, %rd2164;
	mov.u64 	%rd23594, %rd2160;
	mov.u64 	%rd23595, %rd14;
	mov.u64 	%rd23597, %rd2163;
	mov.u64 	%rd23598, %rd2159;
	mov.u64 	%rd23599, %rd13;
	mov.u64 	%rd23601, %rd2162;
	mov.u64 	%rd23602, %rd2158;
$L__BB0_398:
	mul.wide.u32 	%rd16091, %r10050, 16;
	add.s64 	%rd16093, %rd13143, %rd16091;
	ld.const.u8 	%r6878, [%rd16093];
	mul.wide.u32 	%rd16094, %r6878, 8;
	add.s64 	%rd16095, %rd1856, %rd16094;
	ld.local.u64 	%rd16096, [%rd16095];
	ld.const.u8 	%r6879, [%rd16093+1];
	mul.wide.u32 	%rd16097, %r6879, 8;
	add.s64 	%rd16098, %rd1856, %rd16097;
	ld.local.u64 	%rd16099, [%rd16098];
	add.s64 	%rd16100, %rd23602, %rd16096;
	add.s64 	%rd16101, %rd16100, %rd23601;
	xor.b64  	%rd16102, %rd23600, %rd16101;
	mov.b64 	{%r6880, %r6881}, %rd16102;
	mov.b64 	%rd16103, {%r6881, %r6880};
	add.s64 	%rd16104, %rd23599, %rd16103;
	xor.b64  	%rd16105, %rd23601, %rd16104;
	mov.b64 	{%r6882, %r6883}, %rd16105;
	shf.l.wrap.b32 	%r6884, %r6883, %r6882, 8;
	shf.l.wrap.b32 	%r6885, %r6882, %r6883, 8;
	mov.b64 	%rd16106, {%r6885, %r6884};
	add.s64 	%rd16107, %rd16106, %rd16099;
	add.s64 	%rd16108, %rd16107, %rd16101;
	xor.b64  	%rd16109, %rd16103, %rd16108;
	mov.b64 	{%r6886, %r6887}, %rd16109;
	shf.l.wrap.b32 	%r6888, %r6887, %r6886, 16;
	shf.l.wrap.b32 	%r6889, %r6886, %r6887, 16;
	mov.b64 	%rd16110, {%r6889, %r6888};
	add.s64 	%rd16111, %rd16104, %rd16110;
	xor.b64  	%rd16112, %rd16106, %rd16111;
	mov.b64 	{%r6890, %r6891}, %rd16112;
	shf.l.wrap.b32 	%r6892, %r6890, %r6891, 1;
	shf.l.wrap.b32 	%r6893, %r6891, %r6890, 1;
	mov.b64 	%rd16113, {%r6893, %r6892};
	ld.const.u8 	%r6894, [%rd16093+2];
	mul.wide.u32 	%rd16114, %r6894, 8;
	add.s64 	%rd16115, %rd1856, %rd16114;
	ld.local.u64 	%rd16116, [%rd16115];
	ld.const.u8 	%r6895, [%rd16093+3];
	mul.wide.u32 	%rd16117, %r6895, 8;
	add.s64 	%rd16118, %rd1856, %rd16117;
	ld.local.u64 	%rd16119, [%rd16118];
	add.s64 	%rd16120, %rd23598, %rd16116;
	add.s64 	%rd16121, %rd16120, %rd23597;
	xor.b64  	%rd16122, %rd23596, %rd16121;
	mov.b64 	{%r6896, %r6897}, %rd16122;
	mov.b64 	%rd16123, {%r6897, %r6896};
	add.s64 	%rd16124, %rd23595, %rd16123;
	xor.b64  	%rd16125, %rd23597, %rd16124;
	mov.b64 	{%r6898, %r6899}, %rd16125;
	shf.l.wrap.b32 	%r6900, %r6899, %r6898, 8;
	shf.l.wrap.b32 	%r6901, %r6898, %r6899, 8;
	mov.b64 	%rd16126, {%r6901, %r6900};
	add.s64 	%rd16127, %rd16126, %rd16119;
	add.s64 	%rd16128, %rd16127, %rd16121;
	xor.b64  	%rd16129, %rd16123, %rd16128;
	mov.b64 	{%r6902, %r6903}, %rd16129;
	shf.l.wrap.b32 	%r6904, %r6903, %r6902, 16;
	shf.l.wrap.b32 	%r6905, %r6902, %r6903, 16;
	mov.b64 	%rd16130, {%r6905, %r6904};
	add.s64 	%rd16131, %rd16124, %rd16130;
	xor.b64  	%rd16132, %rd16126, %rd16131;
	mov.b64 	{%r6906, %r6907}, %rd16132;
	shf.l.wrap.b32 	%r6908, %r6906, %r6907, 1;
	shf.l.wrap.b32 	%r6909, %r6907, %r6906, 1;
	mov.b64 	%rd16133, {%r6909, %r6908};
	ld.const.u8 	%r6910, [%rd16093+4];
	mul.wide.u32 	%rd16134, %r6910, 8;
	add.s64 	%rd16135, %rd1856, %rd16134;
	ld.local.u64 	%rd16136, [%rd16135];
	ld.const.u8 	%r6911, [%rd16093+5];
	mul.wide.u32 	%rd16137, %r6911, 8;
	add.s64 	%rd16138, %rd1856, %rd16137;
	ld.local.u64 	%rd16139, [%rd16138];
	add.s64 	%rd16140, %rd23594, %rd16136;
	add.s64 	%rd16141, %rd16140, %rd23593;
	xor.b64  	%rd16142, %rd23592, %rd16141;
	mov.b64 	{%r6912, %r6913}, %rd16142;
	mov.b64 	%rd16143, {%r6913, %r6912};
	add.s64 	%rd16144, %rd23591, %rd16143;
	xor.b64  	%rd16145, %rd23593, %rd16144;
	mov.b64 	{%r6914, %r6915}, %rd16145;
	shf.l.wrap.b32 	%r6916, %r6915, %r6914, 8;
	shf.l.wrap.b32 	%r6917, %r6914, %r6915, 8;
	mov.b64 	%rd16146, {%r6917, %r6916};
	add.s64 	%rd16147, %rd16146, %rd16139;
	add.s64 	%rd16148, %rd16147, %rd16141;
	xor.b64  	%rd16149, %rd16143, %rd16148;
	mov.b64 	{%r6918, %r6919}, %rd16149;
	shf.l.wrap.b32 	%r6920, %r6919, %r6918, 16;
	shf.l.wrap.b32 	%r6921, %r6918, %r6919, 16;
	mov.b64 	%rd16150, {%r6921, %r6920};
	add.s64 	%rd16151, %rd16144, %rd16150;
	xor.b64  	%rd16152, %rd16146, %rd16151;
	mov.b64 	{%r6922, %r6923}, %rd16152;
	shf.l.wrap.b32 	%r6924, %r6922, %r6923, 1;
	shf.l.wrap.b32 	%r6925, %r6923, %r6922, 1;
	mov.b64 	%rd16153, {%r6925, %r6924};
	ld.const.u8 	%r6926, [%rd16093+6];
	mul.wide.u32 	%rd16154, %r6926, 8;
	add.s64 	%rd16155, %rd1856, %rd16154;
	ld.local.u64 	%rd16156, [%rd16155];
	ld.const.u8 	%r6927, [%rd16093+7];
	mul.wide.u32 	%rd16157, %r6927, 8;
	add.s64 	%rd16158, %rd1856, %rd16157;
	ld.local.u64 	%rd16159, [%rd16158];
	add.s64 	%rd16160, %rd23590, %rd16156;
	add.s64 	%rd16161, %rd16160, %rd23589;
	xor.b64  	%rd16162, %rd23588, %rd16161;
	mov.b64 	{%r6928, %r6929}, %rd16162;
	mov.b64 	%rd16163, {%r6929, %r6928};
	add.s64 	%rd16164, %rd23587, %rd16163;
	xor.b64  	%rd16165, %rd23589, %rd16164;
	mov.b64 	{%r6930, %r6931}, %rd16165;
	shf.l.wrap.b32 	%r6932, %r6931, %r6930, 8;
	shf.l.wrap.b32 	%r6933, %r6930, %r6931, 8;
	mov.b64 	%rd16166, {%r6933, %r6932};
	add.s64 	%rd16167, %rd16166, %rd16159;
	add.s64 	%rd16168, %rd16167, %rd16161;
	xor.b64  	%rd16169, %rd16163, %rd16168;
	mov.b64 	{%r6934, %r6935}, %rd16169;
	shf.l.wrap.b32 	%r6936, %r6935, %r6934, 16;
	shf.l.wrap.b32 	%r6937, %r6934, %r6935, 16;
	mov.b64 	%rd16170, {%r6937, %r6936};
	add.s64 	%rd16171, %rd16164, %rd16170;
	xor.b64  	%rd16172, %rd16166, %rd16171;
	mov.b64 	{%r6938, %r6939}, %rd16172;
	shf.l.wrap.b32 	%r6940, %r6938, %r6939, 1;
	shf.l.wrap.b32 	%r6941, %r6939, %r6938, 1;
	mov.b64 	%rd16173, {%r6941, %r6940};
	ld.const.u8 	%r6942, [%rd16093+8];
	mul.wide.u32 	%rd16174, %r6942, 8;
	add.s64 	%rd16175, %rd1856, %rd16174;
	ld.local.u64 	%rd16176, [%rd16175];
	ld.const.u8 	%r6943, [%rd16093+9];
	mul.wide.u32 	%rd16177, %r6943, 8;
	add.s64 	%rd16178, %rd1856, %rd16177;
	ld.local.u64 	%rd16179, [%rd16178];
	add.s64 	%rd16180, %rd16108, %rd16176;
	add.s64 	%rd16181, %rd16180, %rd16133;
	xor.b64  	%rd16182, %rd16170, %rd16181;
	mov.b64 	{%r6944, %r6945}, %rd16182;
	mov.b64 	%rd16183, {%r6945, %r6944};
	add.s64 	%rd16184, %rd16151, %rd16183;
	xor.b64  	%rd16185, %rd16133, %rd16184;
	mov.b64 	{%r6946, %r6947}, %rd16185;
	shf.l.wrap.b32 	%r6948, %r6947, %r6946, 8;
	shf.l.wrap.b32 	%r6949, %r6946, %r6947, 8;
	mov.b64 	%rd16186, {%r6949, %r6948};
	add.s64 	%rd16187, %rd16186, %rd16179;
	add.s64 	%rd23602, %rd16187, %rd16181;
	xor.b64  	%rd16188, %rd16183, %rd23602;
	mov.b64 	{%r6950, %r6951}, %rd16188;
	shf.l.wrap.b32 	%r6952, %r6951, %r6950, 16;
	shf.l.wrap.b32 	%r6953, %r6950, %r6951, 16;
	mov.b64 	%rd23588, {%r6953, %r6952};
	add.s64 	%rd23591, %rd16184, %rd23588;
	xor.b64  	%rd16189, %rd16186, %rd23591;
	mov.b64 	{%r6954, %r6955}, %rd16189;
	shf.l.wrap.b32 	%r6956, %r6954, %r6955, 1;
	shf.l.wrap.b32 	%r6957, %r6955, %r6954, 1;
	mov.b64 	%rd23597, {%r6957, %r6956};
	ld.const.u8 	%r6958, [%rd16093+10];
	mul.wide.u32 	%rd16190, %r6958, 8;
	add.s64 	%rd16191, %rd1856, %rd16190;
	ld.local.u64 	%rd16192, [%rd16191];
	ld.const.u8 	%r6959, [%rd16093+11];
	mul.wide.u32 	%rd16193, %r6959, 8;
	add.s64 	%rd16194, %rd1856, %rd16193;
	ld.local.u64 	%rd16195, [%rd16194];
	add.s64 	%rd16196, %rd16128, %rd16192;
	add.s64 	%rd16197, %rd16196, %rd16153;
	xor.b64  	%rd16198, %rd16110, %rd16197;
	mov.b64 	{%r6960, %r6961}, %rd16198;
	mov.b64 	%rd16199, {%r6961, %r6960};
	add.s64 	%rd16200, %rd16171, %rd16199;
	xor.b64  	%rd16201, %rd16153, %rd16200;
	mov.b64 	{%r6962, %r6963}, %rd16201;
	shf.l.wrap.b32 	%r6964, %r6963, %r6962, 8;
	shf.l.wrap.b32 	%r6965, %r6962, %r6963, 8;
	mov.b64 	%rd16202, {%r6965, %r6964};
	add.s64 	%rd16203, %rd16202, %rd16195;
	add.s64 	%rd23598, %rd16203, %rd16197;
	xor.b64  	%rd16204, %rd16199, %rd23598;
	mov.b64 	{%r6966, %r6967}, %rd16204;
	shf.l.wrap.b32 	%r6968, %r6967, %r6966, 16;
	shf.l.wrap.b32 	%r6969, %r6966, %r6967, 16;
	mov.b64 	%rd23600, {%r6969, %r6968};
	add.s64 	%rd23587, %rd16200, %rd23600;
	xor.b64  	%rd16205, %rd16202, %rd23587;
	mov.b64 	{%r6970, %r6971}, %rd16205;
	shf.l.wrap.b32 	%r6972, %r6970, %r6971, 1;
	shf.l.wrap.b32 	%r6973, %r6971, %r6970, 1;
	mov.b64 	%rd23593, {%r6973, %r6972};
	ld.const.u8 	%r6974, [%rd16093+12];
	mul.wide.u32 	%rd16206, %r6974, 8;
	add.s64 	%rd16207, %rd1856, %rd16206;
	ld.local.u64 	%rd16208, [%rd16207];
	ld.const.u8 	%r6975, [%rd16093+13];
	mul.wide.u32 	%rd16209, %r6975, 8;
	add.s64 	%rd16210, %rd1856, %rd16209;
	ld.local.u64 	%rd16211, [%rd16210];
	add.s64 	%rd16212, %rd16148, %rd16208;
	add.s64 	%rd16213, %rd16212, %rd16173;
	xor.b64  	%rd16214, %rd16130, %rd16213;
	mov.b64 	{%r6976, %r6977}, %rd16214;
	mov.b64 	%rd16215, {%r6977, %r6976};
	add.s64 	%rd16216, %rd16111, %rd16215;
	xor.b64  	%rd16217, %rd16173, %rd16216;
	mov.b64 	{%r6978, %r6979}, %rd16217;
	shf.l.wrap.b32 	%r6980, %r6979, %r6978, 8;
	shf.l.wrap.b32 	%r6981, %r6978, %r6979, 8;
	mov.b64 	%rd16218, {%r6981, %r6980};
	add.s64 	%rd16219, %rd16218, %rd16211;
	add.s64 	%rd23594, %rd16219, %rd16213;
	xor.b64  	%rd16220, %rd16215, %rd23594;
	mov.b64 	{%r6982, %r6983}, %rd16220;
	shf.l.wrap.b32 	%r6984, %r6983, %r6982, 16;
	shf.l.wrap.b32 	%r6985, %r6982, %r6983, 16;
	mov.b64 	%rd23596, {%r6985, %r6984};
	add.s64 	%rd23599, %rd16216, %rd23596;
	xor.b64  	%rd16221, %rd16218, %rd23599;
	mov.b64 	{%r6986, %r6987}, %rd16221;
	shf.l.wrap.b32 	%r6988, %r6986, %r6987, 1;
	shf.l.wrap.b32 	%r6989, %r6987, %r6986, 1;
	mov.b64 	%rd23589, {%r6989, %r6988};
	ld.const.u8 	%r6990, [%rd16093+14];
	mul.wide.u32 	%rd16222, %r6990, 8;
	add.s64 	%rd16223, %rd1856, %rd16222;
	ld.local.u64 	%rd16224, [%rd16223];
	ld.const.u8 	%r6991, [%rd16093+15];
	mul.wide.u32 	%rd16225, %r6991, 8;
	add.s64 	%rd16226, %rd1856, %rd16225;
	ld.local.u64 	%rd16227, [%rd16226];
	add.s64 	%rd16228, %rd16168, %rd16224;
	add.s64 	%rd16229, %rd16228, %rd16113;
	xor.b64  	%rd16230, %rd16150, %rd16229;
	mov.b64 	{%r6992, %r6993}, %rd16230;
	mov.b64 	%rd16231, {%r6993, %r6992};
	add.s64 	%rd16232, %rd16131, %rd16231;
	xor.b64  	%rd16233, %rd16113, %rd16232;
	mov.b64 	{%r6994, %r6995}, %rd16233;
	shf.l.wrap.b32 	%r6996, %r6995, %r6994, 8;
	shf.l.wrap.b32 	%r6997, %r6994, %r6995, 8;
	mov.b64 	%rd16234, {%r6997, %r6996};
	add.s64 	%rd16235, %rd16234, %rd16227;
	add.s64 	%rd23590, %rd16235, %rd16229;
	xor.b64  	%rd16236, %rd16231, %rd23590;
	mov.b64 	{%r6998, %r6999}, %rd16236;
	shf.l.wrap.b32 	%r7000, %r6999, %r6998, 16;
	shf.l.wrap.b32 	%r7001, %r6998, %r6999, 16;
	mov.b64 	%rd23592, {%r7001, %r7000};
	add.s64 	%rd23595, %rd16232, %rd23592;
	xor.b64  	%rd16237, %rd16234, %rd23595;
	mov.b64 	{%r7002, %r7003}, %rd16237;
	shf.l.wrap.b32 	%r7004, %r7002, %r7003, 1;
	shf.l.wrap.b32 	%r7005, %r7003, %r7002, 1;
	mov.b64 	%rd23601, {%r7005, %r7004};
	add.s32 	%r10050, %r10050, 1;
	setp.ne.s32 	%p304, %r10050, 12;
	@%p304 bra 	$L__BB0_398;
	xor.b64  	%rd16238, %rd23602, %rd2158;
	xor.b64  	%rd23610, %rd16238, %rd23599;
	st.local.u64 	[%rd1857], %rd23610;
	xor.b64  	%rd16239, %rd23598, %rd2159;
	xor.b64  	%rd23609, %rd16239, %rd23595;
	st.local.u64 	[%rd1857+8], %rd23609;
	xor.b64  	%rd16240, %rd23594, %rd2160;
	xor.b64  	%rd23608, %rd16240, %rd23591;
	st.local.u64 	[%rd1857+16], %rd23608;
	xor.b64  	%rd16241, %rd23590, %rd2161;
	xor.b64  	%rd23607, %rd16241, %rd23587;
	st.local.u64 	[%rd1857+24], %rd23607;
	xor.b64  	%rd16242, %rd23601, %rd2162;
	xor.b64  	%rd23606, %rd16242, %rd23600;
	st.local.u64 	[%rd1857+32], %rd23606;
	xor.b64  	%rd16243, %rd23597, %rd2163;
	xor.b64  	%rd23605, %rd16243, %rd23596;
	st.local.u64 	[%rd1857+40], %rd23605;
	xor.b64  	%rd16244, %rd23593, %rd2164;
	xor.b64  	%rd23604, %rd16244, %rd23592;
	st.local.u64 	[%rd1857+48], %rd23604;
	xor.b64  	%rd16245, %rd23589, %rd2165;
	xor.b64  	%rd23603, %rd16245, %rd23588;
	st.local.u64 	[%rd1857+56], %rd23603;
	mov.b32 	%r10052, 0;
	st.local.u32 	[%rd1857+224], %r10052;
	add.s64 	%rd23631, %rd2147, -56;
	sub.s64 	%rd16246, %rd9, %rd2147;
	add.s64 	%rd23632, %rd16246, 128;
	setp.lt.u64 	%p305, %rd23631, 129;
	@%p305 bra 	$L__BB0_404;
$L__BB0_400:
	add.s64 	%rd2224, %rd23612, 128;
	setp.gt.u64 	%p306, %rd23612, -129;
	selp.u64 	%rd16247, 1, 0, %p306;
	add.s64 	%rd23611, %rd23611, %rd16247;
	ld.local.u8 	%rd16248, [%rd23632];
	ld.local.u8 	%r7008, [%rd23632+1];
	mul.wide.u32 	%rd16249, %r7008, 256;
	or.b64  	%rd16250, %rd16249, %rd16248;
	ld.local.u8 	%r7009, [%rd23632+2];
	mul.wide.u32 	%rd16251, %r7009, 65536;
	or.b64  	%rd16252, %rd16250, %rd16251;
	ld.local.u8 	%r7010, [%rd23632+3];
	mul.wide.u32 	%rd16253, %r7010, 16777216;
	or.b64  	%rd16254, %rd16252, %rd16253;
	ld.local.u8 	%rd16255, [%rd23632+4];
	shl.b64 	%rd16256, %rd16255, 32;
	or.b64  	%rd16257, %rd16254, %rd16256;
	ld.local.u8 	%rd16258, [%rd23632+5];
	shl.b64 	%rd16259, %rd16258, 40;
	or.b64  	%rd16260, %rd16257, %rd16259;
	ld.local.u8 	%rd16261, [%rd23632+6];
	shl.b64 	%rd16262, %rd16261, 48;
	or.b64  	%rd16263, %rd16260, %rd16262;
	ld.local.u8 	%rd16264, [%rd23632+7];
	shl.b64 	%rd16265, %rd16264, 56;
	or.b64  	%rd16266, %rd16263, %rd16265;
	ld.local.u8 	%rd16267, [%rd23632+8];
	ld.local.u8 	%r7011, [%rd23632+9];
	mul.wide.u32 	%rd16268, %r7011, 256;
	or.b64  	%rd16269, %rd16268, %rd16267;
	ld.local.u8 	%r7012, [%rd23632+10];
	mul.wide.u32 	%rd16270, %r7012, 65536;
	or.b64  	%rd16271, %rd16269, %rd16270;
	ld.local.u8 	%r7013, [%rd23632+11];
	mul.wide.u32 	%rd16272, %r7013, 16777216;
	or.b64  	%rd16273, %rd16271, %rd16272;
	ld.local.u8 	%rd16274, [%rd23632+12];
	shl.b64 	%rd16275, %rd16274, 32;
	or.b64  	%rd16276, %rd16273, %rd16275;
	ld.local.u8 	%rd16277, [%rd23632+13];
	shl.b64 	%rd16278, %rd16277, 40;
	or.b64  	%rd16279, %rd16276, %rd16278;
	ld.local.u8 	%rd16280, [%rd23632+14];
	shl.b64 	%rd16281, %rd16280, 48;
	or.b64  	%rd16282, %rd16279, %rd16281;
	ld.local.u8 	%rd16283, [%rd23632+15];
	shl.b64 	%rd16284, %rd16283, 56;
	or.b64  	%rd16285, %rd16282, %rd16284;
	st.local.v2.u64 	[%rd1855], {%rd16266, %rd16285};
	ld.local.u8 	%rd16286, [%rd23632+16];
	ld.local.u8 	%r7014, [%rd23632+17];
	mul.wide.u32 	%rd16287, %r7014, 256;
	or.b64  	%rd16288, %rd16287, %rd16286;
	ld.local.u8 	%r7015, [%rd23632+18];
	mul.wide.u32 	%rd16289, %r7015, 65536;
	or.b64  	%rd16290, %rd16288, %rd16289;
	ld.local.u8 	%r7016, [%rd23632+19];
	mul.wide.u32 	%rd16291, %r7016, 16777216;
	or.b64  	%rd16292, %rd16290, %rd16291;
	ld.local.u8 	%rd16293, [%rd23632+20];
	shl.b64 	%rd16294, %rd16293, 32;
	or.b64  	%rd16295, %rd16292, %rd16294;
	ld.local.u8 	%rd16296, [%rd23632+21];
	shl.b64 	%rd16297, %rd16296, 40;
	or.b64  	%rd16298, %rd16295, %rd16297;
	ld.local.u8 	%rd16299, [%rd23632+22];
	shl.b64 	%rd16300, %rd16299, 48;
	or.b64  	%rd16301, %rd16298, %rd16300;
	ld.local.u8 	%rd16302, [%rd23632+23];
	shl.b64 	%rd16303, %rd16302, 56;
	or.b64  	%rd16304, %rd16301, %rd16303;
	ld.local.u8 	%rd16305, [%rd23632+24];
	ld.local.u8 	%r7017, [%rd23632+25];
	mul.wide.u32 	%rd16306, %r7017, 256;
	or.b64  	%rd16307, %rd16306, %rd16305;
	ld.local.u8 	%r7018, [%rd23632+26];
	mul.wide.u32 	%rd16308, %r7018, 65536;
	or.b64  	%rd16309, %rd16307, %rd16308;
	ld.local.u8 	%r7019, [%rd23632+27];
	mul.wide.u32 	%rd16310, %r7019, 16777216;
	or.b64  	%rd16311, %rd16309, %rd16310;
	ld.local.u8 	%rd16312, [%rd23632+28];
	shl.b64 	%rd16313, %rd16312, 32;
	or.b64  	%rd16314, %rd16311, %rd16313;
	ld.local.u8 	%rd16315, [%rd23632+29];
	shl.b64 	%rd16316, %rd16315, 40;
	or.b64  	%rd16317, %rd16314, %rd16316;
	ld.local.u8 	%rd16318, [%rd23632+30];
	shl.b64 	%rd16319, %rd16318, 48;
	or.b64  	%rd16320, %rd16317, %rd16319;
	ld.local.u8 	%rd16321, [%rd23632+31];
	shl.b64 	%rd16322, %rd16321, 56;
	or.b64  	%rd16323, %rd16320, %rd16322;
	st.local.v2.u64 	[%rd1855+16], {%rd16304, %rd16323};
	ld.local.u8 	%rd16324, [%rd23632+32];
	ld.local.u8 	%r7020, [%rd23632+33];
	mul.wide.u32 	%rd16325, %r7020, 256;
	or.b64  	%rd16326, %rd16325, %rd16324;
	ld.local.u8 	%r7021, [%rd23632+34];
	mul.wide.u32 	%rd16327, %r7021, 65536;
	or.b64  	%rd16328, %rd16326, %rd16327;
	ld.local.u8 	%r7022, [%rd23632+35];
	mul.wide.u32 	%rd16329, %r7022, 16777216;
	or.b64  	%rd16330, %rd16328, %rd16329;
	ld.local.u8 	%rd16331, [%rd23632+36];
	shl.b64 	%rd16332, %rd16331, 32;
	or.b64  	%rd16333, %rd16330, %rd16332;
	ld.local.u8 	%rd16334, [%rd23632+37];
	shl.b64 	%rd16335, %rd16334, 40;
	or.b64  	%rd16336, %rd16333, %rd16335;
	ld.local.u8 	%rd16337, [%rd23632+38];
	shl.b64 	%rd16338, %rd16337, 48;
	or.b64  	%rd16339, %rd16336, %rd16338;
	ld.local.u8 	%rd16340, [%rd23632+39];
	shl.b64 	%rd16341, %rd16340, 56;
	or.b64  	%rd16342, %rd16339, %rd16341;
	ld.local.u8 	%rd16343, [%rd23632+40];
	ld.local.u8 	%r7023, [%rd23632+41];
	mul.wide.u32 	%rd16344, %r7023, 256;
	or.b64  	%rd16345, %rd16344, %rd16343;
	ld.local.u8 	%r7024, [%rd23632+42];
	mul.wide.u32 	%rd16346, %r7024, 65536;
	or.b64  	%rd16347, %rd16345, %rd16346;
	ld.local.u8 	%r7025, [%rd23632+43];
	mul.wide.u32 	%rd16348, %r7025, 16777216;
	or.b64  	%rd16349, %rd16347, %rd16348;
	ld.local.u8 	%rd16350, [%rd23632+44];
	shl.b64 	%rd16351, %rd16350, 32;
	or.b64  	%rd16352, %rd16349, %rd16351;
	ld.local.u8 	%rd16353, [%rd23632+45];
	shl.b64 	%rd16354, %rd16353, 40;
	or.b64  	%rd16355, %rd16352, %rd16354;
	ld.local.u8 	%rd16356, [%rd23632+46];
	shl.b64 	%rd16357, %rd16356, 48;
	or.b64  	%rd16358, %rd16355, %rd16357;
	ld.local.u8 	%rd16359, [%rd23632+47];
	shl.b64 	%rd16360, %rd16359, 56;
	or.b64  	%rd16361, %rd16358, %rd16360;
	st.local.v2.u64 	[%rd1855+32], {%rd16342, %rd16361};
	ld.local.u8 	%rd16362, [%rd23632+48];
	ld.local.u8 	%r7026, [%rd23632+49];
	mul.wide.u32 	%rd16363, %r7026, 256;
	or.b64  	%rd16364, %rd16363, %rd16362;
	ld.local.u8 	%r7027, [%rd23632+50];
	mul.wide.u32 	%rd16365, %r7027, 65536;
	or.b64  	%rd16366, %rd16364, %rd16365;
	ld.local.u8 	%r7028, [%rd23632+51];
	mul.wide.u32 	%rd16367, %r7028, 16777216;
	or.b64  	%rd16368, %rd16366, %rd16367;
	ld.local.u8 	%rd16369, [%rd23632+52];
	shl.b64 	%rd16370, %rd16369, 32;
	or.b64  	%rd16371, %rd16368, %rd16370;
	ld.local.u8 	%rd16372, [%rd23632+53];
	shl.b64 	%rd16373, %rd16372, 40;
	or.b64  	%rd16374, %rd16371, %rd16373;
	ld.local.u8 	%rd16375, [%rd23632+54];
	shl.b64 	%rd16376, %rd16375, 48;
	or.b64  	%rd16377, %rd16374, %rd16376;
	ld.local.u8 	%rd16378, [%rd23632+55];
	shl.b64 	%rd16379, %rd16378, 56;
	or.b64  	%rd16380, %rd16377, %rd16379;
	ld.local.u8 	%rd16381, [%rd23632+56];
	ld.local.u8 	%r7029, [%rd23632+57];
	mul.wide.u32 	%rd16382, %r7029, 256;
	or.b64  	%rd16383, %rd16382, %rd16381;
	ld.local.u8 	%r7030, [%rd23632+58];
	mul.wide.u32 	%rd16384, %r7030, 65536;
	or.b64  	%rd16385, %rd16383, %rd16384;
	ld.local.u8 	%r7031, [%rd23632+59];
	mul.wide.u32 	%rd16386, %r7031, 16777216;
	or.b64  	%rd16387, %rd16385, %rd16386;
	ld.local.u8 	%rd16388, [%rd23632+60];
	shl.b64 	%rd16389, %rd16388, 32;
	or.b64  	%rd16390, %rd16387, %rd16389;
	ld.local.u8 	%rd16391, [%rd23632+61];
	shl.b64 	%rd16392, %rd16391, 40;
	or.b64  	%rd16393, %rd16390, %rd16392;
	ld.local.u8 	%rd16394, [%rd23632+62];
	shl.b64 	%rd16395, %rd16394, 48;
	or.b64  	%rd16396, %rd16393, %rd16395;
	ld.local.u8 	%rd16397, [%rd23632+63];
	shl.b64 	%rd16398, %rd16397, 56;
	or.b64  	%rd16399, %rd16396, %rd16398;
	st.local.v2.u64 	[%rd1855+48], {%rd16380, %rd16399};
	ld.local.u8 	%rd16400, [%rd23632+64];
	ld.local.u8 	%r7032, [%rd23632+65];
	mul.wide.u32 	%rd16401, %r7032, 256;
	or.b64  	%rd16402, %rd16401, %rd16400;
	ld.local.u8 	%r7033, [%rd23632+66];
	mul.wide.u32 	%rd16403, %r7033, 65536;
	or.b64  	%rd16404, %rd16402, %rd16403;
	ld.local.u8 	%r7034, [%rd23632+67];
	mul.wide.u32 	%rd16405, %r7034, 16777216;
	or.b64  	%rd16406, %rd16404, %rd16405;
	ld.local.u8 	%rd16407, [%rd23632+68];
	shl.b64 	%rd16408, %rd16407, 32;
	or.b64  	%rd16409, %rd16406, %rd16408;
	ld.local.u8 	%rd16410, [%rd23632+69];
	shl.b64 	%rd16411, %rd16410, 40;
	or.b64  	%rd16412, %rd16409, %rd16411;
	ld.local.u8 	%rd16413, [%rd23632+70];
	shl.b64 	%rd16414, %rd16413, 48;
	or.b64  	%rd16415, %rd16412, %rd16414;
	ld.local.u8 	%rd16416, [%rd23632+71];
	shl.b64 	%rd16417, %rd16416, 56;
	or.b64  	%rd16418, %rd16415, %rd16417;
	ld.local.u8 	%rd16419, [%rd23632+72];
	ld.local.u8 	%r7035, [%rd23632+73];
	mul.wide.u32 	%rd16420, %r7035, 256;
	or.b64  	%rd16421, %rd16420, %rd16419;
	ld.local.u8 	%r7036, [%rd23632+74];
	mul.wide.u32 	%rd16422, %r7036, 65536;
	or.b64  	%rd16423, %rd16421, %rd16422;
	ld.local.u8 	%r7037, [%rd23632+75];
	mul.wide.u32 	%rd16424, %r7037, 16777216;
	or.b64  	%rd16425, %rd16423, %rd16424;
	ld.local.u8 	%rd16426, [%rd23632+76];
	shl.b64 	%rd16427, %rd16426, 32;
	or.b64  	%rd16428, %rd16425, %rd16427;
	ld.local.u8 	%rd16429, [%rd23632+77];
	shl.b64 	%rd16430, %rd16429, 40;
	or.b64  	%rd16431, %rd16428, %rd16430;
	ld.local.u8 	%rd16432, [%rd23632+78];
	shl.b64 	%rd16433, %rd16432, 48;
	or.b64  	%rd16434, %rd16431, %rd16433;
	ld.local.u8 	%rd16435, [%rd23632+79];
	shl.b64 	%rd16436, %rd16435, 56;
	or.b64  	%rd16437, %rd16434, %rd16436;
	st.local.v2.u64 	[%rd1855+64], {%rd16418, %rd16437};
	ld.local.u8 	%rd16438, [%rd23632+80];
	ld.local.u8 	%r7038, [%rd23632+81];
	mul.wide.u32 	%rd16439, %r7038, 256;
	or.b64  	%rd16440, %rd16439, %rd16438;
	ld.local.u8 	%r7039, [%rd23632+82];
	mul.wide.u32 	%rd16441, %r7039, 65536;
	or.b64  	%rd16442, %rd16440, %rd16441;
	ld.local.u8 	%r7040, [%rd23632+83];
	mul.wide.u32 	%rd16443, %r7040, 16777216;
	or.b64  	%rd16444, %rd16442, %rd16443;
	ld.local.u8 	%rd16445, [%rd23632+84];
	shl.b64 	%rd16446, %rd16445, 32;
	or.b64  	%rd16447, %rd16444, %rd16446;
	ld.local.u8 	%rd16448, [%rd23632+85];
	shl.b64 	%rd16449, %rd16448, 40;
	or.b64  	%rd16450, %rd16447, %rd16449;
	ld.local.u8 	%rd16451, [%rd23632+86];
	shl.b64 	%rd16452, %rd16451, 48;
	or.b64  	%rd16453, %rd16450, %rd16452;
	ld.local.u8 	%rd16454, [%rd23632+87];
	shl.b64 	%rd16455, %rd16454, 56;
	or.b64  	%rd16456, %rd16453, %rd16455;
	ld.local.u8 	%rd16457, [%rd23632+88];
	ld.local.u8 	%r7041, [%rd23632+89];
	mul.wide.u32 	%rd16458, %r7041, 256;
	or.b64  	%rd16459, %rd16458, %rd16457;
	ld.local.u8 	%r7042, [%rd23632+90];
	mul.wide.u32 	%rd16460, %r7042, 65536;
	or.b64  	%rd16461, %rd16459, %rd16460;
	ld.local.u8 	%r7043, [%rd23632+91];
	mul.wide.u32 	%rd16462, %r7043, 16777216;
	or.b64  	%rd16463, %rd16461, %rd16462;
	ld.local.u8 	%rd16464, [%rd23632+92];
	shl.b64 	%rd16465, %rd16464, 32;
	or.b64  	%rd16466, %rd16463, %rd16465;
	ld.local.u8 	%rd16467, [%rd23632+93];
	shl.b64 	%rd16468, %rd16467, 40;
	or.b64  	%rd16469, %rd16466, %rd16468;
	ld.local.u8 	%rd16470, [%rd23632+94];
	shl.b64 	%rd16471, %rd16470, 48;
	or.b64  	%rd16472, %rd16469, %rd16471;
	ld.local.u8 	%rd16473, [%rd23632+95];
	shl.b64 	%rd16474, %rd16473, 56;
	or.b64  	%rd16475, %rd16472, %rd16474;
	st.local.v2.u64 	[%rd1855+80], {%rd16456, %rd16475};
	ld.local.u8 	%rd16476, [%rd23632+96];
	ld.local.u8 	%r7044, [%rd23632+97];
	mul.wide.u32 	%rd16477, %r7044, 256;
	or.b64  	%rd16478, %rd16477, %rd16476;
	ld.local.u8 	%r7045, [%rd23632+98];
	mul.wide.u32 	%rd16479, %r7045, 65536;
	or.b64  	%rd16480, %rd16478, %rd16479;
	ld.local.u8 	%r7046, [%rd23632+99];
	mul.wide.u32 	%rd16481, %r7046, 16777216;
	or.b64  	%rd16482, %rd16480, %rd16481;
	ld.local.u8 	%rd16483, [%rd23632+100];
	shl.b64 	%rd16484, %rd16483, 32;
	or.b64  	%rd16485, %rd16482, %rd16484;
	ld.local.u8 	%rd16486, [%rd23632+101];
	shl.b64 	%rd16487, %rd16486, 40;
	or.b64  	%rd16488, %rd16485, %rd16487;
	ld.local.u8 	%rd16489, [%rd23632+102];
	shl.b64 	%rd16490, %rd16489, 48;
	or.b64  	%rd16491, %rd16488, %rd16490;
	ld.local.u8 	%rd16492, [%rd23632+103];
	shl.b64 	%rd16493, %rd16492, 56;
	or.b64  	%rd16494, %rd16491, %rd16493;
	ld.local.u8 	%rd16495, [%rd23632+104];
	ld.local.u8 	%r7047, [%rd23632+105];
	mul.wide.u32 	%rd16496, %r7047, 256;
	or.b64  	%rd16497, %rd16496, %rd16495;
	ld.local.u8 	%r7048, [%rd23632+106];
	mul.wide.u32 	%rd16498, %r7048, 65536;
	or.b64  	%rd16499, %rd16497, %rd16498;
	ld.local.u8 	%r7049, [%rd23632+107];
	mul.wide.u32 	%rd16500, %r7049, 16777216;
	or.b64  	%rd16501, %rd16499, %rd16500;
	ld.local.u8 	%rd16502, [%rd23632+108];
	shl.b64 	%rd16503, %rd16502, 32;
	or.b64  	%rd16504, %rd16501, %rd16503;
	ld.local.u8 	%rd16505, [%rd23632+109];
	shl.b64 	%rd16506, %rd16505, 40;
	or.b64  	%rd16507, %rd16504, %rd16506;
	ld.local.u8 	%rd16508, [%rd23632+110];
	shl.b64 	%rd16509, %rd16508, 48;
	or.b64  	%rd16510, %rd16507, %rd16509;
	ld.local.u8 	%rd16511, [%rd23632+111];
	shl.b64 	%rd16512, %rd16511, 56;
	or.b64  	%rd16513, %rd16510, %rd16512;
	st.local.v2.u64 	[%rd1855+96], {%rd16494, %rd16513};
	ld.local.u8 	%rd16514, [%rd23632+112];
	ld.local.u8 	%r7050, [%rd23632+113];
	mul.wide.u32 	%rd16515, %r7050, 256;
	or.b64  	%rd16516, %rd16515, %rd16514;
	ld.local.u8 	%r7051, [%rd23632+114];
	mul.wide.u32 	%rd16517, %r7051, 65536;
	or.b64  	%rd16518, %rd16516, %rd16517;
	ld.local.u8 	%r7052, [%rd23632+115];
	mul.wide.u32 	%rd16519, %r7052, 16777216;
	or.b64  	%rd16520, %rd16518, %rd16519;
	ld.local.u8 	%rd16521, [%rd23632+116];
	shl.b64 	%rd16522, %rd16521, 32;
	or.b64  	%rd16523, %rd16520, %rd16522;
	ld.local.u8 	%rd16524, [%rd23632+117];
	shl.b64 	%rd16525, %rd16524, 40;
	or.b64  	%rd16526, %rd16523, %rd16525;
	ld.local.u8 	%rd16527, [%rd23632+118];
	shl.b64 	%rd16528, %rd16527, 48;
	or.b64  	%rd16529, %rd16526, %rd16528;
	ld.local.u8 	%rd16530, [%rd23632+119];
	shl.b64 	%rd16531, %rd16530, 56;
	or.b64  	%rd16532, %rd16529, %rd16531;
	ld.local.u8 	%rd16533, [%rd23632+120];
	ld.local.u8 	%r7053, [%rd23632+121];
	mul.wide.u32 	%rd16534, %r7053, 256;
	or.b64  	%rd16535, %rd16534, %rd16533;
	ld.local.u8 	%r7054, [%rd23632+122];
	mul.wide.u32 	%rd16536, %r7054, 65536;
	or.b64  	%rd16537, %rd16535, %rd16536;
	ld.local.u8 	%r7055, [%rd23632+123];
	mul.wide.u32 	%rd16538, %r7055, 16777216;
	or.b64  	%rd16539, %rd16537, %rd16538;
	ld.local.u8 	%rd16540, [%rd23632+124];
	shl.b64 	%rd16541, %rd16540, 32;
	or.b64  	%rd16542, %rd16539, %rd16541;
	ld.local.u8 	%rd16543, [%rd23632+125];
	shl.b64 	%rd16544, %rd16543, 40;
	or.b64  	%rd16545, %rd16542, %rd16544;
	ld.local.u8 	%rd16546, [%rd23632+126];
	shl.b64 	%rd16547, %rd16546, 48;
	or.b64  	%rd16548, %rd16545, %rd16547;
	ld.local.u8 	%rd16549, [%rd23632+127];
	shl.b64 	%rd16550, %rd16549, 56;
	or.b64  	%rd16551, %rd16548, %rd16550;
	st.local.v2.u64 	[%rd1855+112], {%rd16532, %rd16551};
	xor.b64  	%rd23628, %rd17, %rd2224;
	xor.b64  	%rd23624, %rd18, %rd23611;
	mov.b32 	%r10051, 0;
	mov.u64 	%rd23615, %rd16;
	mov.u64 	%rd23616, %rd2169;
	mov.u64 	%rd23617, %rd23603;
	mov.u64 	%rd23618, %rd23607;
	mov.u64 	%rd23619, %rd15;
	mov.u64 	%rd23620, %rd2168;
	mov.u64 	%rd23621, %rd23604;
	mov.u64 	%rd23622, %rd23608;
	mov.u64 	%rd23623, %rd14;
	mov.u64 	%rd23625, %rd23605;
	mov.u64 	%rd23626, %rd23609;
	mov.u64 	%rd23627, %rd13;
	mov.u64 	%rd23629, %rd23606;
	mov.u64 	%rd23630, %rd23610;
$L__BB0_401:
	mul.wide.u32 	%rd16552, %r10051, 16;
	add.s64 	%rd16554, %rd13143, %rd16552;
	ld.const.u8 	%r7056, [%rd16554];
	mul.wide.u32 	%rd16555, %r7056, 8;
	add.s64 	%rd16556, %rd1855, %rd16555;
	ld.local.u64 	%rd16557, [%rd16556];
	ld.const.u8 	%r7057, [%rd16554+1];
	mul.wide.u32 	%rd16558, %r7057, 8;
	add.s64 	%rd16559, %rd1855, %rd16558;
	ld.local.u64 	%rd16560, [%rd16559];
	add.s64 	%rd16561, %rd23630, %rd16557;
	add.s64 	%rd16562, %rd16561, %rd23629;
	xor.b64  	%rd16563, %rd23628, %rd16562;
	mov.b64 	{%r7058, %r7059}, %rd16563;
	mov.b64 	%rd16564, {%r7059, %r7058};
	add.s64 	%rd16565, %rd23627, %rd16564;
	xor.b64  	%rd16566, %rd23629, %rd16565;
	mov.b64 	{%r7060, %r7061}, %rd16566;
	shf.l.wrap.b32 	%r7062, %r7061, %r7060, 8;
	shf.l.wrap.b32 	%r7063, %r7060, %r7061, 8;
	mov.b64 	%rd16567, {%r7063, %r7062};
	add.s64 	%rd16568, %rd16567, %rd16560;
	add.s64 	%rd16569, %rd16568, %rd16562;
	xor.b64  	%rd16570, %rd16564, %rd16569;
	mov.b64 	{%r7064, %r7065}, %rd16570;
	shf.l.wrap.b32 	%r7066, %r7065, %r7064, 16;
	shf.l.wrap.b32 	%r7067, %r7064, %r7065, 16;
	mov.b64 	%rd16571, {%r7067, %r7066};
	add.s64 	%rd16572, %rd16565, %rd16571;
	xor.b64  	%rd16573, %rd16567, %rd16572;
	mov.b64 	{%r7068, %r7069}, %rd16573;
	shf.l.wrap.b32 	%r7070, %r7068, %r7069, 1;
	shf.l.wrap.b32 	%r7071, %r7069, %r7068, 1;
	mov.b64 	%rd16574, {%r7071, %r7070};
	ld.const.u8 	%r7072, [%rd16554+2];
	mul.wide.u32 	%rd16575, %r7072, 8;
	add.s64 	%rd16576, %rd1855, %rd16575;
	ld.local.u64 	%rd16577, [%rd16576];
	ld.const.u8 	%r7073, [%rd16554+3];
	mul.wide.u32 	%rd16578, %r7073, 8;
	add.s64 	%rd16579, %rd1855, %rd16578;
	ld.local.u64 	%rd16580, [%rd16579];
	add.s64 	%rd16581, %rd23626, %rd16577;
	add.s64 	%rd16582, %rd16581, %rd23625;
	xor.b64  	%rd16583, %rd23624, %rd16582;
	mov.b64 	{%r7074, %r7075}, %rd16583;
	mov.b64 	%rd16584, {%r7075, %r7074};
	add.s64 	%rd16585, %rd23623, %rd16584;
	xor.b64  	%rd16586, %rd23625, %rd16585;
	mov.b64 	{%r7076, %r7077}, %rd16586;
	shf.l.wrap.b32 	%r7078, %r7077, %r7076, 8;
	shf.l.wrap.b32 	%r7079, %r7076, %r7077, 8;
	mov.b64 	%rd16587, {%r7079, %r7078};
	add.s64 	%rd16588, %rd16587, %rd16580;
	add.s64 	%rd16589, %rd16588, %rd16582;
	xor.b64  	%rd16590, %rd16584, %rd16589;
	mov.b64 	{%r7080, %r7081}, %rd16590;
	shf.l.wrap.b32 	%r7082, %r7081, %r7080, 16;
	shf.l.wrap.b32 	%r7083, %r7080, %r7081, 16;
	mov.b64 	%rd16591, {%r7083, %r7082};
	add.s64 	%rd16592, %rd16585, %rd16591;
	xor.b64  	%rd16593, %rd16587, %rd16592;
	mov.b64 	{%r7084, %r7085}, %rd16593;
	shf.l.wrap.b32 	%r7086, %r7084, %r7085, 1;
	shf.l.wrap.b32 	%r7087, %r7085, %r7084, 1;
	mov.b64 	%rd16594, {%r7087, %r7086};
	ld.const.u8 	%r7088, [%rd16554+4];
	mul.wide.u32 	%rd16595, %r7088, 8;
	add.s64 	%rd16596, %rd1855, %rd16595;
	ld.local.u64 	%rd16597, [%rd16596];
	ld.const.u8 	%r7089, [%rd16554+5];
	mul.wide.u32 	%rd16598, %r7089, 8;
	add.s64 	%rd16599, %rd1855, %rd16598;
	ld.local.u64 	%rd16600, [%rd16599];
	add.s64 	%rd16601, %rd23622, %rd16597;
	add.s64 	%rd16602, %rd16601, %rd23621;
	xor.b64  	%rd16603, %rd23620, %rd16602;
	mov.b64 	{%r7090, %r7091}, %rd16603;
	mov.b64 	%rd16604, {%r7091, %r7090};
	add.s64 	%rd16605, %rd23619, %rd16604;
	xor.b64  	%rd16606, %rd23621, %rd16605;
	mov.b64 	{%r7092, %r7093}, %rd16606;
	shf.l.wrap.b32 	%r7094, %r7093, %r7092, 8;
	shf.l.wrap.b32 	%r7095, %r7092, %r7093, 8;
	mov.b64 	%rd16607, {%r7095, %r7094};
	add.s64 	%rd16608, %rd16607, %rd16600;
	add.s64 	%rd16609, %rd16608, %rd16602;
	xor.b64  	%rd16610, %rd16604, %rd16609;
	mov.b64 	{%r7096, %r7097}, %rd16610;
	shf.l.wrap.b32 	%r7098, %r7097, %r7096, 16;
	shf.l.wrap.b32 	%r7099, %r7096, %r7097, 16;
	mov.b64 	%rd16611, {%r7099, %r7098};
	add.s64 	%rd16612, %rd16605, %rd16611;
	xor.b64  	%rd16613, %rd16607, %rd16612;
	mov.b64 	{%r7100, %r7101}, %rd16613;
	shf.l.wrap.b32 	%r7102, %r7100, %r7101, 1;
	shf.l.wrap.b32 	%r7103, %r7101, %r7100, 1;
	mov.b64 	%rd16614, {%r7103, %r7102};
	ld.const.u8 	%r7104, [%rd16554+6];
	mul.wide.u32 	%rd16615, %r7104, 8;
	add.s64 	%rd16616, %rd1855, %rd16615;
	ld.local.u64 	%rd16617, [%rd16616];
	ld.const.u8 	%r7105, [%rd16554+7];
	mul.wide.u32 	%rd16618, %r7105, 8;
	add.s64 	%rd16619, %rd1855, %rd16618;
	ld.local.u64 	%rd16620, [%rd16619];
	add.s64 	%rd16621, %rd23618, %rd16617;
	add.s64 	%rd16622, %rd16621, %rd23617;
	xor.b64  	%rd16623, %rd23616, %rd16622;
	mov.b64 	{%r7106, %r7107}, %rd16623;
	mov.b64 	%rd16624, {%r7107, %r7106};
	add.s64 	%rd16625, %rd23615, %rd16624;
	xor.b64  	%rd16626, %rd23617, %rd16625;
	mov.b64 	{%r7108, %r7109}, %rd16626;
	shf.l.wrap.b32 	%r7110, %r7109, %r7108, 8;
	shf.l.wrap.b32 	%r7111, %r7108, %r7109, 8;
	mov.b64 	%rd16627, {%r7111, %r7110};
	add.s64 	%rd16628, %rd16627, %rd16620;
	add.s64 	%rd16629, %rd16628, %rd16622;
	xor.b64  	%rd16630, %rd16624, %rd16629;
	mov.b64 	{%r7112, %r7113}, %rd16630;
	shf.l.wrap.b32 	%r7114, %r7113, %r7112, 16;
	shf.l.wrap.b32 	%r7115, %r7112, %r7113, 16;
	mov.b64 	%rd16631, {%r7115, %r7114};
	add.s64 	%rd16632, %rd16625, %rd16631;
	xor.b64  	%rd16633, %rd16627, %rd16632;
	mov.b64 	{%r7116, %r7117}, %rd16633;
	shf.l.wrap.b32 	%r7118, %r7116, %r7117, 1;
	shf.l.wrap.b32 	%r7119, %r7117, %r7116, 1;
	mov.b64 	%rd16634, {%r7119, %r7118};
	ld.const.u8 	%r7120, [%rd16554+8];
	mul.wide.u32 	%rd16635, %r7120, 8;
	add.s64 	%rd16636, %rd1855, %rd16635;
	ld.local.u64 	%rd16637, [%rd16636];
	ld.const.u8 	%r7121, [%rd16554+9];
	mul.wide.u32 	%rd16638, %r7121, 8;
	add.s64 	%rd16639, %rd1855, %rd16638;
	ld.local.u64 	%rd16640, [%rd16639];
	add.s64 	%rd16641, %rd16569, %rd16637;
	add.s64 	%rd16642, %rd16641, %rd16594;
	xor.b64  	%rd16643, %rd16631, %rd16642;
	mov.b64 	{%r7122, %r7123}, %rd16643;
	mov.b64 	%rd16644, {%r7123, %r7122};
	add.s64 	%rd16645, %rd16612, %rd16644;
	xor.b64  	%rd16646, %rd16594, %rd16645;
	mov.b64 	{%r7124, %r7125}, %rd16646;
	shf.l.wrap.b32 	%r7126, %r7125, %r7124, 8;
	shf.l.wrap.b32 	%r7127, %r7124, %r7125, 8;
	mov.b64 	%rd16647, {%r7127, %r7126};
	add.s64 	%rd16648, %rd16647, %rd16640;
	add.s64 	%rd23630, %rd16648, %rd16642;
	xor.b64  	%rd16649, %rd16644, %rd23630;
	mov.b64 	{%r7128, %r7129}, %rd16649;
	shf.l.wrap.b32 	%r7130, %r7129, %r7128, 16;
	shf.l.wrap.b32 	%r7131, %r7128, %r7129, 16;
	mov.b64 	%rd23616, {%r7131, %r7130};
	add.s64 	%rd23619, %rd16645, %rd23616;
	xor.b64  	%rd16650, %rd16647, %rd23619;
	mov.b64 	{%r7132, %r7133}, %rd16650;
	shf.l.wrap.b32 	%r7134, %r7132, %r7133, 1;
	shf.l.wrap.b32 	%r7135, %r7133, %r7132, 1;
	mov.b64 	%rd23625, {%r7135, %r7134};
	ld.const.u8 	%r7136, [%rd16554+10];
	mul.wide.u32 	%rd16651, %r7136, 8;
	add.s64 	%rd16652, %rd1855, %rd16651;
	ld.local.u64 	%rd16653, [%rd16652];
	ld.const.u8 	%r7137, [%rd16554+11];
	mul.wide.u32 	%rd16654, %r7137, 8;
	add.s64 	%rd16655, %rd1855, %rd16654;
	ld.local.u64 	%rd16656, [%rd16655];
	add.s64 	%rd16657, %rd16589, %rd16653;
	add.s64 	%rd16658, %rd16657, %rd16614;
	xor.b64  	%rd16659, %rd16571, %rd16658;
	mov.b64 	{%r7138, %r7139}, %rd16659;
	mov.b64 	%rd16660, {%r7139, %r7138};
	add.s64 	%rd16661, %rd16632, %rd16660;
	xor.b64  	%rd16662, %rd16614, %rd16661;
	mov.b64 	{%r7140, %r7141}, %rd16662;
	shf.l.wrap.b32 	%r7142, %r7141, %r7140, 8;
	shf.l.wrap.b32 	%r7143, %r7140, %r7141, 8;
	mov.b64 	%rd16663, {%r7143, %r7142};
	add.s64 	%rd16664, %rd16663, %rd16656;
	add.s64 	%rd23626, %rd16664, %rd16658;
	xor.b64  	%rd16665, %rd16660, %rd23626;
	mov.b64 	{%r7144, %r7145}, %rd16665;
	shf.l.wrap.b32 	%r7146, %r7145, %r7144, 16;
	shf.l.wrap.b32 	%r7147, %r7144, %r7145, 16;
	mov.b64 	%rd23628, {%r7147, %r7146};
	add.s64 	%rd23615, %rd16661, %rd23628;
	xor.b64  	%rd16666, %rd16663, %rd23615;
	mov.b64 	{%r7148, %r7149}, %rd16666;
	shf.l.wrap.b32 	%r7150, %r7148, %r7149, 1;
	shf.l.wrap.b32 	%r7151, %r7149, %r7148, 1;
	mov.b64 	%rd23621, {%r7151, %r7150};
	ld.const.u8 	%r7152, [%rd16554+12];
	mul.wide.u32 	%rd16667, %r7152, 8;
	add.s64 	%rd16668, %rd1855, %rd16667;
	ld.local.u64 	%rd16669, [%rd16668];
	ld.const.u8 	%r7153, [%rd16554+13];
	mul.wide.u32 	%rd16670, %r7153, 8;
	add.s64 	%rd16671, %rd1855, %rd16670;
	ld.local.u64 	%rd16672, [%rd16671];
	add.s64 	%rd16673, %rd16609, %rd16669;
	add.s64 	%rd16674, %rd16673, %rd16634;
	xor.b64  	%rd16675, %rd16591, %rd16674;
	mov.b64 	{%r7154, %r7155}, %rd16675;
	mov.b64 	%rd16676, {%r7155, %r7154};
	add.s64 	%rd16677, %rd16572, %rd16676;
	xor.b64  	%rd16678, %rd16634, %rd16677;
	mov.b64 	{%r7156, %r7157}, %rd16678;
	shf.l.wrap.b32 	%r7158, %r7157, %r7156, 8;
	shf.l.wrap.b32 	%r7159, %r7156, %r7157, 8;
	mov.b64 	%rd16679, {%r7159, %r7158};
	add.s64 	%rd16680, %rd16679, %rd16672;
	add.s64 	%rd23622, %rd16680, %rd16674;
	xor.b64  	%rd16681, %rd16676, %rd23622;
	mov.b64 	{%r7160, %r7161}, %rd16681;
	shf.l.wrap.b32 	%r7162, %r7161, %r7160, 16;
	shf.l.wrap.b32 	%r7163, %r7160, %r7161, 16;
	mov.b64 	%rd23624, {%r7163, %r7162};
	add.s64 	%rd23627, %rd16677, %rd23624;
	xor.b64  	%rd16682, %rd16679, %rd23627;
	mov.b64 	{%r7164, %r7165}, %rd16682;
	shf.l.wrap.b32 	%r7166, %r7164, %r7165, 1;
	shf.l.wrap.b32 	%r7167, %r7165, %r7164, 1;
	mov.b64 	%rd23617, {%r7167, %r7166};
	ld.const.u8 	%r7168, [%rd16554+14];
	mul.wide.u32 	%rd16683, %r7168, 8;
	add.s64 	%rd16684, %rd1855, %rd16683;
	ld.local.u64 	%rd16685, [%rd16684];
	ld.const.u8 	%r7169, [%rd16554+15];
	mul.wide.u32 	%rd16686, %r7169, 8;
	add.s64 	%rd16687, %rd1855, %rd16686;
	ld.local.u64 	%rd16688, [%rd16687];
	add.s64 	%rd16689, %rd16629, %rd16685;
	add.s64 	%rd16690, %rd16689, %rd16574;
	xor.b64  	%rd16691, %rd16611, %rd16690;
	mov.b64 	{%r7170, %r7171}, %rd16691;
	mov.b64 	%rd16692, {%r7171, %r7170};
	add.s64 	%rd16693, %rd16592, %rd16692;
	xor.b64  	%rd16694, %rd16574, %rd16693;
	mov.b64 	{%r7172, %r7173}, %rd16694;
	shf.l.wrap.b32 	%r7174, %r7173, %r7172, 8;
	shf.l.wrap.b32 	%r7175, %r7172, %r7173, 8;
	mov.b64 	%rd16695, {%r7175, %r7174};
	add.s64 	%rd16696, %rd16695, %rd16688;
	add.s64 	%rd23618, %rd16696, %rd16690;
	xor.b64  	%rd16697, %rd16692, %rd23618;
	mov.b64 	{%r7176, %r7177}, %rd16697;
	shf.l.wrap.b32 	%r7178, %r7177, %r7176, 16;
	shf.l.wrap.b32 	%r7179, %r7176, %r7177, 16;
	mov.b64 	%rd23620, {%r7179, %r7178};
	add.s64 	%rd23623, %rd16693, %rd23620;
	xor.b64  	%rd16698, %rd16695, %rd23623;
	mov.b64 	{%r7180, %r7181}, %rd16698;
	shf.l.wrap.b32 	%r7182, %r7180, %r7181, 1;
	shf.l.wrap.b32 	%r7183, %r7181, %r7180, 1;
	mov.b64 	%rd23629, {%r7183, %r7182};
	add.s32 	%r10051, %r10051, 1;
	setp.ne.s32 	%p307, %r10051, 12;
	@%p307 bra 	$L__BB0_401;
	xor.b64  	%rd16699, %rd23630, %rd23610;
	xor.b64  	%rd23610, %rd16699, %rd23627;
	xor.b64  	%rd16700, %rd23626, %rd23609;
	xor.b64  	%rd23609, %rd16700, %rd23623;
	xor.b64  	%rd16701, %rd23622, %rd23608;
	xor.b64  	%rd23608, %rd16701, %rd23619;
	xor.b64  	%rd16702, %rd23618, %rd23607;
	xor.b64  	%rd23607, %rd16702, %rd23615;
	xor.b64  	%rd16703, %rd23629, %rd23606;
	xor.b64  	%rd23606, %rd16703, %rd23628;
	xor.b64  	%rd16704, %rd23625, %rd23605;
	xor.b64  	%rd23605, %rd16704, %rd23624;
	xor.b64  	%rd16705, %rd23621, %rd23604;
	xor.b64  	%rd23604, %rd16705, %rd23620;
	xor.b64  	%rd16706, %rd23617, %rd23603;
	xor.b64  	%rd23603, %rd16706, %rd23616;
	add.s64 	%rd23631, %rd23631, -128;
	add.s64 	%rd23632, %rd23632, 128;
	setp.gt.u64 	%p308, %rd23631, 128;
	mov.u64 	%rd23612, %rd2224;
	@%p308 bra 	$L__BB0_400;
	st.local.u64 	[%rd1857+64], %rd2224;
	st.local.u64 	[%rd1857+72], %rd23611;
	st.local.u64 	[%rd1857], %rd23610;
	st.local.u64 	[%rd1857+8], %rd23609;
	st.local.u64 	[%rd1857+16], %rd23608;
	st.local.u64 	[%rd1857+24], %rd23607;
	st.local.u64 	[%rd1857+32], %rd23606;
	st.local.u64 	[%rd1857+40], %rd23605;
	st.local.u64 	[%rd1857+48], %rd23604;
	st.local.u64 	[%rd1857+56], %rd23603;
	mov.b32 	%r10052, 0;
$L__BB0_404:
	and.b64  	%rd2272, %rd23631, 3;
	setp.lt.u64 	%p309, %rd23631, 4;
	mov.b64 	%rd23634, 0;
	@%p309 bra 	$L__BB0_407;
	and.b64  	%rd23634, %rd23631, 252;
	mov.b64 	%rd23633, 0;
$L__BB0_406:
	add.s64 	%rd16709, %rd23632, %rd23633;
	ld.local.u8 	%rs330, [%rd16709];
	cvt.u64.u32 	%rd16710, %r10052;
	add.s64 	%rd16711, %rd23633, %rd16710;
	add.s64 	%rd16712, %rd1857, %rd16711;
	st.local.u8 	[%rd16712+96], %rs330;
	ld.local.u8 	%rs331, [%rd16709+1];
	st.local.u8 	[%rd16712+97], %rs331;
	ld.local.u8 	%rs332, [%rd16709+2];
	st.local.u8 	[%rd16712+98], %rs332;
	ld.local.u8 	%rs333, [%rd16709+3];
	st.local.u8 	[%rd16712+99], %rs333;
	add.s64 	%rd23633, %rd23633, 4;
	setp.ne.s64 	%p310, %rd23633, %rd23634;
	@%p310 bra 	$L__BB0_406;
$L__BB0_407:
	setp.eq.s64 	%p311, %rd2272, 0;
	@%p311 bra 	$L__BB0_411;
	add.s64 	%rd2277, %rd23632, %rd23634;
	ld.local.u8 	%rs334, [%rd2277];
	cvt.u64.u32 	%rd16713, %r10052;
	add.s64 	%rd16714, %rd23634, %rd16713;
	add.s64 	%rd2278, %rd1857, %rd16714;
	st.local.u8 	[%rd2278+96], %rs334;
	setp.eq.s64 	%p312, %rd2272, 1;
	@%p312 bra 	$L__BB0_411;
	ld.local.u8 	%rs335, [%rd2277+1];
	st.local.u8 	[%rd2278+97], %rs335;
	setp.eq.s64 	%p313, %rd2272, 2;
	@%p313 bra 	$L__BB0_411;
	ld.local.u8 	%rs336, [%rd2277+2];
	st.local.u8 	[%rd2278+98], %rs336;
$L__BB0_411:
	cvt.u32.u64 	%r7185, %rd23631;
	ld.local.u32 	%r7186, [%rd1857+224];
	add.s32 	%r7187, %r7186, %r7185;
	st.local.u32 	[%rd1857+224], %r7187;
	mov.b32 	%r7188, 0;
	st.local.v4.b32 	[%rd1854], {%r7188, %r7188, %r7188, %r7188};
	st.local.v4.b32 	[%rd1854+16], {%r7188, %r7188, %r7188, %r7188};
	st.local.v4.b32 	[%rd1854+32], {%r7188, %r7188, %r7188, %r7188};
	st.local.v4.b32 	[%rd1854+48], {%r7188, %r7188, %r7188, %r7188};
	cvt.u64.u32 	%rd2279, %r7187;
	ld.local.u64 	%rd16715, [%rd1857+64];
	add.s64 	%rd2280, %rd16715, %rd2279;
	setp.lt.u64 	%p314, %rd2280, %rd16715;
	st.local.u64 	[%rd1857+64], %rd2280;
	selp.u64 	%rd16716, 1, 0, %p314;
	ld.local.u64 	%rd16717, [%rd1857+72];
	add.s64 	%rd2281, %rd16717, %rd16716;
	st.local.u64 	[%rd1857+72], %rd2281;
	ld.local.u8 	%rs337, [%rd1857+232];
	setp.eq.s16 	%p315, %rs337, 0;
	@%p315 bra 	$L__BB0_413;
	mov.b64 	%rd16718, -1;
	st.local.u64 	[%rd1857+88], %rd16718;
$L__BB0_413:
	cvt.u32.u64 	%r7189, %rd2279;
	mov.b64 	%rd16719, -1;
	st.local.u64 	[%rd1857+80], %rd16719;
	sub.s32 	%r162, 128, %r7189;
	setp.lt.s32 	%p316, %r162, 1;
	@%p316 bra 	$L__BB0_425;
	and.b32  	%r163, %r162, 7;
	add.s32 	%r7192, %r7189, -121;
	setp.lt.u32 	%p317, %r7192, 7;
	mov.b32 	%r10055, 0;
	@%p317 bra 	$L__BB0_417;
	and.b32  	%r10055, %r162, 2147483640;
	mov.b32 	%r10053, 0;
$L__BB0_416:
	.pragma "nounroll";
	cvt.u64.u32 	%rd16720, %r10053;
	add.s64 	%rd16721, %rd2279, %rd16720;
	add.s64 	%rd16722, %rd1857, %rd16721;
	mov.b16 	%rs338, 0;
	st.local.u8 	[%rd16722+96], %rs338;
	st.local.u8 	[%rd16722+97], %rs338;
	st.local.u8 	[%rd16722+98], %rs338;
	st.local.u8 	[%rd16722+99], %rs338;
	st.local.u8 	[%rd16722+100], %rs338;
	st.local.u8 	[%rd16722+101], %rs338;
	st.local.u8 	[%rd16722+102], %rs338;
	st.local.u8 	[%rd16722+103], %rs338;
	add.s32 	%r10053, %r10053, 8;
	setp.ne.s32 	%p318, %r10053, %r10055;
	@%p318 bra 	$L__BB0_416;
$L__BB0_417:
	setp.eq.s32 	%p319, %r163, 0;
	@%p319 bra 	$L__BB0_425;
	and.b32  	%r168, %r162, 3;
	setp.lt.u32 	%p320, %r163, 4;
	@%p320 bra 	$L__BB0_420;
	cvt.u64.u32 	%rd16723, %r10055;
	add.s64 	%rd16724, %rd2279, %rd16723;
	add.s64 	%rd16725, %rd1857, %rd16724;
	mov.b16 	%rs339, 0;
	st.local.u8 	[%rd16725+96], %rs339;
	add.s32 	%r7194, %r10055, 1;
	cvt.u64.u32 	%rd16726, %r7194;
	add.s64 	%rd16727, %rd2279, %rd16726;
	add.s64 	%rd16728, %rd1857, %rd16727;
	st.local.u8 	[%rd16728+96], %rs339;
	add.s32 	%r7195, %r10055, 2;
	cvt.u64.u32 	%rd16729, %r7195;
	add.s64 	%rd16730, %rd2279, %rd16729;
	add.s64 	%rd16731, %rd1857, %rd16730;
	st.local.u8 	[%rd16731+96], %rs339;
	add.s32 	%r7196, %r10055, 3;
	cvt.u64.u32 	%rd16732, %r7196;
	add.s64 	%rd16733, %rd2279, %rd16732;
	add.s64 	%rd16734, %rd1857, %rd16733;
	st.local.u8 	[%rd16734+96], %rs339;
	add.s32 	%r10055, %r10055, 4;
$L__BB0_420:
	setp.eq.s32 	%p321, %r168, 0;
	@%p321 bra 	$L__BB0_425;
	setp.eq.s32 	%p322, %r168, 1;
	@%p322 bra 	$L__BB0_423;
	cvt.u64.u32 	%rd16735, %r10055;
	add.s64 	%rd16736, %rd2279, %rd16735;
	add.s64 	%rd16737, %rd1857, %rd16736;
	mov.b16 	%rs340, 0;
	st.local.u8 	[%rd16737+96], %rs340;
	add.s32 	%r7197, %r10055, 1;
	cvt.u64.u32 	%rd16738, %r7197;
	add.s64 	%rd16739, %rd2279, %rd16738;
	add.s64 	%rd16740, %rd1857, %rd16739;
	st.local.u8 	[%rd16740+96], %rs340;
	add.s32 	%r10055, %r10055, 2;
$L__BB0_423:
	and.b32  	%r7198, %r162, 1;
	setp.eq.b32 	%p323, %r7198, 1;
	not.pred 	%p324, %p323;
	@%p324 bra 	$L__BB0_425;
	cvt.u64.u32 	%rd16741, %r10055;
	add.s64 	%rd16742, %rd2279, %rd16741;
	add.s64 	%rd16743, %rd1857, %rd16742;
	mov.b16 	%rs341, 0;
	st.local.u8 	[%rd16743+96], %rs341;
$L__BB0_425:
	ld.local.v2.b32 	{%r7200, %r7201}, [%rd1857+96];
	bfe.u32 	%r7202, %r7201, 24, 8;
	bfe.u32 	%r7203, %r7201, 16, 8;
	bfe.u32 	%r7204, %r7201, 8, 8;
	bfe.u32 	%r7205, %r7201, 0, 8;
	ld.local.u32 	%rd16744, [%rd1857+96];
	cvt.u64.u32 	%rd16745, %r7205;
	shl.b64 	%rd16746, %rd16745, 32;
	and.b64  	%rd16747, %rd16746, 1095216660480;
	or.b64  	%rd16748, %rd16744, %rd16747;
	cvt.u64.u32 	%rd16749, %r7204;
	shl.b64 	%rd16750, %rd16749, 40;
	and.b64  	%rd16751, %rd16750, 280375465082880;
	or.b64  	%rd16752, %rd16748, %rd16751;
	cvt.u64.u32 	%rd16753, %r7203;
	shl.b64 	%rd16754, %rd16753, 48;
	and.b64  	%rd16755, %rd16754, 71776119061217280;
	or.b64  	%rd16756, %rd16752, %rd16755;
	cvt.u64.u32 	%rd16757, %r7202;
	shl.b64 	%rd16758, %rd16757, 56;
	or.b64  	%rd16759, %rd16756, %rd16758;
	ld.local.v2.b32 	{%r7206, %r7207}, [%rd1857+104];
	bfe.u32 	%r7208, %r7207, 24, 8;
	bfe.u32 	%r7209, %r7207, 16, 8;
	bfe.u32 	%r7210, %r7207, 8, 8;
	bfe.u32 	%r7211, %r7207, 0, 8;
	ld.local.u32 	%rd16760, [%rd1857+104];
	cvt.u64.u32 	%rd16761, %r7211;
	shl.b64 	%rd16762, %rd16761, 32;
	and.b64  	%rd16763, %rd16762, 1095216660480;
	or.b64  	%rd16764, %rd16760, %rd16763;
	cvt.u64.u32 	%rd16765, %r7210;
	shl.b64 	%rd16766, %rd16765, 40;
	and.b64  	%rd16767, %rd16766, 280375465082880;
	or.b64  	%rd16768, %rd16764, %rd16767;
	cvt.u64.u32 	%rd16769, %r7209;
	shl.b64 	%rd16770, %rd16769, 48;
	and.b64  	%rd16771, %rd16770, 71776119061217280;
	or.b64  	%rd16772, %rd16768, %rd16771;
	cvt.u64.u32 	%rd16773, %r7208;
	shl.b64 	%rd16774, %rd16773, 56;
	or.b64  	%rd16775, %rd16772, %rd16774;
	st.local.v2.u64 	[%rd1853], {%rd16759, %rd16775};
	ld.local.v2.b32 	{%r7212, %r7213}, [%rd1857+112];
	bfe.u32 	%r7214, %r7213, 24, 8;
	bfe.u32 	%r7215, %r7213, 16, 8;
	bfe.u32 	%r7216, %r7213, 8, 8;
	bfe.u32 	%r7217, %r7213, 0, 8;
	ld.local.u32 	%rd16776, [%rd1857+112];
	cvt.u64.u32 	%rd16777, %r7217;
	shl.b64 	%rd16778, %rd16777, 32;
	and.b64  	%rd16779, %rd16778, 1095216660480;
	or.b64  	%rd16780, %rd16776, %rd16779;
	cvt.u64.u32 	%rd16781, %r7216;
	shl.b64 	%rd16782, %rd16781, 40;
	and.b64  	%rd16783, %rd16782, 280375465082880;
	or.b64  	%rd16784, %rd16780, %rd16783;
	cvt.u64.u32 	%rd16785, %r7215;
	shl.b64 	%rd16786, %rd16785, 48;
	and.b64  	%rd16787, %rd16786, 71776119061217280;
	or.b64  	%rd16788, %rd16784, %rd16787;
	cvt.u64.u32 	%rd16789, %r7214;
	shl.b64 	%rd16790, %rd16789, 56;
	or.b64  	%rd16791, %rd16788, %rd16790;
	ld.local.v2.b32 	{%r7218, %r7219}, [%rd1857+120];
	bfe.u32 	%r7220, %r7219, 24, 8;
	bfe.u32 	%r7221, %r7219, 16, 8;
	bfe.u32 	%r7222, %r7219, 8, 8;
	bfe.u32 	%r7223, %r7219, 0, 8;
	ld.local.u32 	%rd16792, [%rd1857+120];
	cvt.u64.u32 	%rd16793, %r7223;
	shl.b64 	%rd16794, %rd16793, 32;
	and.b64  	%rd16795, %rd16794, 1095216660480;
	or.b64  	%rd16796, %rd16792, %rd16795;
	cvt.u64.u32 	%rd16797, %r7222;
	shl.b64 	%rd16798, %rd16797, 40;
	and.b64  	%rd16799, %rd16798, 280375465082880;
	or.b64  	%rd16800, %rd16796, %rd16799;
	cvt.u64.u32 	%rd16801, %r7221;
	shl.b64 	%rd16802, %rd16801, 48;
	and.b64  	%rd16803, %rd16802, 71776119061217280;
	or.b64  	%rd16804, %rd16800, %rd16803;
	cvt.u64.u32 	%rd16805, %r7220;
	shl.b64 	%rd16806, %rd16805, 56;
	or.b64  	%rd16807, %rd16804, %rd16806;
	st.local.v2.u64 	[%rd1853+16], {%rd16791, %rd16807};
	ld.local.v2.b32 	{%r7224, %r7225}, [%rd1857+128];
	bfe.u32 	%r7226, %r7225, 24, 8;
	bfe.u32 	%r7227, %r7225, 16, 8;
	bfe.u32 	%r7228, %r7225, 8, 8;
	bfe.u32 	%r7229, %r7225, 0, 8;
	ld.local.u32 	%rd16808, [%rd1857+128];
	cvt.u64.u32 	%rd16809, %r7229;
	shl.b64 	%rd16810, %rd16809, 32;
	and.b64  	%rd16811, %rd16810, 1095216660480;
	or.b64  	%rd16812, %rd16808, %rd16811;
	cvt.u64.u32 	%rd16813, %r7228;
	shl.b64 	%rd16814, %rd16813, 40;
	and.b64  	%rd16815, %rd16814, 280375465082880;
	or.b64  	%rd16816, %rd16812, %rd16815;
	cvt.u64.u32 	%rd16817, %r7227;
	shl.b64 	%rd16818, %rd16817, 48;
	and.b64  	%rd16819, %rd16818, 71776119061217280;
	or.b64  	%rd16820, %rd16816, %rd16819;
	cvt.u64.u32 	%rd16821, %r7226;
	shl.b64 	%rd16822, %rd16821, 56;
	or.b64  	%rd16823, %rd16820, %rd16822;
	ld.local.v2.b32 	{%r7230, %r7231}, [%rd1857+136];
	bfe.u32 	%r7232, %r7231, 24, 8;
	bfe.u32 	%r7233, %r7231, 16, 8;
	bfe.u32 	%r7234, %r7231, 8, 8;
	bfe.u32 	%r7235, %r7231, 0, 8;
	ld.local.u32 	%rd16824, [%rd1857+136];
	cvt.u64.u32 	%rd16825, %r7235;
	shl.b64 	%rd16826, %rd16825, 32;
	and.b64  	%rd16827, %rd16826, 1095216660480;
	or.b64  	%rd16828, %rd16824, %rd16827;
	cvt.u64.u32 	%rd16829, %r7234;
	shl.b64 	%rd16830, %rd16829, 40;
	and.b64  	%rd16831, %rd16830, 280375465082880;
	or.b64  	%rd16832, %rd16828, %rd16831;
	cvt.u64.u32 	%rd16833, %r7233;
	shl.b64 	%rd16834, %rd16833, 48;
	and.b64  	%rd16835, %rd16834, 71776119061217280;
	or.b64  	%rd16836, %rd16832, %rd16835;
	cvt.u64.u32 	%rd16837, %r7232;
	shl.b64 	%rd16838, %rd16837, 56;
	or.b64  	%rd16839, %rd16836, %rd16838;
	st.local.v2.u64 	[%rd1853+32], {%rd16823, %rd16839};
	ld.local.v2.b32 	{%r7236, %r7237}, [%rd1857+144];
	bfe.u32 	%r7238, %r7237, 24, 8;
	bfe.u32 	%r7239, %r7237, 16, 8;
	bfe.u32 	%r7240, %r7237, 8, 8;
	bfe.u32 	%r7241, %r7237, 0, 8;
	ld.local.u32 	%rd16840, [%rd1857+144];
	cvt.u64.u32 	%rd16841, %r7241;
	shl.b64 	%rd16842, %rd16841, 32;
	and.b64  	%rd16843, %rd16842, 1095216660480;
	or.b64  	%rd16844, %rd16840, %rd16843;
	cvt.u64.u32 	%rd16845, %r7240;
	shl.b64 	%rd16846, %rd16845, 40;
	and.b64  	%rd16847, %rd16846, 280375465082880;
	or.b64  	%rd16848, %rd16844, %rd16847;
	cvt.u64.u32 	%rd16849, %r7239;
	shl.b64 	%rd16850, %rd16849, 48;
	and.b64  	%rd16851, %rd16850, 71776119061217280;
	or.b64  	%rd16852, %rd16848, %rd16851;
	cvt.u64.u32 	%rd16853, %r7238;
	shl.b64 	%rd16854, %rd16853, 56;
	or.b64  	%rd16855, %rd16852, %rd16854;
	ld.local.v2.b32 	{%r7242, %r7243}, [%rd1857+152];
	bfe.u32 	%r7244, %r7243, 24, 8;
	bfe.u32 	%r7245, %r7243, 16, 8;
	bfe.u32 	%r7246, %r7243, 8, 8;
	bfe.u32 	%r7247, %r7243, 0, 8;
	ld.local.u32 	%rd16856, [%rd1857+152];
	cvt.u64.u32 	%rd16857, %r7247;
	shl.b64 	%rd16858, %rd16857, 32;
	and.b64  	%rd16859, %rd16858, 1095216660480;
	or.b64  	%rd16860, %rd16856, %rd16859;
	cvt.u64.u32 	%rd16861, %r7246;
	shl.b64 	%rd16862, %rd16861, 40;
	and.b64  	%rd16863, %rd16862, 280375465082880;
	or.b64  	%rd16864, %rd16860, %rd16863;
	cvt.u64.u32 	%rd16865, %r7245;
	shl.b64 	%rd16866, %rd16865, 48;
	and.b64  	%rd16867, %rd16866, 71776119061217280;
	or.b64  	%rd16868, %rd16864, %rd16867;
	cvt.u64.u32 	%rd16869, %r7244;
	shl.b64 	%rd16870, %rd16869, 56;
	or.b64  	%rd16871, %rd16868, %rd16870;
	st.local.v2.u64 	[%rd1853+48], {%rd16855, %rd16871};
	ld.local.v2.b32 	{%r7248, %r7249}, [%rd1857+160];
	bfe.u32 	%r7250, %r7249, 24, 8;
	bfe.u32 	%r7251, %r7249, 16, 8;
	bfe.u32 	%r7252, %r7249, 8, 8;
	bfe.u32 	%r7253, %r7249, 0, 8;
	ld.local.u32 	%rd16872, [%rd1857+160];
	cvt.u64.u32 	%rd16873, %r7253;
	shl.b64 	%rd16874, %rd16873, 32;
	and.b64  	%rd16875, %rd16874, 1095216660480;
	or.b64  	%rd16876, %rd16872, %rd16875;
	cvt.u64.u32 	%rd16877, %r7252;
	shl.b64 	%rd16878, %rd16877, 40;
	and.b64  	%rd16879, %rd16878, 280375465082880;
	or.b64  	%rd16880, %rd16876, %rd16879;
	cvt.u64.u32 	%rd16881, %r7251;
	shl.b64 	%rd16882, %rd16881, 48;
	and.b64  	%rd16883, %rd16882, 71776119061217280;
	or.b64  	%rd16884, %rd16880, %rd16883;
	cvt.u64.u32 	%rd16885, %r7250;
	shl.b64 	%rd16886, %rd16885, 56;
	or.b64  	%rd16887, %rd16884, %rd16886;
	ld.local.v2.b32 	{%r7254, %r7255}, [%rd1857+168];
	bfe.u32 	%r7256, %r7255, 24, 8;
	bfe.u32 	%r7257, %r7255, 16, 8;
	bfe.u32 	%r7258, %r7255, 8, 8;
	bfe.u32 	%r7259, %r7255, 0, 8;
	ld.local.u32 	%rd16888, [%rd1857+168];
	cvt.u64.u32 	%rd16889, %r7259;
	shl.b64 	%rd16890, %rd16889, 32;
	and.b64  	%rd16891, %rd16890, 1095216660480;
	or.b64  	%rd16892, %rd16888, %rd16891;
	cvt.u64.u32 	%rd16893, %r7258;
	shl.b64 	%rd16894, %rd16893, 40;
	and.b64  	%rd16895, %rd16894, 280375465082880;
	or.b64  	%rd16896, %rd16892, %rd16895;
	cvt.u64.u32 	%rd16897, %r7257;
	shl.b64 	%rd16898, %rd16897, 48;
	and.b64  	%rd16899, %rd16898, 71776119061217280;
	or.b64  	%rd16900, %rd16896, %rd16899;
	cvt.u64.u32 	%rd16901, %r7256;
	shl.b64 	%rd16902, %rd16901, 56;
	or.b64  	%rd16903, %rd16900, %rd16902;
	st.local.v2.u64 	[%rd1853+64], {%rd16887, %rd16903};
	ld.local.v2.b32 	{%r7260, %r7261}, [%rd1857+176];
	bfe.u32 	%r7262, %r7261, 24, 8;
	bfe.u32 	%r7263, %r7261, 16, 8;
	bfe.u32 	%r7264, %r7261, 8, 8;
	bfe.u32 	%r7265, %r7261, 0, 8;
	ld.local.u32 	%rd16904, [%rd1857+176];
	cvt.u64.u32 	%rd16905, %r7265;
	shl.b64 	%rd16906, %rd16905, 32;
	and.b64  	%rd16907, %rd16906, 1095216660480;
	or.b64  	%rd16908, %rd16904, %rd16907;
	cvt.u64.u32 	%rd16909, %r7264;
	shl.b64 	%rd16910, %rd16909, 40;
	and.b64  	%rd16911, %rd16910, 280375465082880;
	or.b64  	%rd16912, %rd16908, %rd16911;
	cvt.u64.u32 	%rd16913, %r7263;
	shl.b64 	%rd16914, %rd16913, 48;
	and.b64  	%rd16915, %rd16914, 71776119061217280;
	or.b64  	%rd16916, %rd16912, %rd16915;
	cvt.u64.u32 	%rd16917, %r7262;
	shl.b64 	%rd16918, %rd16917, 56;
	or.b64  	%rd16919, %rd16916, %rd16918;
	ld.local.v2.b32 	{%r7266, %r7267}, [%rd1857+184];
	bfe.u32 	%r7268, %r7267, 24, 8;
	bfe.u32 	%r7269, %r7267, 16, 8;
	bfe.u32 	%r7270, %r7267, 8, 8;
	bfe.u32 	%r7271, %r7267, 0, 8;
	ld.local.u32 	%rd16920, [%rd1857+184];
	cvt.u64.u32 	%rd16921, %r7271;
	shl.b64 	%rd16922, %rd16921, 32;
	and.b64  	%rd16923, %rd16922, 1095216660480;
	or.b64  	%rd16924, %rd16920, %rd16923;
	cvt.u64.u32 	%rd16925, %r7270;
	shl.b64 	%rd16926, %rd16925, 40;
	and.b64  	%rd16927, %rd16926, 280375465082880;
	or.b64  	%rd16928, %rd16924, %rd16927;
	cvt.u64.u32 	%rd16929, %r7269;
	shl.b64 	%rd16930, %rd16929, 48;
	and.b64  	%rd16931, %rd16930, 71776119061217280;
	or.b64  	%rd16932, %rd16928, %rd16931;
	cvt.u64.u32 	%rd16933, %r7268;
	shl.b64 	%rd16934, %rd16933, 56;
	or.b64  	%rd16935, %rd16932, %rd16934;
	st.local.v2.u64 	[%rd1853+80], {%rd16919, %rd16935};
	ld.local.v2.b32 	{%r7272, %r7273}, [%rd1857+192];
	bfe.u32 	%r7274, %r7273, 24, 8;
	bfe.u32 	%r7275, %r7273, 16, 8;
	bfe.u32 	%r7276, %r7273, 8, 8;
	bfe.u32 	%r7277, %r7273, 0, 8;
	ld.local.u32 	%rd16936, [%rd1857+192];
	cvt.u64.u32 	%rd16937, %r7277;
	shl.b64 	%rd16938, %rd16937, 32;
	and.b64  	%rd16939, %rd16938, 1095216660480;
	or.b64  	%rd16940, %rd16936, %rd16939;
	cvt.u64.u32 	%rd16941, %r7276;
	shl.b64 	%rd16942, %rd16941, 40;
	and.b64  	%rd16943, %rd16942, 280375465082880;
	or.b64  	%rd16944, %rd16940, %rd16943;
	cvt.u64.u32 	%rd16945, %r7275;
	shl.b64 	%rd16946, %rd16945, 48;
	and.b64  	%rd16947, %rd16946, 71776119061217280;
	or.b64  	%rd16948, %rd16944, %rd16947;
	cvt.u64.u32 	%rd16949, %r7274;
	shl.b64 	%rd16950, %rd16949, 56;
	or.b64  	%rd16951, %rd16948, %rd16950;
	ld.local.v2.b32 	{%r7278, %r7279}, [%rd1857+200];
	bfe.u32 	%r7280, %r7279, 24, 8;
	bfe.u32 	%r7281, %r7279, 16, 8;
	bfe.u32 	%r7282, %r7279, 8, 8;
	bfe.u32 	%r7283, %r7279, 0, 8;
	ld.local.u32 	%rd16952, [%rd1857+200];
	cvt.u64.u32 	%rd16953, %r7283;
	shl.b64 	%rd16954, %rd16953, 32;
	and.b64  	%rd16955, %rd16954, 1095216660480;
	or.b64  	%rd16956, %rd16952, %rd16955;
	cvt.u64.u32 	%rd16957, %r7282;
	shl.b64 	%rd16958, %rd16957, 40;
	and.b64  	%rd16959, %rd16958, 280375465082880;
	or.b64  	%rd16960, %rd16956, %rd16959;
	cvt.u64.u32 	%rd16961, %r7281;
	shl.b64 	%rd16962, %rd16961, 48;
	and.b64  	%rd16963, %rd16962, 71776119061217280;
	or.b64  	%rd16964, %rd16960, %rd16963;
	cvt.u64.u32 	%rd16965, %r7280;
	shl.b64 	%rd16966, %rd16965, 56;
	or.b64  	%rd16967, %rd16964, %rd16966;
	st.local.v2.u64 	[%rd1853+96], {%rd16951, %rd16967};
	ld.local.v2.b32 	{%r7284, %r7285}, [%rd1857+208];
	bfe.u32 	%r7286, %r7285, 24, 8;
	bfe.u32 	%r7287, %r7285, 16, 8;
	bfe.u32 	%r7288, %r7285, 8, 8;
	bfe.u32 	%r7289, %r7285, 0, 8;
	ld.local.u32 	%rd16968, [%rd1857+208];
	cvt.u64.u32 	%rd16969, %r7289;
	shl.b64 	%rd16970, %rd16969, 32;
	and.b64  	%rd16971, %rd16970, 1095216660480;
	or.b64  	%rd16972, %rd16968, %rd16971;
	cvt.u64.u32 	%rd16973, %r7288;
	shl.b64 	%rd16974, %rd16973, 40;
	and.b64  	%rd16975, %rd16974, 280375465082880;
	or.b64  	%rd16976, %rd16972, %rd16975;
	cvt.u64.u32 	%rd16977, %r7287;
	shl.b64 	%rd16978, %rd16977, 48;
	and.b64  	%rd16979, %rd16978, 71776119061217280;
	or.b64  	%rd16980, %rd16976, %rd16979;
	cvt.u64.u32 	%rd16981, %r7286;
	shl.b64 	%rd16982, %rd16981, 56;
	or.b64  	%rd16983, %rd16980, %rd16982;
	ld.local.v2.b32 	{%r7290, %r7291}, [%rd1857+216];
	bfe.u32 	%r7292, %r7291, 24, 8;
	bfe.u32 	%r7293, %r7291, 16, 8;
	bfe.u32 	%r7294, %r7291, 8, 8;
	bfe.u32 	%r7295, %r7291, 0, 8;
	ld.local.u32 	%rd16984, [%rd1857+216];
	cvt.u64.u32 	%rd16985, %r7295;
	shl.b64 	%rd16986, %rd16985, 32;
	and.b64  	%rd16987, %rd16986, 1095216660480;
	or.b64  	%rd16988, %rd16984, %rd16987;
	cvt.u64.u32 	%rd16989, %r7294;
	shl.b64 	%rd16990, %rd16989, 40;
	and.b64  	%rd16991, %rd16990, 280375465082880;
	or.b64  	%rd16992, %rd16988, %rd16991;
	cvt.u64.u32 	%rd16993, %r7293;
	shl.b64 	%rd16994, %rd16993, 48;
	and.b64  	%rd16995, %rd16994, 71776119061217280;
	or.b64  	%rd16996, %rd16992, %rd16995;
	cvt.u64.u32 	%rd16997, %r7292;
	shl.b64 	%rd16998, %rd16997, 56;
	or.b64  	%rd16999, %rd16996, %rd16998;
	st.local.v2.u64 	[%rd1853+112], {%rd16983, %rd16999};
	ld.local.u64 	%rd2282, [%rd1857];
	ld.local.u64 	%rd2283, [%rd1857+8];
	ld.local.u64 	%rd2284, [%rd1857+16];
	ld.local.u64 	%rd2285, [%rd1857+24];
	ld.local.u64 	%rd2286, [%rd1857+32];
	ld.local.u64 	%rd2287, [%rd1857+40];
	ld.local.u64 	%rd2288, [%rd1857+48];
	ld.local.u64 	%rd2289, [%rd1857+56];
	xor.b64  	%rd23648, %rd17, %rd2280;
	xor.b64  	%rd23644, %rd18, %rd2281;
	ld.local.u64 	%rd17000, [%rd1857+88];
	xor.b64  	%rd23636, %rd20, %rd17000;
	mov.b32 	%r10057, 0;
	mov.u64 	%rd23635, %rd16;
	mov.u64 	%rd23637, %rd2289;
	mov.u64 	%rd23638, %rd2285;
	mov.u64 	%rd23639, %rd15;
	mov.u64 	%rd23640, %rd1789;
	mov.u64 	%rd23641, %rd2288;
	mov.u64 	%rd23642, %rd2284;
	mov.u64 	%rd23643, %rd14;
	mov.u64 	%rd23645, %rd2287;
	mov.u64 	%rd23646, %rd2283;
	mov.u64 	%rd23647, %rd13;
	mov.u64 	%rd23649, %rd2286;
	mov.u64 	%rd23650, %rd2282;
$L__BB0_426:
	mul.wide.u32 	%rd17001, %r10057, 16;
	add.s64 	%rd17003, %rd13143, %rd17001;
	ld.const.u8 	%r7296, [%rd17003];
	mul.wide.u32 	%rd17004, %r7296, 8;
	add.s64 	%rd17005, %rd1853, %rd17004;
	ld.local.u64 	%rd17006, [%rd17005];
	ld.const.u8 	%r7297, [%rd17003+1];
	mul.wide.u32 	%rd17007, %r7297, 8;
	add.s64 	%rd17008, %rd1853, %rd17007;
	ld.local.u64 	%rd17009, [%rd17008];
	add.s64 	%rd17010, %rd23650, %rd17006;
	add.s64 	%rd17011, %rd17010, %rd23649;
	xor.b64  	%rd17012, %rd23648, %rd17011;
	mov.b64 	{%r7298, %r7299}, %rd17012;
	mov.b64 	%rd17013, {%r7299, %r7298};
	add.s64 	%rd17014, %rd23647, %rd17013;
	xor.b64  	%rd17015, %rd23649, %rd17014;
	mov.b64 	{%r7300, %r7301}, %rd17015;
	shf.l.wrap.b32 	%r7302, %r7301, %r7300, 8;
	shf.l.wrap.b32 	%r7303, %r7300, %r7301, 8;
	mov.b64 	%rd17016, {%r7303, %r7302};
	add.s64 	%rd17017, %rd17016, %rd17009;
	add.s64 	%rd17018, %rd17017, %rd17011;
	xor.b64  	%rd17019, %rd17013, %rd17018;
	mov.b64 	{%r7304, %r7305}, %rd17019;
	shf.l.wrap.b32 	%r7306, %r7305, %r7304, 16;
	shf.l.wrap.b32 	%r7307, %r7304, %r7305, 16;
	mov.b64 	%rd17020, {%r7307, %r7306};
	add.s64 	%rd17021, %rd17014, %rd17020;
	xor.b64  	%rd17022, %rd17016, %rd17021;
	mov.b64 	{%r7308, %r7309}, %rd17022;
	shf.l.wrap.b32 	%r7310, %r7308, %r7309, 1;
	shf.l.wrap.b32 	%r7311, %r7309, %r7308, 1;
	mov.b64 	%rd17023, {%r7311, %r7310};
	ld.const.u8 	%r7312, [%rd17003+2];
	mul.wide.u32 	%rd17024, %r7312, 8;
	add.s64 	%rd17025, %rd1853, %rd17024;
	ld.local.u64 	%rd17026, [%rd17025];
	ld.const.u8 	%r7313, [%rd17003+3];
	mul.wide.u32 	%rd17027, %r7313, 8;
	add.s64 	%rd17028, %rd1853, %rd17027;
	ld.local.u64 	%rd17029, [%rd17028];
	add.s64 	%rd17030, %rd23646, %rd17026;
	add.s64 	%rd17031, %rd17030, %rd23645;
	xor.b64  	%rd17032, %rd23644, %rd17031;
	mov.b64 	{%r7314, %r7315}, %rd17032;
	mov.b64 	%rd17033, {%r7315, %r7314};
	add.s64 	%rd17034, %rd23643, %rd17033;
	xor.b64  	%rd17035, %rd23645, %rd17034;
	mov.b64 	{%r7316, %r7317}, %rd17035;
	shf.l.wrap.b32 	%r7318, %r7317, %r7316, 8;
	shf.l.wrap.b32 	%r7319, %r7316, %r7317, 8;
	mov.b64 	%rd17036, {%r7319, %r7318};
	add.s64 	%rd17037, %rd17036, %rd17029;
	add.s64 	%rd17038, %rd17037, %rd17031;
	xor.b64  	%rd17039, %rd17033, %rd17038;
	mov.b64 	{%r7320, %r7321}, %rd17039;
	shf.l.wrap.b32 	%r7322, %r7321, %r7320, 16;
	shf.l.wrap.b32 	%r7323, %r7320, %r7321, 16;
	mov.b64 	%rd17040, {%r7323, %r7322};
	add.s64 	%rd17041, %rd17034, %rd17040;
	xor.b64  	%rd17042, %rd17036, %rd17041;
	mov.b64 	{%r7324, %r7325}, %rd17042;
	shf.l.wrap.b32 	%r7326, %r7324, %r7325, 1;
	shf.l.wrap.b32 	%r7327, %r7325, %r7324, 1;
	mov.b64 	%rd17043, {%r7327, %r7326};
	ld.const.u8 	%r7328, [%rd17003+4];
	mul.wide.u32 	%rd17044, %r7328, 8;
	add.s64 	%rd17045, %rd1853, %rd17044;
	ld.local.u64 	%rd17046, [%rd17045];
	ld.const.u8 	%r7329, [%rd17003+5];
	mul.wide.u32 	%rd17047, %r7329, 8;
	add.s64 	%rd17048, %rd1853, %rd17047;
	ld.local.u64 	%rd17049, [%rd17048];
	add.s64 	%rd17050, %rd23642, %rd17046;
	add.s64 	%rd17051, %rd17050, %rd23641;
	xor.b64  	%rd17052, %rd23640, %rd17051;
	mov.b64 	{%r7330, %r7331}, %rd17052;
	mov.b64 	%rd17053, {%r7331, %r7330};
	add.s64 	%rd17054, %rd23639, %rd17053;
	xor.b64  	%rd17055, %rd23641, %rd17054;
	mov.b64 	{%r7332, %r7333}, %rd17055;
	shf.l.wrap.b32 	%r7334, %r7333, %r7332, 8;
	shf.l.wrap.b32 	%r7335, %r7332, %r7333, 8;
	mov.b64 	%rd17056, {%r7335, %r7334};
	add.s64 	%rd17057, %rd17056, %rd17049;
	add.s64 	%rd17058, %rd17057, %rd17051;
	xor.b64  	%rd17059, %rd17053, %rd17058;
	mov.b64 	{%r7336, %r7337}, %rd17059;
	shf.l.wrap.b32 	%r7338, %r7337, %r7336, 16;
	shf.l.wrap.b32 	%r7339, %r7336, %r7337, 16;
	mov.b64 	%rd17060, {%r7339, %r7338};
	add.s64 	%rd17061, %rd17054, %rd17060;
	xor.b64  	%rd17062, %rd17056, %rd17061;
	mov.b64 	{%r7340, %r7341}, %rd17062;
	shf.l.wrap.b32 	%r7342, %r7340, %r7341, 1;
	shf.l.wrap.b32 	%r7343, %r7341, %r7340, 1;
	mov.b64 	%rd17063, {%r7343, %r7342};
	ld.const.u8 	%r7344, [%rd17003+6];
	mul.wide.u32 	%rd17064, %r7344, 8;
	add.s64 	%rd17065, %rd1853, %rd17064;
	ld.local.u64 	%rd17066, [%rd17065];
	ld.const.u8 	%r7345, [%rd17003+7];
	mul.wide.u32 	%rd17067, %r7345, 8;
	add.s64 	%rd17068, %rd1853, %rd17067;
	ld.local.u64 	%rd17069, [%rd17068];
	add.s64 	%rd17070, %rd23638, %rd17066;
	add.s64 	%rd17071, %rd17070, %rd23637;
	xor.b64  	%rd17072, %rd23636, %rd17071;
	mov.b64 	{%r7346, %r7347}, %rd17072;
	mov.b64 	%rd17073, {%r7347, %r7346};
	add.s64 	%rd17074, %rd23635, %rd17073;
	xor.b64  	%rd17075, %rd23637, %rd17074;
	mov.b64 	{%r7348, %r7349}, %rd17075;
	shf.l.wrap.b32 	%r7350, %r7349, %r7348, 8;
	shf.l.wrap.b32 	%r7351, %r7348, %r7349, 8;
	mov.b64 	%rd17076, {%r7351, %r7350};
	add.s64 	%rd17077, %rd17076, %rd17069;
	add.s64 	%rd17078, %rd17077, %rd17071;
	xor.b64  	%rd17079, %rd17073, %rd17078;
	mov.b64 	{%r7352, %r7353}, %rd17079;
	shf.l.wrap.b32 	%r7354, %r7353, %r7352, 16;
	shf.l.wrap.b32 	%r7355, %r7352, %r7353, 16;
	mov.b64 	%rd17080, {%r7355, %r7354};
	add.s64 	%rd17081, %rd17074, %rd17080;
	xor.b64  	%rd17082, %rd17076, %rd17081;
	mov.b64 	{%r7356, %r7357}, %rd17082;
	shf.l.wrap.b32 	%r7358, %r7356, %r7357, 1;
	shf.l.wrap.b32 	%r7359, %r7357, %r7356, 1;
	mov.b64 	%rd17083, {%r7359, %r7358};
	ld.const.u8 	%r7360, [%rd17003+8];
	mul.wide.u32 	%rd17084, %r7360, 8;
	add.s64 	%rd17085, %rd1853, %rd17084;
	ld.local.u64 	%rd17086, [%rd17085];
	ld.const.u8 	%r7361, [%rd17003+9];
	mul.wide.u32 	%rd17087, %r7361, 8;
	add.s64 	%rd17088, %rd1853, %rd17087;
	ld.local.u64 	%rd17089, [%rd17088];
	add.s64 	%rd17090, %rd17018, %rd17086;
	add.s64 	%rd17091, %rd17090, %rd17043;
	xor.b64  	%rd17092, %rd17080, %rd17091;
	mov.b64 	{%r7362, %r7363}, %rd17092;
	mov.b64 	%rd17093, {%r7363, %r7362};
	add.s64 	%rd17094, %rd17061, %rd17093;
	xor.b64  	%rd17095, %rd17043, %rd17094;
	mov.b64 	{%r7364, %r7365}, %rd17095;
	shf.l.wrap.b32 	%r7366, %r7365, %r7364, 8;
	shf.l.wrap.b32 	%r7367, %r7364, %r7365, 8;
	mov.b64 	%rd17096, {%r7367, %r7366};
	add.s64 	%rd17097, %rd17096, %rd17089;
	add.s64 	%rd23650, %rd17097, %rd17091;
	xor.b64  	%rd17098, %rd17093, %rd23650;
	mov.b64 	{%r7368, %r7369}, %rd17098;
	shf.l.wrap.b32 	%r7370, %r7369, %r7368, 16;
	shf.l.wrap.b32 	%r7371, %r7368, %r7369, 16;
	mov.b64 	%rd23636, {%r7371, %r7370};
	add.s64 	%rd23639, %rd17094, %rd23636;
	xor.b64  	%rd17099, %rd17096, %rd23639;
	mov.b64 	{%r7372, %r7373}, %rd17099;
	shf.l.wrap.b32 	%r7374, %r7372, %r7373, 1;
	shf.l.wrap.b32 	%r7375, %r7373, %r7372, 1;
	mov.b64 	%rd23645, {%r7375, %r7374};
	ld.const.u8 	%r7376, [%rd17003+10];
	mul.wide.u32 	%rd17100, %r7376, 8;
	add.s64 	%rd17101, %rd1853, %rd17100;
	ld.local.u64 	%rd17102, [%rd17101];
	ld.const.u8 	%r7377, [%rd17003+11];
	mul.wide.u32 	%rd17103, %r7377, 8;
	add.s64 	%rd17104, %rd1853, %rd17103;
	ld.local.u64 	%rd17105, [%rd17104];
	add.s64 	%rd17106, %rd17038, %rd17102;
	add.s64 	%rd17107, %rd17106, %rd17063;
	xor.b64  	%rd17108, %rd17020, %rd17107;
	mov.b64 	{%r7378, %r7379}, %rd17108;
	mov.b64 	%rd17109, {%r7379, %r7378};
	add.s64 	%rd17110, %rd17081, %rd17109;
	xor.b64  	%rd17111, %rd17063, %rd17110;
	mov.b64 	{%r7380, %r7381}, %rd17111;
	shf.l.wrap.b32 	%r7382, %r7381, %r7380, 8;
	shf.l.wrap.b32 	%r7383, %r7380, %r7381, 8;
	mov.b64 	%rd17112, {%r7383, %r7382};
	add.s64 	%rd17113, %rd17112, %rd17105;
	add.s64 	%rd23646, %rd17113, %rd17107;
	xor.b64  	%rd17114, %rd17109, %rd23646;
	mov.b64 	{%r7384, %r7385}, %rd17114;
	shf.l.wrap.b32 	%r7386, %r7385, %r7384, 16;
	shf.l.wrap.b32 	%r7387, %r7384, %r7385, 16;
	mov.b64 	%rd23648, {%r7387, %r7386};
	add.s64 	%rd23635, %rd17110, %rd23648;
	xor.b64  	%rd17115, %rd17112, %rd23635;
	mov.b64 	{%r7388, %r7389}, %rd17115;
	shf.l.wrap.b32 	%r7390, %r7388, %r7389, 1;
	shf.l.wrap.b32 	%r7391, %r7389, %r7388, 1;
	mov.b64 	%rd23641, {%r7391, %r7390};
	ld.const.u8 	%r7392, [%rd17003+12];
	mul.wide.u32 	%rd17116, %r7392, 8;
	add.s64 	%rd17117, %rd1853, %rd17116;
	ld.local.u64 	%rd17118, [%rd17117];
	ld.const.u8 	%r7393, [%rd17003+13];
	mul.wide.u32 	%rd17119, %r7393, 8;
	add.s64 	%rd17120, %rd1853, %rd17119;
	ld.local.u64 	%rd17121, [%rd17120];
	add.s64 	%rd17122, %rd17058, %rd17118;
	add.s64 	%rd17123, %rd17122, %rd17083;
	xor.b64  	%rd17124, %rd17040, %rd17123;
	mov.b64 	{%r7394, %r7395}, %rd17124;
	mov.b64 	%rd17125, {%r7395, %r7394};
	add.s64 	%rd17126, %rd17021, %rd17125;
	xor.b64  	%rd17127, %rd17083, %rd17126;
	mov.b64 	{%r7396, %r7397}, %rd17127;
	shf.l.wrap.b32 	%r7398, %r7397, %r7396, 8;
	shf.l.wrap.b32 	%r7399, %r7396, %r7397, 8;
	mov.b64 	%rd17128, {%r7399, %r7398};
	add.s64 	%rd17129, %rd17128, %rd17121;
	add.s64 	%rd23642, %rd17129, %rd17123;
	xor.b64  	%rd17130, %rd17125, %rd23642;
	mov.b64 	{%r7400, %r7401}, %rd17130;
	shf.l.wrap.b32 	%r7402, %r7401, %r7400, 16;
	shf.l.wrap.b32 	%r7403, %r7400, %r7401, 16;
	mov.b64 	%rd23644, {%r7403, %r7402};
	add.s64 	%rd23647, %rd17126, %rd23644;
	xor.b64  	%rd17131, %rd17128, %rd23647;
	mov.b64 	{%r7404, %r7405}, %rd17131;
	shf.l.wrap.b32 	%r7406, %r7404, %r7405, 1;
	shf.l.wrap.b32 	%r7407, %r7405, %r7404, 1;
	mov.b64 	%rd23637, {%r7407, %r7406};
	ld.const.u8 	%r7408, [%rd17003+14];
	mul.wide.u32 	%rd17132, %r7408, 8;
	add.s64 	%rd17133, %rd1853, %rd17132;
	ld.local.u64 	%rd17134, [%rd17133];
	ld.const.u8 	%r7409, [%rd17003+15];
	mul.wide.u32 	%rd17135, %r7409, 8;
	add.s64 	%rd17136, %rd1853, %rd17135;
	ld.local.u64 	%rd17137, [%rd17136];
	add.s64 	%rd17138, %rd17078, %rd17134;
	add.s64 	%rd17139, %rd17138, %rd17023;
	xor.b64  	%rd17140, %rd17060, %rd17139;
	mov.b64 	{%r7410, %r7411}, %rd17140;
	mov.b64 	%rd17141, {%r7411, %r7410};
	add.s64 	%rd17142, %rd17041, %rd17141;
	xor.b64  	%rd17143, %rd17023, %rd17142;
	mov.b64 	{%r7412, %r7413}, %rd17143;
	shf.l.wrap.b32 	%r7414, %r7413, %r7412, 8;
	shf.l.wrap.b32 	%r7415, %r7412, %r7413, 8;
	mov.b64 	%rd17144, {%r7415, %r7414};
	add.s64 	%rd17145, %rd17144, %rd17137;
	add.s64 	%rd23638, %rd17145, %rd17139;
	xor.b64  	%rd17146, %rd17141, %rd23638;
	mov.b64 	{%r7416, %r7417}, %rd17146;
	shf.l.wrap.b32 	%r7418, %r7417, %r7416, 16;
	shf.l.wrap.b32 	%r7419, %r7416, %r7417, 16;
	mov.b64 	%rd23640, {%r7419, %r7418};
	add.s64 	%rd23643, %rd17142, %rd23640;
	xor.b64  	%rd17147, %rd17144, %rd23643;
	mov.b64 	{%r7420, %r7421}, %rd17147;
	shf.l.wrap.b32 	%r7422, %r7420, %r7421, 1;
	shf.l.wrap.b32 	%r7423, %r7421, %r7420, 1;
	mov.b64 	%rd23649, {%r7423, %r7422};
	add.s32 	%r10057, %r10057, 1;
	setp.ne.s32 	%p325, %r10057, 12;
	@%p325 bra 	$L__BB0_426;
	xor.b64  	%rd17148, %rd23650, %rd2282;
	xor.b64  	%rd17149, %rd17148, %rd23647;
	st.local.u64 	[%rd1857], %rd17149;
	xor.b64  	%rd17150, %rd23646, %rd2283;
	xor.b64  	%rd17151, %rd17150, %rd23643;
	st.local.u64 	[%rd1857+8], %rd17151;
	xor.b64  	%rd17152, %rd23642, %rd2284;
	xor.b64  	%rd17153, %rd17152, %rd23639;
	st.local.u64 	[%rd1857+16], %rd17153;
	xor.b64  	%rd17154, %rd23638, %rd2285;
	xor.b64  	%rd17155, %rd17154, %rd23635;
	st.local.u64 	[%rd1857+24], %rd17155;
	xor.b64  	%rd17156, %rd23649, %rd2286;
	xor.b64  	%rd17157, %rd17156, %rd23648;
	st.local.u64 	[%rd1857+32], %rd17157;
	xor.b64  	%rd17158, %rd23645, %rd2287;
	xor.b64  	%rd17159, %rd17158, %rd23644;
	st.local.u64 	[%rd1857+40], %rd17159;
	xor.b64  	%rd17160, %rd23641, %rd2288;
	xor.b64  	%rd17161, %rd17160, %rd23640;
	st.local.u64 	[%rd1857+48], %rd17161;
	xor.b64  	%rd17162, %rd23637, %rd2289;
	xor.b64  	%rd17163, %rd17162, %rd23636;
	st.local.u64 	[%rd1857+56], %rd17163;
	shr.u64 	%rd17164, %rd17149, 8;
	shr.u64 	%rd17165, %rd17149, 16;
	shr.u64 	%rd17166, %rd17149, 24;
	shr.u64 	%rd17167, %rd17149, 40;
	shr.u64 	%rd17168, %rd17149, 48;
	shr.u64 	%rd17169, %rd17149, 56;
	shr.u64 	%rd17170, %rd17151, 8;
	shr.u64 	%rd17171, %rd17151, 16;
	shr.u64 	%rd17172, %rd17151, 24;
	shr.u64 	%rd17173, %rd17151, 40;
	shr.u64 	%rd17174, %rd17151, 48;
	shr.u64 	%rd17175, %rd17151, 56;
	cvt.u32.u64 	%r7424, %rd17175;
	cvt.u32.u64 	%r7425, %rd17174;
	prmt.b32 	%r7426, %r7425, %r7424, 0x3340U;
	{ .reg .b32 tmp; mov.b64 {tmp, %r7427}, %rd17151; }
	cvt.u32.u64 	%r7428, %rd17173;
	prmt.b32 	%r7429, %r7427, %r7428, 0x3340U;
	prmt.b32 	%r7430, %r7429, %r7426, 0x5410U;
	cvt.u32.u64 	%r7431, %rd17172;
	cvt.u32.u64 	%r7432, %rd17171;
	prmt.b32 	%r7433, %r7432, %r7431, 0x3340U;
	cvt.u32.u64 	%r7434, %rd17151;
	cvt.u32.u64 	%r7435, %rd17170;
	prmt.b32 	%r7436, %r7434, %r7435, 0x3340U;
	prmt.b32 	%r7437, %r7436, %r7433, 0x5410U;
	cvt.u32.u64 	%r7438, %rd17169;
	cvt.u32.u64 	%r7439, %rd17168;
	prmt.b32 	%r7440, %r7439, %r7438, 0x3340U;
	{ .reg .b32 tmp; mov.b64 {tmp, %r7441}, %rd17149; }
	cvt.u32.u64 	%r7442, %rd17167;
	prmt.b32 	%r7443, %r7441, %r7442, 0x3340U;
	prmt.b32 	%r7444, %r7443, %r7440, 0x5410U;
	cvt.u32.u64 	%r7445, %rd17166;
	cvt.u32.u64 	%r7446, %rd17165;
	prmt.b32 	%r7447, %r7446, %r7445, 0x3340U;
	cvt.u32.u64 	%r7448, %rd17149;
	cvt.u32.u64 	%r7449, %rd17164;
	prmt.b32 	%r7450, %r7448, %r7449, 0x3340U;
	prmt.b32 	%r7451, %r7450, %r7447, 0x5410U;
	st.local.v4.b32 	[%rd1854], {%r7451, %r7444, %r7437, %r7430};
	shr.u64 	%rd17176, %rd17153, 8;
	shr.u64 	%rd17177, %rd17153, 16;
	shr.u64 	%rd17178, %rd17153, 24;
	shr.u64 	%rd17179, %rd17153, 40;
	shr.u64 	%rd17180, %rd17153, 48;
	shr.u64 	%rd17181, %rd17153, 56;
	shr.u64 	%rd17182, %rd17155, 8;
	shr.u64 	%rd17183, %rd17155, 16;
	shr.u64 	%rd17184, %rd17155, 24;
	shr.u64 	%rd17185, %rd17155, 40;
	shr.u64 	%rd17186, %rd17155, 48;
	shr.u64 	%rd17187, %rd17155, 56;
	cvt.u32.u64 	%r7452, %rd17187;
	cvt.u32.u64 	%r7453, %rd17186;
	prmt.b32 	%r7454, %r7453, %r7452, 0x3340U;
	{ .reg .b32 tmp; mov.b64 {tmp, %r7455}, %rd17155; }
	cvt.u32.u64 	%r7456, %rd17185;
	prmt.b32 	%r7457, %r7455, %r7456, 0x3340U;
	prmt.b32 	%r7458, %r7457, %r7454, 0x5410U;
	cvt.u32.u64 	%r7459, %rd17184;
	cvt.u32.u64 	%r7460, %rd17183;
	prmt.b32 	%r7461, %r7460, %r7459, 0x3340U;
	cvt.u32.u64 	%r7462, %rd17155;
	cvt.u32.u64 	%r7463, %rd17182;
	prmt.b32 	%r7464, %r7462, %r7463, 0x3340U;
	prmt.b32 	%r7465, %r7464, %r7461, 0x5410U;
	cvt.u32.u64 	%r7466, %rd17181;
	cvt.u32.u64 	%r7467, %rd17180;
	prmt.b32 	%r7468, %r7467, %r7466, 0x3340U;
	{ .reg .b32 tmp; mov.b64 {tmp, %r7469}, %rd17153; }
	cvt.u32.u64 	%r7470, %rd17179;
	prmt.b32 	%r7471, %r7469, %r7470, 0x3340U;
	prmt.b32 	%r7472, %r7471, %r7468, 0x5410U;
	cvt.u32.u64 	%r7473, %rd17178;
	cvt.u32.u64 	%r7474, %rd17177;
	prmt.b32 	%r7475, %r7474, %r7473, 0x3340U;
	cvt.u32.u64 	%r7476, %rd17153;
	cvt.u32.u64 	%r7477, %rd17176;
	prmt.b32 	%r7478, %r7476, %r7477, 0x3340U;
	prmt.b32 	%r7479, %r7478, %r7475, 0x5410U;
	st.local.v4.b32 	[%rd1854+16], {%r7479, %r7472, %r7465, %r7458};
	shr.u64 	%rd17188, %rd17157, 8;
	shr.u64 	%rd17189, %rd17157, 16;
	shr.u64 	%rd17190, %rd17157, 24;
	shr.u64 	%rd17191, %rd17157, 40;
	shr.u64 	%rd17192, %rd17157, 48;
	shr.u64 	%rd17193, %rd17157, 56;
	shr.u64 	%rd17194, %rd17159, 8;
	shr.u64 	%rd17195, %rd17159, 16;
	shr.u64 	%rd17196, %rd17159, 24;
	shr.u64 	%rd17197, %rd17159, 40;
	shr.u64 	%rd17198, %rd17159, 48;
	shr.u64 	%rd17199, %rd17159, 56;
	cvt.u32.u64 	%r7480, %rd17199;
	cvt.u32.u64 	%r7481, %rd17198;
	prmt.b32 	%r7482, %r7481, %r7480, 0x3340U;
	{ .reg .b32 tmp; mov.b64 {tmp, %r7483}, %rd17159; }
	cvt.u32.u64 	%r7484, %rd17197;
	prmt.b32 	%r7485, %r7483, %r7484, 0x3340U;
	prmt.b32 	%r7486, %r7485, %r7482, 0x5410U;
	cvt.u32.u64 	%r7487, %rd17196;
	cvt.u32.u64 	%r7488, %rd17195;
	prmt.b32 	%r7489, %r7488, %r7487, 0x3340U;
	cvt.u32.u64 	%r7490, %rd17159;
	cvt.u32.u64 	%r7491, %rd17194;
	prmt.b32 	%r7492, %r7490, %r7491, 0x3340U;
	prmt.b32 	%r7493, %r7492, %r7489, 0x5410U;
	cvt.u32.u64 	%r7494, %rd17193;
	cvt.u32.u64 	%r7495, %rd17192;
	prmt.b32 	%r7496, %r7495, %r7494, 0x3340U;
	{ .reg .b32 tmp; mov.b64 {tmp, %r7497}, %rd17157; }
	cvt.u32.u64 	%r7498, %rd17191;
	prmt.b32 	%r7499, %r7497, %r7498, 0x3340U;
	prmt.b32 	%r7500, %r7499, %r7496, 0x5410U;
	cvt.u32.u64 	%r7501, %rd17190;
	cvt.u32.u64 	%r7502, %rd17189;
	prmt.b32 	%r7503, %r7502, %r7501, 0x3340U;
	cvt.u32.u64 	%r7504, %rd17157;
	cvt.u32.u64 	%r7505, %rd17188;
	prmt.b32 	%r7506, %r7504, %r7505, 0x3340U;
	prmt.b32 	%r7507, %r7506, %r7503, 0x5410U;
	st.local.v4.b32 	[%rd1854+32], {%r7507, %r7500, %r7493, %r7486};
	shr.u64 	%rd17200, %rd17161, 8;
	shr.u64 	%rd17201, %rd17161, 16;
	shr.u64 	%rd17202, %rd17161, 24;
	shr.u64 	%rd17203, %rd17161, 40;
	shr.u64 	%rd17204, %rd17161, 48;
	shr.u64 	%rd17205, %rd17161, 56;
	shr.u64 	%rd17206, %rd17163, 8;
	shr.u64 	%rd17207, %rd17163, 16;
	shr.u64 	%rd17208, %rd17163, 24;
	shr.u64 	%rd17209, %rd17163, 40;
	shr.u64 	%rd17210, %rd17163, 48;
	shr.u64 	%rd17211, %rd17163, 56;
	cvt.u32.u64 	%r7508, %rd17211;
	cvt.u32.u64 	%r7509, %rd17210;
	prmt.b32 	%r7510, %r7509, %r7508, 0x3340U;
	{ .reg .b32 tmp; mov.b64 {tmp, %r7511}, %rd17163; }
	cvt.u32.u64 	%r7512, %rd17209;
	prmt.b32 	%r7513, %r7511, %r7512, 0x3340U;
	prmt.b32 	%r7514, %r7513, %r7510, 0x5410U;
	cvt.u32.u64 	%r7515, %rd17208;
	cvt.u32.u64 	%r7516, %rd17207;
	prmt.b32 	%r7517, %r7516, %r7515, 0x3340U;
	cvt.u32.u64 	%r7518, %rd17163;
	cvt.u32.u64 	%r7519, %rd17206;
	prmt.b32 	%r7520, %r7518, %r7519, 0x3340U;
	prmt.b32 	%r7521, %r7520, %r7517, 0x5410U;
	cvt.u32.u64 	%r7522, %rd17205;
	cvt.u32.u64 	%r7523, %rd17204;
	prmt.b32 	%r7524, %r7523, %r7522, 0x3340U;
	{ .reg .b32 tmp; mov.b64 {tmp, %r7525}, %rd17161; }
	cvt.u32.u64 	%r7526, %rd17203;
	prmt.b32 	%r7527, %r7525, %r7526, 0x3340U;
	prmt.b32 	%r7528, %r7527, %r7524, 0x5410U;
	cvt.u32.u64 	%r7529, %rd17202;
	cvt.u32.u64 	%r7530, %rd17201;
	prmt.b32 	%r7531, %r7530, %r7529, 0x3340U;
	cvt.u32.u64 	%r7532, %rd17161;
	cvt.u32.u64 	%r7533, %rd17200;
	prmt.b32 	%r7534, %r7532, %r7533, 0x3340U;
	prmt.b32 	%r7535, %r7534, %r7531, 0x5410U;
	st.local.v4.b32 	[%rd1854+48], {%r7535, %r7528, %r7521, %r7514};
	ld.local.u32 	%rd2325, [%rd1857+228];
	setp.eq.s64 	%p326, %rd2325, 0;
	@%p326 bra 	$L__BB0_435;
	cvt.u32.u64 	%r7536, %rd2325;
	and.b64  	%rd2326, %rd2325, 3;
	setp.lt.u32 	%p327, %r7536, 4;
	mov.b64 	%rd23652, 0;
	@%p327 bra 	$L__BB0_431;
	and.b64  	%rd23652, %rd2325, 4294967292;
	mov.b64 	%rd23651, 0;
$L__BB0_430:
	add.s64 	%rd17214, %rd1854, %rd23651;
	ld.local.u32 	%r7537, [%rd17214];
	add.s64 	%rd17215, %rd1859, %rd23651;
	st.local.u32 	[%rd17215], %r7537;
	add.s64 	%rd23651, %rd23651, 4;
	setp.ne.s64 	%p328, %rd23651, %rd23652;
	@%p328 bra 	$L__BB0_430;
$L__BB0_431:
	setp.eq.s64 	%p329, %rd2326, 0;
	@%p329 bra 	$L__BB0_435;
	add.s64 	%rd2331, %rd1854, %rd23652;
	ld.local.u8 	%rs342, [%rd2331];
	add.s64 	%rd2332, %rd1859, %rd23652;
	st.local.u8 	[%rd2332], %rs342;
	setp.eq.s64 	%p330, %rd2326, 1;
	@%p330 bra 	$L__BB0_435;
	ld.local.u8 	%rs343, [%rd2331+1];
	st.local.u8 	[%rd2332+1], %rs343;
	setp.eq.s64 	%p331, %rd2326, 2;
	@%p331 bra 	$L__BB0_435;
	ld.local.u8 	%rs344, [%rd2331+2];
	st.local.u8 	[%rd2332+2], %rs344;
$L__BB0_435:
	ld.local.v4.b32 	{%r7539, %r7540, %r7541, %r7542}, [%rd1859];
	bfe.u32 	%r7543, %r7539, 0, 8;
	cvt.u16.u32 	%rs444, %r7543;
	bfe.u32 	%r7544, %r7539, 8, 8;
	cvt.u16.u32 	%rs443, %r7544;
	bfe.u32 	%r7545, %r7539, 16, 8;
	cvt.u16.u32 	%rs442, %r7545;
	bfe.u32 	%r7546, %r7539, 24, 8;
	cvt.u16.u32 	%rs441, %r7546;
	bfe.u32 	%r7547, %r7540, 0, 8;
	cvt.u16.u32 	%rs440, %r7547;
	bfe.u32 	%r7548, %r7540, 8, 8;
	cvt.u16.u32 	%rs439, %r7548;
	bfe.u32 	%r7549, %r7540, 16, 8;
	cvt.u16.u32 	%rs438, %r7549;
	bfe.u32 	%r7550, %r7540, 24, 8;
	cvt.u16.u32 	%rs437, %r7550;
	bfe.u32 	%r7551, %r7541, 0, 8;
	cvt.u16.u32 	%rs436, %r7551;
	bfe.u32 	%r7552, %r7541, 8, 8;
	cvt.u16.u32 	%rs435, %r7552;
	bfe.u32 	%r7553, %r7541, 16, 8;
	cvt.u16.u32 	%rs434, %r7553;
	bfe.u32 	%r7554, %r7541, 24, 8;
	cvt.u16.u32 	%rs433, %r7554;
	bfe.u32 	%r7555, %r7542, 0, 8;
	cvt.u16.u32 	%rs432, %r7555;
	bfe.u32 	%r7556, %r7542, 8, 8;
	cvt.u16.u32 	%rs431, %r7556;
	bfe.u32 	%r7557, %r7542, 16, 8;
	cvt.u16.u32 	%rs430, %r7557;
	bfe.u32 	%r7558, %r7542, 24, 8;
	cvt.u16.u32 	%rs429, %r7558;
	st.local.v4.b32 	[%rd10], {%r7539, %r7540, %r7541, %r7542};
	ld.local.v4.b32 	{%r7559, %r7560, %r7561, %r7562}, [%rd1859+16];
	bfe.u32 	%r7563, %r7559, 0, 8;
	cvt.u16.u32 	%rs428, %r7563;
	bfe.u32 	%r7564, %r7559, 8, 8;
	cvt.u16.u32 	%rs427, %r7564;
	bfe.u32 	%r7565, %r7559, 16, 8;
	cvt.u16.u32 	%rs426, %r7565;
	bfe.u32 	%r7566, %r7559, 24, 8;
	cvt.u16.u32 	%rs425, %r7566;
	bfe.u32 	%r7567, %r7560, 0, 8;
	cvt.u16.u32 	%rs424, %r7567;
	bfe.u32 	%r7568, %r7560, 8, 8;
	cvt.u16.u32 	%rs423, %r7568;
	bfe.u32 	%r7569, %r7560, 16, 8;
	cvt.u16.u32 	%rs422, %r7569;
	bfe.u32 	%r7570, %r7560, 24, 8;
	cvt.u16.u32 	%rs421, %r7570;
	bfe.u32 	%r7571, %r7561, 0, 8;
	cvt.u16.u32 	%rs420, %r7571;
	bfe.u32 	%r7572, %r7561, 8, 8;
	cvt.u16.u32 	%rs419, %r7572;
	bfe.u32 	%r7573, %r7561, 16, 8;
	cvt.u16.u32 	%rs418, %r7573;
	bfe.u32 	%r7574, %r7561, 24, 8;
	cvt.u16.u32 	%rs417, %r7574;
	bfe.u32 	%r7575, %r7562, 0, 8;
	cvt.u16.u32 	%rs416, %r7575;
	bfe.u32 	%r7576, %r7562, 8, 8;
	cvt.u16.u32 	%rs415, %r7576;
	bfe.u32 	%r7577, %r7562, 16, 8;
	cvt.u16.u32 	%rs414, %r7577;
	bfe.u32 	%r7578, %r7562, 24, 8;
	cvt.u16.u32 	%rs413, %r7578;
	st.local.v4.b32 	[%rd10+16], {%r7559, %r7560, %r7561, %r7562};
	mov.b32 	%r10058, 992;
	mov.u64 	%rd23653, %rd1833;
$L__BB0_436:
	mov.u64 	%rd2333, %rd23653;
	cvt.u32.u16 	%r7579, %rs429;
	cvt.u32.u16 	%r7580, %rs430;
	prmt.b32 	%r7581, %r7580, %r7579, 0x3340U;
	cvt.u32.u16 	%r7582, %rs431;
	cvt.u32.u16 	%r7583, %rs432;
	prmt.b32 	%r7584, %r7583, %r7582, 0x3340U;
	prmt.b32 	%r7585, %r7584, %r7581, 0x5410U;
	cvt.u32.u16 	%r7586, %rs433;
	cvt.u32.u16 	%r7587, %rs434;
	prmt.b32 	%r7588, %r7587, %r7586, 0x3340U;
	cvt.u32.u16 	%r7589, %rs435;
	cvt.u32.u16 	%r7590, %rs436;
	prmt.b32 	%r7591, %r7590, %r7589, 0x3340U;
	prmt.b32 	%r7592, %r7591, %r7588, 0x5410U;
	cvt.u32.u16 	%r7593, %rs437;
	cvt.u32.u16 	%r7594, %rs438;
	prmt.b32 	%r7595, %r7594, %r7593, 0x3340U;
	cvt.u32.u16 	%r7596, %rs439;
	cvt.u32.u16 	%r7597, %rs440;
	prmt.b32 	%r7598, %r7597, %r7596, 0x3340U;
	prmt.b32 	%r7599, %r7598, %r7595, 0x5410U;
	cvt.u32.u16 	%r7600, %rs441;
	cvt.u32.u16 	%r7601, %rs442;
	prmt.b32 	%r7602, %r7601, %r7600, 0x3340U;
	cvt.u32.u16 	%r7603, %rs443;
	cvt.u32.u16 	%r7604, %rs444;
	prmt.b32 	%r7605, %r7604, %r7603, 0x3340U;
	prmt.b32 	%r7606, %r7605, %r7602, 0x5410U;
	st.local.v4.b32 	[%rd1860], {%r7606, %r7599, %r7592, %r7585};
	cvt.u32.u16 	%r7607, %rs413;
	cvt.u32.u16 	%r7608, %rs414;
	prmt.b32 	%r7609, %r7608, %r7607, 0x3340U;
	cvt.u32.u16 	%r7610, %rs415;
	cvt.u32.u16 	%r7611, %rs416;
	prmt.b32 	%r7612, %r7611, %r7610, 0x3340U;
	prmt.b32 	%r7613, %r7612, %r7609, 0x5410U;
	cvt.u32.u16 	%r7614, %rs417;
	cvt.u32.u16 	%r7615, %rs418;
	prmt.b32 	%r7616, %r7615, %r7614, 0x3340U;
	cvt.u32.u16 	%r7617, %rs419;
	cvt.u32.u16 	%r7618, %rs420;
	prmt.b32 	%r7619, %r7618, %r7617, 0x3340U;
	prmt.b32 	%r7620, %r7619, %r7616, 0x5410U;
	cvt.u32.u16 	%r7621, %rs421;
	cvt.u32.u16 	%r7622, %rs422;
	prmt.b32 	%r7623, %r7622, %r7621, 0x3340U;
	cvt.u32.u16 	%r7624, %rs423;
	cvt.u32.u16 	%r7625, %rs424;
	prmt.b32 	%r7626, %r7625, %r7624, 0x3340U;
	prmt.b32 	%r7627, %r7626, %r7623, 0x5410U;
	cvt.u32.u16 	%r7628, %rs425;
	cvt.u32.u16 	%r7629, %rs426;
	prmt.b32 	%r7630, %r7629, %r7628, 0x3340U;
	cvt.u32.u16 	%r7631, %rs427;
	cvt.u32.u16 	%r7632, %rs428;
	prmt.b32 	%r7633, %r7632, %r7631, 0x3340U;
	prmt.b32 	%r7634, %r7633, %r7630, 0x5410U;
	st.local.v4.b32 	[%rd1860+16], {%r7634, %r7627, %r7620, %r7613};
	ld.local.v4.b32 	{%r7635, %r7636, %r7637, %r7638}, [%rd1859+32];
	st.local.v4.b32 	[%rd1860+32], {%r7635, %r7636, %r7637, %r7638};
	ld.local.v4.b32 	{%r7639, %r7640, %r7641, %r7642}, [%rd1859+48];
	st.local.v4.b32 	[%rd1860+48], {%r7639, %r7640, %r7641, %r7642};
	mov.b32 	%r7643, 0;
	st.local.v2.b32 	[%rd1852], {%r7643, %r7643};
	st.local.v2.b32 	[%rd1852+8], {%r7643, %r7643};
	st.local.v2.b32 	[%rd1852+16], {%r7643, %r7643};
	st.local.v2.b32 	[%rd1852+24], {%r7643, %r7643};
	st.local.v2.b32 	[%rd1852+32], {%r7643, %r7643};
	st.local.v2.b32 	[%rd1852+40], {%r7643, %r7643};
	st.local.v2.b32 	[%rd1852+48], {%r7643, %r7643};
	st.local.v2.b32 	[%rd1852+56], {%r7643, %r7643};
	st.local.v2.b32 	[%rd1852+64], {%r7643, %r7643};
	st.local.v2.b32 	[%rd1852+72], {%r7643, %r7643};
	st.local.v2.b32 	[%rd1852+80], {%r7643, %r7643};
	st.local.v2.b32 	[%rd1852+88], {%r7643, %r7643};
	st.local.v2.b32 	[%rd1852+96], {%r7643, %r7643};
	st.local.v2.b32 	[%rd1852+104], {%r7643, %r7643};
	st.local.v2.b32 	[%rd1852+112], {%r7643, %r7643};
	st.local.v2.b32 	[%rd1852+120], {%r7643, %r7643};
	st.local.v2.b32 	[%rd1852+128], {%r7643, %r7643};
	st.local.v2.b32 	[%rd1852+136], {%r7643, %r7643};
	st.local.v2.b32 	[%rd1852+144], {%r7643, %r7643};
	st.local.v2.b32 	[%rd1852+152], {%r7643, %r7643};
	st.local.v2.b32 	[%rd1852+160], {%r7643, %r7643};
	st.local.v2.b32 	[%rd1852+168], {%r7643, %r7643};
	st.local.v2.b32 	[%rd1852+176], {%r7643, %r7643};
	st.local.v2.b32 	[%rd1852+184], {%r7643, %r7643};
	st.local.v2.b32 	[%rd1852+192], {%r7643, %r7643};
	st.local.v2.b32 	[%rd1852+200], {%r7643, %r7643};
	st.local.v2.b32 	[%rd1852+208], {%r7643, %r7643};
	st.local.v2.b32 	[%rd1852+216], {%r7643, %r7643};
	st.local.u32 	[%rd1852+224], %r7643;
	st.local.v2.b32 	[%rd1852+232], {%r7643, %r7643};
	st.local.u64 	[%rd1852+8], %rd14;
	st.local.u64 	[%rd1852+16], %rd15;
	st.local.u64 	[%rd1852+24], %rd16;
	st.local.u64 	[%rd1852+32], %rd17;
	st.local.u64 	[%rd1852+40], %rd18;
	st.local.u64 	[%rd1852+48], %rd19;
	st.local.u64 	[%rd1852], %rd21;
	st.local.u64 	[%rd1852+56], %rd20;
	mov.b32 	%r7644, 64;
	st.local.u32 	[%rd1852+228], %r7644;
	mov.b64 	%rd23654, 0;
$L__BB0_437:
	add.s64 	%rd17217, %rd1860, %rd23654;
	ld.local.u8 	%rs345, [%rd17217];
	add.s64 	%rd17218, %rd1852, %rd23654;
	st.local.u8 	[%rd17218+96], %rs345;
	ld.local.u8 	%rs346, [%rd17217+1];
	st.local.u8 	[%rd17218+97], %rs346;
	ld.local.u8 	%rs347, [%rd17217+2];
	st.local.u8 	[%rd17218+98], %rs347;
	ld.local.u8 	%rs348, [%rd17217+3];
	st.local.u8 	[%rd17218+99], %rs348;
	add.s64 	%rd23654, %rd23654, 4;
	setp.ne.s64 	%p332, %rd23654, 64;
	@%p332 bra 	$L__BB0_437;
	ld.local.u32 	%r7645, [%rd1852+224];
	add.s32 	%r7646, %r7645, 64;
	st.local.u32 	[%rd1852+224], %r7646;
	mov.b32 	%r7647, 0;
	st.local.v4.b32 	[%rd1851], {%r7647, %r7647, %r7647, %r7647};
	st.local.v4.b32 	[%rd1851+16], {%r7647, %r7647, %r7647, %r7647};
	st.local.v4.b32 	[%rd1851+32], {%r7647, %r7647, %r7647, %r7647};
	st.local.v4.b32 	[%rd1851+48], {%r7647, %r7647, %r7647, %r7647};
	cvt.u64.u32 	%rd2336, %r7646;
	st.local.u64 	[%rd1852+64], %rd2336;
	mov.b64 	%rd23655, 0;
	st.local.u64 	[%rd1852+72], %rd23655;
	ld.local.u8 	%rs349, [%rd1852+232];
	setp.eq.s16 	%p333, %rs349, 0;
	@%p333 bra 	$L__BB0_440;
	mov.b64 	%rd23655, -1;
	st.local.u64 	[%rd1852+88], %rd23655;
$L__BB0_440:
	cvt.u32.u64 	%r7648, %rd2336;
	mov.b64 	%rd17221, -1;
	st.local.u64 	[%rd1852+80], %rd17221;
	sub.s32 	%r176, 128, %r7648;
	setp.lt.s32 	%p334, %r176, 1;
	@%p334 bra 	$L__BB0_452;
	and.b32  	%r177, %r176, 7;
	add.s32 	%r7651, %r7648, -121;
	setp.lt.u32 	%p335, %r7651, 7;
	mov.b32 	%r10061, 0;
	@%p335 bra 	$L__BB0_444;
	and.b32  	%r10061, %r176, 2147483640;
	mov.b32 	%r10059, 0;
$L__BB0_443:
	.pragma "nounroll";
	cvt.u64.u32 	%rd17222, %r10059;
	add.s64 	%rd17223, %rd2336, %rd17222;
	add.s64 	%rd17224, %rd1852, %rd17223;
	mov.b16 	%rs350, 0;
	st.local.u8 	[%rd17224+96], %rs350;
	st.local.u8 	[%rd17224+97], %rs350;
	st.local.u8 	[%rd17224+98], %rs350;
	st.local.u8 	[%rd17224+99], %rs350;
	st.local.u8 	[%rd17224+100], %rs350;
	st.local.u8 	[%rd17224+101], %rs350;
	st.local.u8 	[%rd17224+102], %rs350;
	st.local.u8 	[%rd17224+103], %rs350;
	add.s32 	%r10059, %r10059, 8;
	setp.ne.s32 	%p336, %r10059, %r10061;
	@%p336 bra 	$L__BB0_443;
$L__BB0_444:
	setp.eq.s32 	%p337, %r177, 0;
	@%p337 bra 	$L__BB0_452;
	and.b32  	%r182, %r176, 3;
	setp.lt.u32 	%p338, %r177, 4;
	@%p338 bra 	$L__BB0_447;
	cvt.u64.u32 	%rd17225, %r10061;
	add.s64 	%rd17226, %rd2336, %rd17225;
	add.s64 	%rd17227, %rd1852, %rd17226;
	mov.b16 	%rs351, 0;
	st.local.u8 	[%rd17227+96], %rs351;
	add.s32 	%r7653, %r10061, 1;
	cvt.u64.u32 	%rd17228, %r7653;
	add.s64 	%rd17229, %rd2336, %rd17228;
	add.s64 	%rd17230, %rd1852, %rd17229;
	st.local.u8 	[%rd17230+96], %rs351;
	add.s32 	%r7654, %r10061, 2;
	cvt.u64.u32 	%rd17231, %r7654;
	add.s64 	%rd17232, %rd2336, %rd17231;
	add.s64 	%rd17233, %rd1852, %rd17232;
	st.local.u8 	[%rd17233+96], %rs351;
	add.s32 	%r7655, %r10061, 3;
	cvt.u64.u32 	%rd17234, %r7655;
	add.s64 	%rd17235, %rd2336, %rd17234;
	add.s64 	%rd17236, %rd1852, %rd17235;
	st.local.u8 	[%rd17236+96], %rs351;
	add.s32 	%r10061, %r10061, 4;
$L__BB0_447:
	setp.eq.s32 	%p339, %r182, 0;
	@%p339 bra 	$L__BB0_452;
	setp.eq.s32 	%p340, %r182, 1;
	@%p340 bra 	$L__BB0_450;
	cvt.u64.u32 	%rd17237, %r10061;
	add.s64 	%rd17238, %rd2336, %rd17237;
	add.s64 	%rd17239, %rd1852, %rd17238;
	mov.b16 	%rs352, 0;
	st.local.u8 	[%rd17239+96], %rs352;
	add.s32 	%r7656, %r10061, 1;
	cvt.u64.u32 	%rd17240, %r7656;
	add.s64 	%rd17241, %rd2336, %rd17240;
	add.s64 	%rd17242, %rd1852, %rd17241;
	st.local.u8 	[%rd17242+96], %rs352;
	add.s32 	%r10061, %r10061, 2;
$L__BB0_450:
	and.b32  	%r7657, %r176, 1;
	setp.eq.b32 	%p341, %r7657, 1;
	not.pred 	%p342, %p341;
	@%p342 bra 	$L__BB0_452;
	cvt.u64.u32 	%rd17243, %r10061;
	add.s64 	%rd17244, %rd2336, %rd17243;
	add.s64 	%rd17245, %rd1852, %rd17244;
	mov.b16 	%rs353, 0;
	st.local.u8 	[%rd17245+96], %rs353;
$L__BB0_452:
	ld.local.v2.b32 	{%r7659, %r7660}, [%rd1852+96];
	bfe.u32 	%r7661, %r7660, 24, 8;
	bfe.u32 	%r7662, %r7660, 16, 8;
	bfe.u32 	%r7663, %r7660, 8, 8;
	bfe.u32 	%r7664, %r7660, 0, 8;
	ld.local.u32 	%rd17246, [%rd1852+96];
	cvt.u64.u32 	%rd17247, %r7664;
	shl.b64 	%rd17248, %rd17247, 32;
	and.b64  	%rd17249, %rd17248, 1095216660480;
	or.b64  	%rd17250, %rd17246, %rd17249;
	cvt.u64.u32 	%rd17251, %r7663;
	shl.b64 	%rd17252, %rd17251, 40;
	and.b64  	%rd17253, %rd17252, 280375465082880;
	or.b64  	%rd17254, %rd17250, %rd17253;
	cvt.u64.u32 	%rd17255, %r7662;
	shl.b64 	%rd17256, %rd17255, 48;
	and.b64  	%rd17257, %rd17256, 71776119061217280;
	or.b64  	%rd17258, %rd17254, %rd17257;
	cvt.u64.u32 	%rd17259, %r7661;
	shl.b64 	%rd17260, %rd17259, 56;
	or.b64  	%rd17261, %rd17258, %rd17260;
	ld.local.v2.b32 	{%r7665, %r7666}, [%rd1852+104];
	bfe.u32 	%r7667, %r7666, 24, 8;
	bfe.u32 	%r7668, %r7666, 16, 8;
	bfe.u32 	%r7669, %r7666, 8, 8;
	bfe.u32 	%r7670, %r7666, 0, 8;
	ld.local.u32 	%rd17262, [%rd1852+104];
	cvt.u64.u32 	%rd17263, %r7670;
	shl.b64 	%rd17264, %rd17263, 32;
	and.b64  	%rd17265, %rd17264, 1095216660480;
	or.b64  	%rd17266, %rd17262, %rd17265;
	cvt.u64.u32 	%rd17267, %r7669;
	shl.b64 	%rd17268, %rd17267, 40;
	and.b64  	%rd17269, %rd17268, 280375465082880;
	or.b64  	%rd17270, %rd17266, %rd17269;
	cvt.u64.u32 	%rd17271, %r7668;
	shl.b64 	%rd17272, %rd17271, 48;
	and.b64  	%rd17273, %rd17272, 71776119061217280;
	or.b64  	%rd17274, %rd17270, %rd17273;
	cvt.u64.u32 	%rd17275, %r7667;
	shl.b64 	%rd17276, %rd17275, 56;
	or.b64  	%rd17277, %rd17274, %rd17276;
	st.local.v2.u64 	[%rd1850], {%rd17261, %rd17277};
	ld.local.v2.b32 	{%r7671, %r7672}, [%rd1852+112];
	bfe.u32 	%r7673, %r7672, 24, 8;
	bfe.u32 	%r7674, %r7672, 16, 8;
	bfe.u32 	%r7675, %r7672, 8, 8;
	bfe.u32 	%r7676, %r7672, 0, 8;
	ld.local.u32 	%rd17278, [%rd1852+112];
	cvt.u64.u32 	%rd17279, %r7676;
	shl.b64 	%rd17280, %rd17279, 32;
	and.b64  	%rd17281, %rd17280, 1095216660480;
	or.b64  	%rd17282, %rd17278, %rd17281;
	cvt.u64.u32 	%rd17283, %r7675;
	shl.b64 	%rd17284, %rd17283, 40;
	and.b64  	%rd17285, %rd17284, 280375465082880;
	or.b64  	%rd17286, %rd17282, %rd17285;
	cvt.u64.u32 	%rd17287, %r7674;
	shl.b64 	%rd17288, %rd17287, 48;
	and.b64  	%rd17289, %rd17288, 71776119061217280;
	or.b64  	%rd17290, %rd17286, %rd17289;
	cvt.u64.u32 	%rd17291, %r7673;
	shl.b64 	%rd17292, %rd17291, 56;
	or.b64  	%rd17293, %rd17290, %rd17292;
	ld.local.v2.b32 	{%r7677, %r7678}, [%rd1852+120];
	bfe.u32 	%r7679, %r7678, 24, 8;
	bfe.u32 	%r7680, %r7678, 16, 8;
	bfe.u32 	%r7681, %r7678, 8, 8;
	bfe.u32 	%r7682, %r7678, 0, 8;
	ld.local.u32 	%rd17294, [%rd1852+120];
	cvt.u64.u32 	%rd17295, %r7682;
	shl.b64 	%rd17296, %rd17295, 32;
	and.b64  	%rd17297, %rd17296, 1095216660480;
	or.b64  	%rd17298, %rd17294, %rd17297;
	cvt.u64.u32 	%rd17299, %r7681;
	shl.b64 	%rd17300, %rd17299, 40;
	and.b64  	%rd17301, %rd17300, 280375465082880;
	or.b64  	%rd17302, %rd17298, %rd17301;
	cvt.u64.u32 	%rd17303, %r7680;
	shl.b64 	%rd17304, %rd17303, 48;
	and.b64  	%rd17305, %rd17304, 71776119061217280;
	or.b64  	%rd17306, %rd17302, %rd17305;
	cvt.u64.u32 	%rd17307, %r7679;
	shl.b64 	%rd17308, %rd17307, 56;
	or.b64  	%rd17309, %rd17306, %rd17308;
	st.local.v2.u64 	[%rd1850+16], {%rd17293, %rd17309};
	ld.local.v2.b32 	{%r7683, %r7684}, [%rd1852+128];
	bfe.u32 	%r7685, %r7684, 24, 8;
	bfe.u32 	%r7686, %r7684, 16, 8;
	bfe.u32 	%r7687, %r7684, 8, 8;
	bfe.u32 	%r7688, %r7684, 0, 8;
	ld.local.u32 	%rd17310, [%rd1852+128];
	cvt.u64.u32 	%rd17311, %r7688;
	shl.b64 	%rd17312, %rd17311, 32;
	and.b64  	%rd17313, %rd17312, 1095216660480;
	or.b64  	%rd17314, %rd17310, %rd17313;
	cvt.u64.u32 	%rd17315, %r7687;
	shl.b64 	%rd17316, %rd17315, 40;
	and.b64  	%rd17317, %rd17316, 280375465082880;
	or.b64  	%rd17318, %rd17314, %rd17317;
	cvt.u64.u32 	%rd17319, %r7686;
	shl.b64 	%rd17320, %rd17319, 48;
	and.b64  	%rd17321, %rd17320, 71776119061217280;
	or.b64  	%rd17322, %rd17318, %rd17321;
	cvt.u64.u32 	%rd17323, %r7685;
	shl.b64 	%rd17324, %rd17323, 56;
	or.b64  	%rd17325, %rd17322, %rd17324;
	ld.local.v2.b32 	{%r7689, %r7690}, [%rd1852+136];
	bfe.u32 	%r7691, %r7690, 24, 8;
	bfe.u32 	%r7692, %r7690, 16, 8;
	bfe.u32 	%r7693, %r7690, 8, 8;
	bfe.u32 	%r7694, %r7690, 0, 8;
	ld.local.u32 	%rd17326, [%rd1852+136];
	cvt.u64.u32 	%rd17327, %r7694;
	shl.b64 	%rd17328, %rd17327, 32;
	and.b64  	%rd17329, %rd17328, 1095216660480;
	or.b64  	%rd17330, %rd17326, %rd17329;
	cvt.u64.u32 	%rd17331, %r7693;
	shl.b64 	%rd17332, %rd17331, 40;
	and.b64  	%rd17333, %rd17332, 280375465082880;
	or.b64  	%rd17334, %rd17330, %rd17333;
	cvt.u64.u32 	%rd17335, %r7692;
	shl.b64 	%rd17336, %rd17335, 48;
	and.b64  	%rd17337, %rd17336, 71776119061217280;
	or.b64  	%rd17338, %rd17334, %rd17337;
	cvt.u64.u32 	%rd17339, %r7691;
	shl.b64 	%rd17340, %rd17339, 56;
	or.b64  	%rd17341, %rd17338, %rd17340;
	st.local.v2.u64 	[%rd1850+32], {%rd17325, %rd17341};
	ld.local.v2.b32 	{%r7695, %r7696}, [%rd1852+144];
	bfe.u32 	%r7697, %r7696, 24, 8;
	bfe.u32 	%r7698, %r7696, 16, 8;
	bfe.u32 	%r7699, %r7696, 8, 8;
	bfe.u32 	%r7700, %r7696, 0, 8;
	ld.local.u32 	%rd17342, [%rd1852+144];
	cvt.u64.u32 	%rd17343, %r7700;
	shl.b64 	%rd17344, %rd17343, 32;
	and.b64  	%rd17345, %rd17344, 1095216660480;
	or.b64  	%rd17346, %rd17342, %rd17345;
	cvt.u64.u32 	%rd17347, %r7699;
	shl.b64 	%rd17348, %rd17347, 40;
	and.b64  	%rd17349, %rd17348, 280375465082880;
	or.b64  	%rd17350, %rd17346, %rd17349;
	cvt.u64.u32 	%rd17351, %r7698;
	shl.b64 	%rd17352, %rd17351, 48;
	and.b64  	%rd17353, %rd17352, 71776119061217280;
	or.b64  	%rd17354, %rd17350, %rd17353;
	cvt.u64.u32 	%rd17355, %r7697;
	shl.b64 	%rd17356, %rd17355, 56;
	or.b64  	%rd17357, %rd17354, %rd17356;
	ld.local.v2.b32 	{%r7701, %r7702}, [%rd1852+152];
	bfe.u32 	%r7703, %r7702, 24, 8;
	bfe.u32 	%r7704, %r7702, 16, 8;
	bfe.u32 	%r7705, %r7702, 8, 8;
	bfe.u32 	%r7706, %r7702, 0, 8;
	ld.local.u32 	%rd17358, [%rd1852+152];
	cvt.u64.u32 	%rd17359, %r7706;
	shl.b64 	%rd17360, %rd17359, 32;
	and.b64  	%rd17361, %rd17360, 1095216660480;
	or.b64  	%rd17362, %rd17358, %rd17361;
	cvt.u64.u32 	%rd17363, %r7705;
	shl.b64 	%rd17364, %rd17363, 40;
	and.b64  	%rd17365, %rd17364, 280375465082880;
	or.b64  	%rd17366, %rd17362, %rd17365;
	cvt.u64.u32 	%rd17367, %r7704;
	shl.b64 	%rd17368, %rd17367, 48;
	and.b64  	%rd17369, %rd17368, 71776119061217280;
	or.b64  	%rd17370, %rd17366, %rd17369;
	cvt.u64.u32 	%rd17371, %r7703;
	shl.b64 	%rd17372, %rd17371, 56;
	or.b64  	%rd17373, %rd17370, %rd17372;
	st.local.v2.u64 	[%rd1850+48], {%rd17357, %rd17373};
	ld.local.v2.b32 	{%r7707, %r7708}, [%rd1852+160];
	bfe.u32 	%r7709, %r7708, 24, 8;
	bfe.u32 	%r7710, %r7708, 16, 8;
	bfe.u32 	%r7711, %r7708, 8, 8;
	bfe.u32 	%r7712, %r7708, 0, 8;
	ld.local.u32 	%rd17374, [%rd1852+160];
	cvt.u64.u32 	%rd17375, %r7712;
	shl.b64 	%rd17376, %rd17375, 32;
	and.b64  	%rd17377, %rd17376, 1095216660480;
	or.b64  	%rd17378, %rd17374, %rd17377;
	cvt.u64.u32 	%rd17379, %r7711;
	shl.b64 	%rd17380, %rd17379, 40;
	and.b64  	%rd17381, %rd17380, 280375465082880;
	or.b64  	%rd17382, %rd17378, %rd17381;
	cvt.u64.u32 	%rd17383, %r7710;
	shl.b64 	%rd17384, %rd17383, 48;
	and.b64  	%rd17385, %rd17384, 71776119061217280;
	or.b64  	%rd17386, %rd17382, %rd17385;
	cvt.u64.u32 	%rd17387, %r7709;
	shl.b64 	%rd17388, %rd17387, 56;
	or.b64  	%rd17389, %rd17386, %rd17388;
	ld.local.v2.b32 	{%r7713, %r7714}, [%rd1852+168];
	bfe.u32 	%r7715, %r7714, 24, 8;
	bfe.u32 	%r7716, %r7714, 16, 8;
	bfe.u32 	%r7717, %r7714, 8, 8;
	bfe.u32 	%r7718, %r7714, 0, 8;
	ld.local.u32 	%rd17390, [%rd1852+168];
	cvt.u64.u32 	%rd17391, %r7718;
	shl.b64 	%rd17392, %rd17391, 32;
	and.b64  	%rd17393, %rd17392, 1095216660480;
	or.b64  	%rd17394, %rd17390, %rd17393;
	cvt.u64.u32 	%rd17395, %r7717;
	shl.b64 	%rd17396, %rd17395, 40;
	and.b64  	%rd17397, %rd17396, 280375465082880;
	or.b64  	%rd17398, %rd17394, %rd17397;
	cvt.u64.u32 	%rd17399, %r7716;
	shl.b64 	%rd17400, %rd17399, 48;
	and.b64  	%rd17401, %rd17400, 71776119061217280;
	or.b64  	%rd17402, %rd17398, %rd17401;
	cvt.u64.u32 	%rd17403, %r7715;
	shl.b64 	%rd17404, %rd17403, 56;
	or.b64  	%rd17405, %rd17402, %rd17404;
	st.local.v2.u64 	[%rd1850+64], {%rd17389, %rd17405};
	ld.local.v2.b32 	{%r7719, %r7720}, [%rd1852+176];
	bfe.u32 	%r7721, %r7720, 24, 8;
	bfe.u32 	%r7722, %r7720, 16, 8;
	bfe.u32 	%r7723, %r7720, 8, 8;
	bfe.u32 	%r7724, %r7720, 0, 8;
	ld.local.u32 	%rd17406, [%rd1852+176];
	cvt.u64.u32 	%rd17407, %r7724;
	shl.b64 	%rd17408, %rd17407, 32;
	and.b64  	%rd17409, %rd17408, 1095216660480;
	or.b64  	%rd17410, %rd17406, %rd17409;
	cvt.u64.u32 	%rd17411, %r7723;
	shl.b64 	%rd17412, %rd17411, 40;
	and.b64  	%rd17413, %rd17412, 280375465082880;
	or.b64  	%rd17414, %rd17410, %rd17413;
	cvt.u64.u32 	%rd17415, %r7722;
	shl.b64 	%rd17416, %rd17415, 48;
	and.b64  	%rd17417, %rd17416, 71776119061217280;
	or.b64  	%rd17418, %rd17414, %rd17417;
	cvt.u64.u32 	%rd17419, %r7721;
	shl.b64 	%rd17420, %rd17419, 56;
	or.b64  	%rd17421, %rd17418, %rd17420;
	ld.local.v2.b32 	{%r7725, %r7726}, [%rd1852+184];
	bfe.u32 	%r7727, %r7726, 24, 8;
	bfe.u32 	%r7728, %r7726, 16, 8;
	bfe.u32 	%r7729, %r7726, 8, 8;
	bfe.u32 	%r7730, %r7726, 0, 8;
	ld.local.u32 	%rd17422, [%rd1852+184];
	cvt.u64.u32 	%rd17423, %r7730;
	shl.b64 	%rd17424, %rd17423, 32;
	and.b64  	%rd17425, %rd17424, 1095216660480;
	or.b64  	%rd17426, %rd17422, %rd17425;
	cvt.u64.u32 	%rd17427, %r7729;
	shl.b64 	%rd17428, %rd17427, 40;
	and.b64  	%rd17429, %rd17428, 280375465082880;
	or.b64  	%rd17430, %rd17426, %rd17429;
	cvt.u64.u32 	%rd17431, %r7728;
	shl.b64 	%rd17432, %rd17431, 48;
	and.b64  	%rd17433, %rd17432, 71776119061217280;
	or.b64  	%rd17434, %rd17430, %rd17433;
	cvt.u64.u32 	%rd17435, %r7727;
	shl.b64 	%rd17436, %rd17435, 56;
	or.b64  	%rd17437, %rd17434, %rd17436;
	st.local.v2.u64 	[%rd1850+80], {%rd17421, %rd17437};
	ld.local.v2.b32 	{%r7731, %r7732}, [%rd1852+192];
	bfe.u32 	%r7733, %r7732, 24, 8;
	bfe.u32 	%r7734, %r7732, 16, 8;
	bfe.u32 	%r7735, %r7732, 8, 8;
	bfe.u32 	%r7736, %r7732, 0, 8;
	ld.local.u32 	%rd17438, [%rd1852+192];
	cvt.u64.u32 	%rd17439, %r7736;
	shl.b64 	%rd17440, %rd17439, 32;
	and.b64  	%rd17441, %rd17440, 1095216660480;
	or.b64  	%rd17442, %rd17438, %rd17441;
	cvt.u64.u32 	%rd17443, %r7735;
	shl.b64 	%rd17444, %rd17443, 40;
	and.b64  	%rd17445, %rd17444, 280375465082880;
	or.b64  	%rd17446, %rd17442, %rd17445;
	cvt.u64.u32 	%rd17447, %r7734;
	shl.b64 	%rd17448, %rd17447, 48;
	and.b64  	%rd17449, %rd17448, 71776119061217280;
	or.b64  	%rd17450, %rd17446, %rd17449;
	cvt.u64.u32 	%rd17451, %r7733;
	shl.b64 	%rd17452, %rd17451, 56;
	or.b64  	%rd17453, %rd17450, %rd17452;
	ld.local.v2.b32 	{%r7737, %r7738}, [%rd1852+200];
	bfe.u32 	%r7739, %r7738, 24, 8;
	bfe.u32 	%r7740, %r7738, 16, 8;
	bfe.u32 	%r7741, %r7738, 8, 8;
	bfe.u32 	%r7742, %r7738, 0, 8;
	ld.local.u32 	%rd17454, [%rd1852+200];
	cvt.u64.u32 	%rd17455, %r7742;
	shl.b64 	%rd17456, %rd17455, 32;
	and.b64  	%rd17457, %rd17456, 1095216660480;
	or.b64  	%rd17458, %rd17454, %rd17457;
	cvt.u64.u32 	%rd17459, %r7741;
	shl.b64 	%rd17460, %rd17459, 40;
	and.b64  	%rd17461, %rd17460, 280375465082880;
	or.b64  	%rd17462, %rd17458, %rd17461;
	cvt.u64.u32 	%rd17463, %r7740;
	shl.b64 	%rd17464, %rd17463, 48;
	and.b64  	%rd17465, %rd17464, 71776119061217280;
	or.b64  	%rd17466, %rd17462, %rd17465;
	cvt.u64.u32 	%rd17467, %r7739;
	shl.b64 	%rd17468, %rd17467, 56;
	or.b64  	%rd17469, %rd17466, %rd17468;
	st.local.v2.u64 	[%rd1850+96], {%rd17453, %rd17469};
	ld.local.v2.b32 	{%r7743, %r7744}, [%rd1852+208];
	bfe.u32 	%r7745, %r7744, 24, 8;
	bfe.u32 	%r7746, %r7744, 16, 8;
	bfe.u32 	%r7747, %r7744, 8, 8;
	bfe.u32 	%r7748, %r7744, 0, 8;
	ld.local.u32 	%rd17470, [%rd1852+208];
	cvt.u64.u32 	%rd17471, %r7748;
	shl.b64 	%rd17472, %rd17471, 32;
	and.b64  	%rd17473, %rd17472, 1095216660480;
	or.b64  	%rd17474, %rd17470, %rd17473;
	cvt.u64.u32 	%rd17475, %r7747;
	shl.b64 	%rd17476, %rd17475, 40;
	and.b64  	%rd17477, %rd17476, 280375465082880;
	or.b64  	%rd17478, %rd17474, %rd17477;
	cvt.u64.u32 	%rd17479, %r7746;
	shl.b64 	%rd17480, %rd17479, 48;
	and.b64  	%rd17481, %rd17480, 71776119061217280;
	or.b64  	%rd17482, %rd17478, %rd17481;
	cvt.u64.u32 	%rd17483, %r7745;
	shl.b64 	%rd17484, %rd17483, 56;
	or.b64  	%rd17485, %rd17482, %rd17484;
	ld.local.v2.b32 	{%r7749, %r7750}, [%rd1852+216];
	bfe.u32 	%r7751, %r7750, 24, 8;
	bfe.u32 	%r7752, %r7750, 16, 8;
	bfe.u32 	%r7753, %r7750, 8, 8;
	bfe.u32 	%r7754, %r7750, 0, 8;
	ld.local.u32 	%rd17486, [%rd1852+216];
	cvt.u64.u32 	%rd17487, %r7754;
	shl.b64 	%rd17488, %rd17487, 32;
	and.b64  	%rd17489, %rd17488, 1095216660480;
	or.b64  	%rd17490, %rd17486, %rd17489;
	cvt.u64.u32 	%rd17491, %r7753;
	shl.b64 	%rd17492, %rd17491, 40;
	and.b64  	%rd17493, %rd17492, 280375465082880;
	or.b64  	%rd17494, %rd17490, %rd17493;
	cvt.u64.u32 	%rd17495, %r7752;
	shl.b64 	%rd17496, %rd17495, 48;
	and.b64  	%rd17497, %rd17496, 71776119061217280;
	or.b64  	%rd17498, %rd17494, %rd17497;
	cvt.u64.u32 	%rd17499, %r7751;
	shl.b64 	%rd17500, %rd17499, 56;
	or.b64  	%rd17501, %rd17498, %rd17500;
	st.local.v2.u64 	[%rd1850+112], {%rd17485, %rd17501};
	xor.b64  	%rd23669, %rd17, %rd2336;
	xor.b64  	%rd23657, %rd20, %rd23655;
	mov.b32 	%r10063, 0;
	mov.u64 	%rd23656, %rd16;
	mov.u64 	%rd23658, %rd20;
	mov.u64 	%rd23659, %rd16;
	mov.u64 	%rd23660, %rd15;
	mov.u64 	%rd23661, %rd1789;
	mov.u64 	%rd23662, %rd19;
	mov.u64 	%rd23663, %rd15;
	mov.u64 	%rd23664, %rd14;
	mov.u64 	%rd23665, %rd18;
	mov.u64 	%rd23666, %rd18;
	mov.u64 	%rd23667, %rd14;
	mov.u64 	%rd23668, %rd13;
	mov.u64 	%rd23670, %rd17;
	mov.u64 	%rd23671, %rd21;
$L__BB0_453:
	mul.wide.u32 	%rd17502, %r10063, 16;
	add.s64 	%rd17504, %rd13143, %rd17502;
	ld.const.u8 	%r7755, [%rd17504];
	mul.wide.u32 	%rd17505, %r7755, 8;
	add.s64 	%rd17506, %rd1850, %rd17505;
	ld.local.u64 	%rd17507, [%rd17506];
	ld.const.u8 	%r7756, [%rd17504+1];
	mul.wide.u32 	%rd17508, %r7756, 8;
	add.s64 	%rd17509, %rd1850, %rd17508;
	ld.local.u64 	%rd17510, [%rd17509];
	add.s64 	%rd17511, %rd23671, %rd17507;
	add.s64 	%rd17512, %rd17511, %rd23670;
	xor.b64  	%rd17513, %rd23669, %rd17512;
	mov.b64 	{%r7757, %r7758}, %rd17513;
	mov.b64 	%rd17514, {%r7758, %r7757};
	add.s64 	%rd17515, %rd23668, %rd17514;
	xor.b64  	%rd17516, %rd23670, %rd17515;
	mov.b64 	{%r7759, %r7760}, %rd17516;
	shf.l.wrap.b32 	%r7761, %r7760, %r7759, 8;
	shf.l.wrap.b32 	%r7762, %r7759, %r7760, 8;
	mov.b64 	%rd17517, {%r7762, %r7761};
	add.s64 	%rd17518, %rd17517, %rd17510;
	add.s64 	%rd17519, %rd17518, %rd17512;
	xor.b64  	%rd17520, %rd17514, %rd17519;
	mov.b64 	{%r7763, %r7764}, %rd17520;
	shf.l.wrap.b32 	%r7765, %r7764, %r7763, 16;
	shf.l.wrap.b32 	%r7766, %r7763, %r7764, 16;
	mov.b64 	%rd17521, {%r7766, %r7765};
	add.s64 	%rd17522, %rd17515, %rd17521;
	xor.b64  	%rd17523, %rd17517, %rd17522;
	mov.b64 	{%r7767, %r7768}, %rd17523;
	shf.l.wrap.b32 	%r7769, %r7767, %r7768, 1;
	shf.l.wrap.b32 	%r7770, %r7768, %r7767, 1;
	mov.b64 	%rd17524, {%r7770, %r7769};
	ld.const.u8 	%r7771, [%rd17504+2];
	mul.wide.u32 	%rd17525, %r7771, 8;
	add.s64 	%rd17526, %rd1850, %rd17525;
	ld.local.u64 	%rd17527, [%rd17526];
	ld.const.u8 	%r7772, [%rd17504+3];
	mul.wide.u32 	%rd17528, %r7772, 8;
	add.s64 	%rd17529, %rd1850, %rd17528;
	ld.local.u64 	%rd17530, [%rd17529];
	add.s64 	%rd17531, %rd23667, %rd17527;
	add.s64 	%rd17532, %rd17531, %rd23666;
	xor.b64  	%rd17533, %rd23665, %rd17532;
	mov.b64 	{%r7773, %r7774}, %rd17533;
	mov.b64 	%rd17534, {%r7774, %r7773};
	add.s64 	%rd17535, %rd23664, %rd17534;
	xor.b64  	%rd17536, %rd23666, %rd17535;
	mov.b64 	{%r7775, %r7776}, %rd17536;
	shf.l.wrap.b32 	%r7777, %r7776, %r7775, 8;
	shf.l.wrap.b32 	%r7778, %r7775, %r7776, 8;
	mov.b64 	%rd17537, {%r7778, %r7777};
	add.s64 	%rd17538, %rd17537, %rd17530;
	add.s64 	%rd17539, %rd17538, %rd17532;
	xor.b64  	%rd17540, %rd17534, %rd17539;
	mov.b64 	{%r7779, %r7780}, %rd17540;
	shf.l.wrap.b32 	%r7781, %r7780, %r7779, 16;
	shf.l.wrap.b32 	%r7782, %r7779, %r7780, 16;
	mov.b64 	%rd17541, {%r7782, %r7781};
	add.s64 	%rd17542, %rd17535, %rd17541;
	xor.b64  	%rd17543, %rd17537, %rd17542;
	mov.b64 	{%r7783, %r7784}, %rd17543;
	shf.l.wrap.b32 	%r7785, %r7783, %r7784, 1;
	shf.l.wrap.b32 	%r7786, %r7784, %r7783, 1;
	mov.b64 	%rd17544, {%r7786, %r7785};
	ld.const.u8 	%r7787, [%rd17504+4];
	mul.wide.u32 	%rd17545, %r7787, 8;
	add.s64 	%rd17546, %rd1850, %rd17545;
	ld.local.u64 	%rd17547, [%rd17546];
	ld.const.u8 	%r7788, [%rd17504+5];
	mul.wide.u32 	%rd17548, %r7788, 8;
	add.s64 	%rd17549, %rd1850, %rd17548;
	ld.local.u64 	%rd17550, [%rd17549];
	add.s64 	%rd17551, %rd23663, %rd17547;
	add.s64 	%rd17552, %rd17551, %rd23662;
	xor.b64  	%rd17553, %rd23661, %rd17552;
	mov.b64 	{%r7789, %r7790}, %rd17553;
	mov.b64 	%rd17554, {%r7790, %r7789};
	add.s64 	%rd17555, %rd23660, %rd17554;
	xor.b64  	%rd17556, %rd23662, %rd17555;
	mov.b64 	{%r7791, %r7792}, %rd17556;
	shf.l.wrap.b32 	%r7793, %r7792, %r7791, 8;
	shf.l.wrap.b32 	%r7794, %r7791, %r7792, 8;
	mov.b64 	%rd17557, {%r7794, %r7793};
	add.s64 	%rd17558, %rd17557, %rd17550;
	add.s64 	%rd17559, %rd17558, %rd17552;
	xor.b64  	%rd17560, %rd17554, %rd17559;
	mov.b64 	{%r7795, %r7796}, %rd17560;
	shf.l.wrap.b32 	%r7797, %r7796, %r7795, 16;
	shf.l.wrap.b32 	%r7798, %r7795, %r7796, 16;
	mov.b64 	%rd17561, {%r7798, %r7797};
	add.s64 	%rd17562, %rd17555, %rd17561;
	xor.b64  	%rd17563, %rd17557, %rd17562;
	mov.b64 	{%r7799, %r7800}, %rd17563;
	shf.l.wrap.b32 	%r7801, %r7799, %r7800, 1;
	shf.l.wrap.b32 	%r7802, %r7800, %r7799, 1;
	mov.b64 	%rd17564, {%r7802, %r7801};
	ld.const.u8 	%r7803, [%rd17504+6];
	mul.wide.u32 	%rd17565, %r7803, 8;
	add.s64 	%rd17566, %rd1850, %rd17565;
	ld.local.u64 	%rd17567, [%rd17566];
	ld.const.u8 	%r7804, [%rd17504+7];
	mul.wide.u32 	%rd17568, %r7804, 8;
	add.s64 	%rd17569, %rd1850, %rd17568;
	ld.local.u64 	%rd17570, [%rd17569];
	add.s64 	%rd17571, %rd23659, %rd17567;
	add.s64 	%rd17572, %rd17571, %rd23658;
	xor.b64  	%rd17573, %rd23657, %rd17572;
	mov.b64 	{%r7805, %r7806}, %rd17573;
	mov.b64 	%rd17574, {%r7806, %r7805};
	add.s64 	%rd17575, %rd23656, %rd17574;
	xor.b64  	%rd17576, %rd23658, %rd17575;
	mov.b64 	{%r7807, %r7808}, %rd17576;
	shf.l.wrap.b32 	%r7809, %r7808, %r7807, 8;
	shf.l.wrap.b32 	%r7810, %r7807, %r7808, 8;
	mov.b64 	%rd17577, {%r7810, %r7809};
	add.s64 	%rd17578, %rd17577, %rd17570;
	add.s64 	%rd17579, %rd17578, %rd17572;
	xor.b64  	%rd17580, %rd17574, %rd17579;
	mov.b64 	{%r7811, %r7812}, %rd17580;
	shf.l.wrap.b32 	%r7813, %r7812, %r7811, 16;
	shf.l.wrap.b32 	%r7814, %r7811, %r7812, 16;
	mov.b64 	%rd17581, {%r7814, %r7813};
	add.s64 	%rd17582, %rd17575, %rd17581;
	xor.b64  	%rd17583, %rd17577, %rd17582;
	mov.b64 	{%r7815, %r7816}, %rd17583;
	shf.l.wrap.b32 	%r7817, %r7815, %r7816, 1;
	shf.l.wrap.b32 	%r7818, %r7816, %r7815, 1;
	mov.b64 	%rd17584, {%r7818, %r7817};
	ld.const.u8 	%r7819, [%rd17504+8];
	mul.wide.u32 	%rd17585, %r7819, 8;
	add.s64 	%rd17586, %rd1850, %rd17585;
	ld.local.u64 	%rd17587, [%rd17586];
	ld.const.u8 	%r7820, [%rd17504+9];
	mul.wide.u32 	%rd17588, %r7820, 8;
	add.s64 	%rd17589, %rd1850, %rd17588;
	ld.local.u64 	%rd17590, [%rd17589];
	add.s64 	%rd17591, %rd17519, %rd17587;
	add.s64 	%rd17592, %rd17591, %rd17544;
	xor.b64  	%rd17593, %rd17581, %rd17592;
	mov.b64 	{%r7821, %r7822}, %rd17593;
	mov.b64 	%rd17594, {%r7822, %r7821};
	add.s64 	%rd17595, %rd17562, %rd17594;
	xor.b64  	%rd17596, %rd17544, %rd17595;
	mov.b64 	{%r7823, %r7824}, %rd17596;
	shf.l.wrap.b32 	%r7825, %r7824, %r7823, 8;
	shf.l.wrap.b32 	%r7826, %r7823, %r7824, 8;
	mov.b64 	%rd17597, {%r7826, %r7825};
	add.s64 	%rd17598, %rd17597, %rd17590;
	add.s64 	%rd23671, %rd17598, %rd17592;
	xor.b64  	%rd17599, %rd17594, %rd23671;
	mov.b64 	{%r7827, %r7828}, %rd17599;
	shf.l.wrap.b32 	%r7829, %r7828, %r7827, 16;
	shf.l.wrap.b32 	%r7830, %r7827, %r7828, 16;
	mov.b64 	%rd23657, {%r7830, %r7829};
	add.s64 	%rd23660, %rd17595, %rd23657;
	xor.b64  	%rd17600, %rd17597, %rd23660;
	mov.b64 	{%r7831, %r7832}, %rd17600;
	shf.l.wrap.b32 	%r7833, %r7831, %r7832, 1;
	shf.l.wrap.b32 	%r7834, %r7832, %r7831, 1;
	mov.b64 	%rd23666, {%r7834, %r7833};
	ld.const.u8 	%r7835, [%rd17504+10];
	mul.wide.u32 	%rd17601, %r7835, 8;
	add.s64 	%rd17602, %rd1850, %rd17601;
	ld.local.u64 	%rd17603, [%rd17602];
	ld.const.u8 	%r7836, [%rd17504+11];
	mul.wide.u32 	%rd17604, %r7836, 8;
	add.s64 	%rd17605, %rd1850, %rd17604;
	ld.local.u64 	%rd17606, [%rd17605];
	add.s64 	%rd17607, %rd17539, %rd17603;
	add.s64 	%rd17608, %rd17607, %rd17564;
	xor.b64  	%rd17609, %rd17521, %rd17608;
	mov.b64 	{%r7837, %r7838}, %rd17609;
	mov.b64 	%rd17610, {%r7838, %r7837};
	add.s64 	%rd17611, %rd17582, %rd17610;
	xor.b64  	%rd17612, %rd17564, %rd17611;
	mov.b64 	{%r7839, %r7840}, %rd17612;
	shf.l.wrap.b32 	%r7841, %r7840, %r7839, 8;
	shf.l.wrap.b32 	%r7842, %r7839, %r7840, 8;
	mov.b64 	%rd17613, {%r7842, %r7841};
	add.s64 	%rd17614, %rd17613, %rd17606;
	add.s64 	%rd23667, %rd17614, %rd17608;
	xor.b64  	%rd17615, %rd17610, %rd23667;
	mov.b64 	{%r7843, %r7844}, %rd17615;
	shf.l.wrap.b32 	%r7845, %r7844, %r7843, 16;
	shf.l.wrap.b32 	%r7846, %r7843, %r7844, 16;
	mov.b64 	%rd23669, {%r7846, %r7845};
	add.s64 	%rd23656, %rd17611, %rd23669;
	xor.b64  	%rd17616, %rd17613, %rd23656;
	mov.b64 	{%r7847, %r7848}, %rd17616;
	shf.l.wrap.b32 	%r7849, %r7847, %r7848, 1;
	shf.l.wrap.b32 	%r7850, %r7848, %r7847, 1;
	mov.b64 	%rd23662, {%r7850, %r7849};
	ld.const.u8 	%r7851, [%rd17504+12];
	mul.wide.u32 	%rd17617, %r7851, 8;
	add.s64 	%rd17618, %rd1850, %rd17617;
	ld.local.u64 	%rd17619, [%rd17618];
	ld.const.u8 	%r7852, [%rd17504+13];
	mul.wide.u32 	%rd17620, %r7852, 8;
	add.s64 	%rd17621, %rd1850, %rd17620;
	ld.local.u64 	%rd17622, [%rd17621];
	add.s64 	%rd17623, %rd17559, %rd17619;
	add.s64 	%rd17624, %rd17623, %rd17584;
	xor.b64  	%rd17625, %rd17541, %rd17624;
	mov.b64 	{%r7853, %r7854}, %rd17625;
	mov.b64 	%rd17626, {%r7854, %r7853};
	add.s64 	%rd17627, %rd17522, %rd17626;
	xor.b64  	%rd17628, %rd17584, %rd17627;
	mov.b64 	{%r7855, %r7856}, %rd17628;
	shf.l.wrap.b32 	%r7857, %r7856, %r7855, 8;
	shf.l.wrap.b32 	%r7858, %r7855, %r7856, 8;
	mov.b64 	%rd17629, {%r7858, %r7857};
	add.s64 	%rd17630, %rd17629, %rd17622;
	add.s64 	%rd23663, %rd17630, %rd17624;
	xor.b64  	%rd17631, %rd17626, %rd23663;
	mov.b64 	{%r7859, %r7860}, %rd17631;
	shf.l.wrap.b32 	%r7861, %r7860, %r7859, 16;
	shf.l.wrap.b32 	%r7862, %r7859, %r7860, 16;
	mov.b64 	%rd23665, {%r7862, %r7861};
	add.s64 	%rd23668, %rd17627, %rd23665;
	xor.b64  	%rd17632, %rd17629, %rd23668;
	mov.b64 	{%r7863, %r7864}, %rd17632;
	shf.l.wrap.b32 	%r7865, %r7863, %r7864, 1;
	shf.l.wrap.b32 	%r7866, %r7864, %r7863, 1;
	mov.b64 	%rd23658, {%r7866, %r7865};
	ld.const.u8 	%r7867, [%rd17504+14];
	mul.wide.u32 	%rd17633, %r7867, 8;
	add.s64 	%rd17634, %rd1850, %rd17633;
	ld.local.u64 	%rd17635, [%rd17634];
	ld.const.u8 	%r7868, [%rd17504+15];
	mul.wide.u32 	%rd17636, %r7868, 8;
	add.s64 	%rd17637, %rd1850, %rd17636;
	ld.local.u64 	%rd17638, [%rd17637];
	add.s64 	%rd17639, %rd17579, %rd17635;
	add.s64 	%rd17640, %rd17639, %rd17524;
	xor.b64  	%rd17641, %rd17561, %rd17640;
	mov.b64 	{%r7869, %r7870}, %rd17641;
	mov.b64 	%rd17642, {%r7870, %r7869};
	add.s64 	%rd17643, %rd17542, %rd17642;
	xor.b64  	%rd17644, %rd17524, %rd17643;
	mov.b64 	{%r7871, %r7872}, %rd17644;
	shf.l.wrap.b32 	%r7873, %r7872, %r7871, 8;
	shf.l.wrap.b32 	%r7874, %r7871, %r7872, 8;
	mov.b64 	%rd17645, {%r7874, %r7873};
	add.s64 	%rd17646, %rd17645, %rd17638;
	add.s64 	%rd23659, %rd17646, %rd17640;
	xor.b64  	%rd17647, %rd17642, %rd23659;
	mov.b64 	{%r7875, %r7876}, %rd17647;
	shf.l.wrap.b32 	%r7877, %r7876, %r7875, 16;
	shf.l.wrap.b32 	%r7878, %r7875, %r7876, 16;
	mov.b64 	%rd23661, {%r7878, %r7877};
	add.s64 	%rd23664, %rd17643, %rd23661;
	xor.b64  	%rd17648, %rd17645, %rd23664;
	mov.b64 	{%r7879, %r7880}, %rd17648;
	shf.l.wrap.b32 	%r7881, %r7879, %r7880, 1;
	shf.l.wrap.b32 	%r7882, %r7880, %r7879, 1;
	mov.b64 	%rd23670, {%r7882, %r7881};
	add.s32 	%r10063, %r10063, 1;
	setp.ne.s32 	%p343, %r10063, 12;
	@%p343 bra 	$L__BB0_453;
	xor.b64  	%rd17649, %rd23671, %rd21;
	xor.b64  	%rd17650, %rd17649, %rd23668;
	st.local.u64 	[%rd1852], %rd17650;
	xor.b64  	%rd17651, %rd23667, %rd14;
	xor.b64  	%rd17652, %rd17651, %rd23664;
	st.local.u64 	[%rd1852+8], %rd17652;
	xor.b64  	%rd17653, %rd23663, %rd15;
	xor.b64  	%rd17654, %rd17653, %rd23660;
	st.local.u64 	[%rd1852+16], %rd17654;
	xor.b64  	%rd17655, %rd23659, %rd16;
	xor.b64  	%rd17656, %rd17655, %rd23656;
	st.local.u64 	[%rd1852+24], %rd17656;
	xor.b64  	%rd17657, %rd23670, %rd17;
	xor.b64  	%rd17658, %rd17657, %rd23669;
	st.local.u64 	[%rd1852+32], %rd17658;
	xor.b64  	%rd17659, %rd23666, %rd18;
	xor.b64  	%rd17660, %rd17659, %rd23665;
	st.local.u64 	[%rd1852+40], %rd17660;
	xor.b64  	%rd17661, %rd23662, %rd19;
	xor.b64  	%rd17662, %rd17661, %rd23661;
	st.local.u64 	[%rd1852+48], %rd17662;
	xor.b64  	%rd17663, %rd23658, %rd20;
	xor.b64  	%rd17664, %rd17663, %rd23657;
	st.local.u64 	[%rd1852+56], %rd17664;
	shr.u64 	%rd17665, %rd17650, 8;
	shr.u64 	%rd17666, %rd17650, 16;
	shr.u64 	%rd17667, %rd17650, 24;
	shr.u64 	%rd17668, %rd17650, 40;
	shr.u64 	%rd17669, %rd17650, 48;
	shr.u64 	%rd17670, %rd17650, 56;
	shr.u64 	%rd17671, %rd17652, 8;
	shr.u64 	%rd17672, %rd17652, 16;
	shr.u64 	%rd17673, %rd17652, 24;
	shr.u64 	%rd17674, %rd17652, 40;
	shr.u64 	%rd17675, %rd17652, 48;
	shr.u64 	%rd17676, %rd17652, 56;
	cvt.u32.u64 	%r7883, %rd17676;
	cvt.u32.u64 	%r7884, %rd17675;
	prmt.b32 	%r7885, %r7884, %r7883, 0x3340U;
	{ .reg .b32 tmp; mov.b64 {tmp, %r7886}, %rd17652; }
	cvt.u32.u64 	%r7887, %rd17674;
	prmt.b32 	%r7888, %r7886, %r7887, 0x3340U;
	prmt.b32 	%r7889, %r7888, %r7885, 0x5410U;
	cvt.u32.u64 	%r7890, %rd17673;
	cvt.u32.u64 	%r7891, %rd17672;
	prmt.b32 	%r7892, %r7891, %r7890, 0x3340U;
	cvt.u32.u64 	%r7893, %rd17652;
	cvt.u32.u64 	%r7894, %rd17671;
	prmt.b32 	%r7895, %r7893, %r7894, 0x3340U;
	prmt.b32 	%r7896, %r7895, %r7892, 0x5410U;
	cvt.u32.u64 	%r7897, %rd17670;
	cvt.u32.u64 	%r7898, %rd17669;
	prmt.b32 	%r7899, %r7898, %r7897, 0x3340U;
	{ .reg .b32 tmp; mov.b64 {tmp, %r7900}, %rd17650; }
	cvt.u32.u64 	%r7901, %rd17668;
	prmt.b32 	%r7902, %r7900, %r7901, 0x3340U;
	prmt.b32 	%r7903, %r7902, %r7899, 0x5410U;
	cvt.u32.u64 	%r7904, %rd17667;
	cvt.u32.u64 	%r7905, %rd17666;
	prmt.b32 	%r7906, %r7905, %r7904, 0x3340U;
	cvt.u32.u64 	%r7907, %rd17650;
	cvt.u32.u64 	%r7908, %rd17665;
	prmt.b32 	%r7909, %r7907, %r7908, 0x3340U;
	prmt.b32 	%r7910, %r7909, %r7906, 0x5410U;
	st.local.v4.b32 	[%rd1851], {%r7910, %r7903, %r7896, %r7889};
	shr.u64 	%rd17677, %rd17654, 8;
	shr.u64 	%rd17678, %rd17654, 16;
	shr.u64 	%rd17679, %rd17654, 24;
	shr.u64 	%rd17680, %rd17654, 40;
	shr.u64 	%rd17681, %rd17654, 48;
	shr.u64 	%rd17682, %rd17654, 56;
	shr.u64 	%rd17683, %rd17656, 8;
	shr.u64 	%rd17684, %rd17656, 16;
	shr.u64 	%rd17685, %rd17656, 24;
	shr.u64 	%rd17686, %rd17656, 40;
	shr.u64 	%rd17687, %rd17656, 48;
	shr.u64 	%rd17688, %rd17656, 56;
	cvt.u32.u64 	%r7911, %rd17688;
	cvt.u32.u64 	%r7912, %rd17687;
	prmt.b32 	%r7913, %r7912, %r7911, 0x3340U;
	{ .reg .b32 tmp; mov.b64 {tmp, %r7914}, %rd17656; }
	cvt.u32.u64 	%r7915, %rd17686;
	prmt.b32 	%r7916, %r7914, %r7915, 0x3340U;
	prmt.b32 	%r7917, %r7916, %r7913, 0x5410U;
	cvt.u32.u64 	%r7918, %rd17685;
	cvt.u32.u64 	%r7919, %rd17684;
	prmt.b32 	%r7920, %r7919, %r7918, 0x3340U;
	cvt.u32.u64 	%r7921, %rd17656;
	cvt.u32.u64 	%r7922, %rd17683;
	prmt.b32 	%r7923, %r7921, %r7922, 0x3340U;
	prmt.b32 	%r7924, %r7923, %r7920, 0x5410U;
	cvt.u32.u64 	%r7925, %rd17682;
	cvt.u32.u64 	%r7926, %rd17681;
	prmt.b32 	%r7927, %r7926, %r7925, 0x3340U;
	{ .reg .b32 tmp; mov.b64 {tmp, %r7928}, %rd17654; }
	cvt.u32.u64 	%r7929, %rd17680;
	prmt.b32 	%r7930, %r7928, %r7929, 0x3340U;
	prmt.b32 	%r7931, %r7930, %r7927, 0x5410U;
	cvt.u32.u64 	%r7932, %rd17679;
	cvt.u32.u64 	%r7933, %rd17678;
	prmt.b32 	%r7934, %r7933, %r7932, 0x3340U;
	cvt.u32.u64 	%r7935, %rd17654;
	cvt.u32.u64 	%r7936, %rd17677;
	prmt.b32 	%r7937, %r7935, %r7936, 0x3340U;
	prmt.b32 	%r7938, %r7937, %r7934, 0x5410U;
	st.local.v4.b32 	[%rd1851+16], {%r7938, %r7931, %r7924, %r7917};
	shr.u64 	%rd17689, %rd17658, 8;
	shr.u64 	%rd17690, %rd17658, 16;
	shr.u64 	%rd17691, %rd17658, 24;
	shr.u64 	%rd17692, %rd17658, 40;
	shr.u64 	%rd17693, %rd17658, 48;
	shr.u64 	%rd17694, %rd17658, 56;
	shr.u64 	%rd17695, %rd17660, 8;
	shr.u64 	%rd17696, %rd17660, 16;
	shr.u64 	%rd17697, %rd17660, 24;
	shr.u64 	%rd17698, %rd17660, 40;
	shr.u64 	%rd17699, %rd17660, 48;
	shr.u64 	%rd17700, %rd17660, 56;
	cvt.u32.u64 	%r7939, %rd17700;
	cvt.u32.u64 	%r7940, %rd17699;
	prmt.b32 	%r7941, %r7940, %r7939, 0x3340U;
	{ .reg .b32 tmp; mov.b64 {tmp, %r7942}, %rd17660; }
	cvt.u32.u64 	%r7943, %rd17698;
	prmt.b32 	%r7944, %r7942, %r7943, 0x3340U;
	prmt.b32 	%r7945, %r7944, %r7941, 0x5410U;
	cvt.u32.u64 	%r7946, %rd17697;
	cvt.u32.u64 	%r7947, %rd17696;
	prmt.b32 	%r7948, %r7947, %r7946, 0x3340U;
	cvt.u32.u64 	%r7949, %rd17660;
	cvt.u32.u64 	%r7950, %rd17695;
	prmt.b32 	%r7951, %r7949, %r7950, 0x3340U;
	prmt.b32 	%r7952, %r7951, %r7948, 0x5410U;
	cvt.u32.u64 	%r7953, %rd17694;
	cvt.u32.u64 	%r7954, %rd17693;
	prmt.b32 	%r7955, %r7954, %r7953, 0x3340U;
	{ .reg .b32 tmp; mov.b64 {tmp, %r7956}, %rd17658; }
	cvt.u32.u64 	%r7957, %rd17692;
	prmt.b32 	%r7958, %r7956, %r7957, 0x3340U;
	prmt.b32 	%r7959, %r7958, %r7955, 0x5410U;
	cvt.u32.u64 	%r7960, %rd17691;
	cvt.u32.u64 	%r7961, %rd17690;
	prmt.b32 	%r7962, %r7961, %r7960, 0x3340U;
	cvt.u32.u64 	%r7963, %rd17658;
	cvt.u32.u64 	%r7964, %rd17689;
	prmt.b32 	%r7965, %r7963, %r7964, 0x3340U;
	prmt.b32 	%r7966, %r7965, %r7962, 0x5410U;
	st.local.v4.b32 	[%rd1851+32], {%r7966, %r7959, %r7952, %r7945};
	shr.u64 	%rd17701, %rd17662, 8;
	shr.u64 	%rd17702, %rd17662, 16;
	shr.u64 	%rd17703, %rd17662, 24;
	shr.u64 	%rd17704, %rd17662, 40;
	shr.u64 	%rd17705, %rd17662, 48;
	shr.u64 	%rd17706, %rd17662, 56;
	shr.u64 	%rd17707, %rd17664, 8;
	shr.u64 	%rd17708, %rd17664, 16;
	shr.u64 	%rd17709, %rd17664, 24;
	shr.u64 	%rd17710, %rd17664, 40;
	shr.u64 	%rd17711, %rd17664, 48;
	shr.u64 	%rd17712, %rd17664, 56;
	cvt.u32.u64 	%r7967, %rd17712;
	cvt.u32.u64 	%r7968, %rd17711;
	prmt.b32 	%r7969, %r7968, %r7967, 0x3340U;
	{ .reg .b32 tmp; mov.b64 {tmp, %r7970}, %rd17664; }
	cvt.u32.u64 	%r7971, %rd17710;
	prmt.b32 	%r7972, %r7970, %r7971, 0x3340U;
	prmt.b32 	%r7973, %r7972, %r7969, 0x5410U;
	cvt.u32.u64 	%r7974, %rd17709;
	cvt.u32.u64 	%r7975, %rd17708;
	prmt.b32 	%r7976, %r7975, %r7974, 0x3340U;
	cvt.u32.u64 	%r7977, %rd17664;
	cvt.u32.u64 	%r7978, %rd17707;
	prmt.b32 	%r7979, %r7977, %r7978, 0x3340U;
	prmt.b32 	%r7980, %r7979, %r7976, 0x5410U;
	cvt.u32.u64 	%r7981, %rd17706;
	cvt.u32.u64 	%r7982, %rd17705;
	prmt.b32 	%r7983, %r7982, %r7981, 0x3340U;
	{ .reg .b32 tmp; mov.b64 {tmp, %r7984}, %rd17662; }
	cvt.u32.u64 	%r7985, %rd17704;
	prmt.b32 	%r7986, %r7984, %r7985, 0x3340U;
	prmt.b32 	%r7987, %r7986, %r7983, 0x5410U;
	cvt.u32.u64 	%r7988, %rd17703;
	cvt.u32.u64 	%r7989, %rd17702;
	prmt.b32 	%r7990, %r7989, %r7988, 0x3340U;
	cvt.u32.u64 	%r7991, %rd17662;
	cvt.u32.u64 	%r7992, %rd17701;
	prmt.b32 	%r7993, %r7991, %r7992, 0x3340U;
	prmt.b32 	%r7994, %r7993, %r7990, 0x5410U;
	st.local.v4.b32 	[%rd1851+48], {%r7994, %r7987, %r7980, %r7973};
	ld.local.u32 	%rd2372, [%rd1852+228];
	setp.eq.s64 	%p344, %rd2372, 0;
	@%p344 bra 	$L__BB0_462;
	cvt.u32.u64 	%r7995, %rd2372;
	and.b64  	%rd2373, %rd2372, 3;
	setp.lt.u32 	%p345, %r7995, 4;
	mov.b64 	%rd23673, 0;
	@%p345 bra 	$L__BB0_458;
	and.b64  	%rd23673, %rd2372, 4294967292;
	mov.b64 	%rd23672, 0;
$L__BB0_457:
	add.s64 	%rd17715, %rd1851, %rd23672;
	ld.local.u32 	%r7996, [%rd17715];
	add.s64 	%rd17716, %rd1859, %rd23672;
	st.local.u32 	[%rd17716], %r7996;
	add.s64 	%rd23672, %rd23672, 4;
	setp.ne.s64 	%p346, %rd23672, %rd23673;
	@%p346 bra 	$L__BB0_457;
$L__BB0_458:
	setp.eq.s64 	%p347, %rd2373, 0;
	@%p347 bra 	$L__BB0_462;
	add.s64 	%rd2378, %rd1851, %rd23673;
	ld.local.u8 	%rs354, [%rd2378];
	add.s64 	%rd2379, %rd1859, %rd23673;
	st.local.u8 	[%rd2379], %rs354;
	setp.eq.s64 	%p348, %rd2373, 1;
	@%p348 bra 	$L__BB0_462;
	ld.local.u8 	%rs355, [%rd2378+1];
	st.local.u8 	[%rd2379+1], %rs355;
	setp.eq.s64 	%p349, %rd2373, 2;
	@%p349 bra 	$L__BB0_462;
	ld.local.u8 	%rs356, [%rd2378+2];
	st.local.u8 	[%rd2379+2], %rs356;
$L__BB0_462:
	ld.local.v4.b32 	{%r189, %r190, %r191, %r192}, [%rd1859];
	bfe.u32 	%r7997, %r189, 0, 8;
	cvt.u16.u32 	%rs444, %r7997;
	bfe.u32 	%r7998, %r189, 8, 8;
	cvt.u16.u32 	%rs443, %r7998;
	bfe.u32 	%r7999, %r189, 16, 8;
	cvt.u16.u32 	%rs442, %r7999;
	bfe.u32 	%r8000, %r189, 24, 8;
	cvt.u16.u32 	%rs441, %r8000;
	bfe.u32 	%r8001, %r190, 0, 8;
	cvt.u16.u32 	%rs440, %r8001;
	bfe.u32 	%r8002, %r190, 8, 8;
	cvt.u16.u32 	%rs439, %r8002;
	bfe.u32 	%r8003, %r190, 16, 8;
	cvt.u16.u32 	%rs438, %r8003;
	bfe.u32 	%r8004, %r190, 24, 8;
	cvt.u16.u32 	%rs437, %r8004;
	bfe.u32 	%r8005, %r191, 0, 8;
	cvt.u16.u32 	%rs436, %r8005;
	bfe.u32 	%r8006, %r191, 8, 8;
	cvt.u16.u32 	%rs435, %r8006;
	bfe.u32 	%r8007, %r191, 16, 8;
	cvt.u16.u32 	%rs434, %r8007;
	bfe.u32 	%r8008, %r191, 24, 8;
	cvt.u16.u32 	%rs433, %r8008;
	bfe.u32 	%r8009, %r192, 0, 8;
	cvt.u16.u32 	%rs432, %r8009;
	bfe.u32 	%r8010, %r192, 8, 8;
	cvt.u16.u32 	%rs431, %r8010;
	bfe.u32 	%r8011, %r192, 16, 8;
	cvt.u16.u32 	%rs430, %r8011;
	bfe.u32 	%r8012, %r192, 24, 8;
	cvt.u16.u32 	%rs429, %r8012;
	st.local.v4.b32 	[%rd2333], {%r189, %r190, %r191, %r192};
	ld.local.v4.b32 	{%r193, %r194, %r195, %r196}, [%rd1859+16];
	bfe.u32 	%r8013, %r193, 0, 8;
	cvt.u16.u32 	%rs428, %r8013;
	bfe.u32 	%r8014, %r193, 8, 8;
	cvt.u16.u32 	%rs427, %r8014;
	bfe.u32 	%r8015, %r193, 16, 8;
	cvt.u16.u32 	%rs426, %r8015;
	bfe.u32 	%r8016, %r193, 24, 8;
	cvt.u16.u32 	%rs425, %r8016;
	bfe.u32 	%r8017, %r194, 0, 8;
	cvt.u16.u32 	%rs424, %r8017;
	bfe.u32 	%r8018, %r194, 8, 8;
	cvt.u16.u32 	%rs423, %r8018;
	bfe.u32 	%r8019, %r194, 16, 8;
	cvt.u16.u32 	%rs422, %r8019;
	bfe.u32 	%r8020, %r194, 24, 8;
	cvt.u16.u32 	%rs421, %r8020;
	bfe.u32 	%r8021, %r195, 0, 8;
	cvt.u16.u32 	%rs420, %r8021;
	bfe.u32 	%r8022, %r195, 8, 8;
	cvt.u16.u32 	%rs419, %r8022;
	bfe.u32 	%r8023, %r195, 16, 8;
	cvt.u16.u32 	%rs418, %r8023;
	bfe.u32 	%r8024, %r195, 24, 8;
	cvt.u16.u32 	%rs417, %r8024;
	bfe.u32 	%r8025, %r196, 0, 8;
	cvt.u16.u32 	%rs416, %r8025;
	bfe.u32 	%r8026, %r196, 8, 8;
	cvt.u16.u32 	%rs415, %r8026;
	bfe.u32 	%r8027, %r196, 16, 8;
	cvt.u16.u32 	%rs414, %r8027;
	bfe.u32 	%r8028, %r196, 24, 8;
	cvt.u16.u32 	%rs413, %r8028;
	st.local.v4.b32 	[%rd2333+16], {%r193, %r194, %r195, %r196};
	add.s32 	%r10058, %r10058, -32;
	add.s64 	%rd23653, %rd2333, 32;
	setp.gt.u32 	%p350, %r10058, 64;
	@%p350 bra 	$L__BB0_436;
	st.local.v4.b32 	[%rd1860], {%r189, %r190, %r191, %r192};
	st.local.v4.b32 	[%rd1860+16], {%r193, %r194, %r195, %r196};
	ld.local.v4.b32 	{%r8029, %r8030, %r8031, %r8032}, [%rd1859+32];
	st.local.v4.b32 	[%rd1860+32], {%r8029, %r8030, %r8031, %r8032};
	ld.local.v4.b32 	{%r8033, %r8034, %r8035, %r8036}, [%rd1859+48];
	st.local.v4.b32 	[%rd1860+48], {%r8033, %r8034, %r8035, %r8036};
	mov.b32 	%r8037, 0;
	st.local.v2.b32 	[%rd11], {%r8037, %r8037};
	st.local.v2.b32 	[%rd11+8], {%r8037, %r8037};
	st.local.v2.b32 	[%rd11+16], {%r8037, %r8037};
	st.local.v2.b32 	[%rd11+24], {%r8037, %r8037};
	st.local.v2.b32 	[%rd11+32], {%r8037, %r8037};
	st.local.v2.b32 	[%rd11+40], {%r8037, %r8037};
	st.local.v2.b32 	[%rd11+48], {%r8037, %r8037};
	st.local.v2.b32 	[%rd11+56], {%r8037, %r8037};
	st.local.v2.b32 	[%rd11+64], {%r8037, %r8037};
	st.local.v2.b32 	[%rd11+72], {%r8037, %r8037};
	st.local.v2.b32 	[%rd11+80], {%r8037, %r8037};
	st.local.v2.b32 	[%rd11+88], {%r8037, %r8037};
	st.local.v2.b32 	[%rd11+96], {%r8037, %r8037};
	st.local.v2.b32 	[%rd11+104], {%r8037, %r8037};
	st.local.v2.b32 	[%rd11+112], {%r8037, %r8037};
	st.local.v2.b32 	[%rd11+120], {%r8037, %r8037};
	st.local.v2.b32 	[%rd11+128], {%r8037, %r8037};
	st.local.v2.b32 	[%rd11+136], {%r8037, %r8037};
	st.local.v2.b32 	[%rd11+144], {%r8037, %r8037};
	st.local.v2.b32 	[%rd11+152], {%r8037, %r8037};
	st.local.v2.b32 	[%rd11+160], {%r8037, %r8037};
	st.local.v2.b32 	[%rd11+168], {%r8037, %r8037};
	st.local.v2.b32 	[%rd11+176], {%r8037, %r8037};
	st.local.v2.b32 	[%rd11+184], {%r8037, %r8037};
	st.local.v2.b32 	[%rd11+192], {%r8037, %r8037};
	st.local.v2.b32 	[%rd11+200], {%r8037, %r8037};
	st.local.v2.b32 	[%rd11+208], {%r8037, %r8037};
	st.local.v2.b32 	[%rd11+216], {%r8037, %r8037};
	st.local.u32 	[%rd11+224], %r8037;
	st.local.v2.b32 	[%rd11+232], {%r8037, %r8037};
	st.local.u64 	[%rd11+8], %rd14;
	st.local.u64 	[%rd11+16], %rd15;
	st.local.u64 	[%rd11+24], %rd16;
	st.local.u64 	[%rd11+32], %rd17;
	st.local.u64 	[%rd11+40], %rd18;
	st.local.u64 	[%rd11+48], %rd19;
	st.local.u64 	[%rd11], %rd21;
	st.local.u64 	[%rd11+56], %rd20;
	mov.b32 	%r8038, 64;
	st.local.u32 	[%rd11+228], %r8038;
	mov.b64 	%rd23674, 0;
$L__BB0_464:
	add.s64 	%rd17718, %rd1860, %rd23674;
	ld.local.u8 	%rs357, [%rd17718];
	add.s64 	%rd17719, %rd11, %rd23674;
	st.local.u8 	[%rd17719+96], %rs357;
	ld.local.u8 	%rs358, [%rd17718+1];
	st.local.u8 	[%rd17719+97], %rs358;
	ld.local.u8 	%rs359, [%rd17718+2];
	st.local.u8 	[%rd17719+98], %rs359;
	ld.local.u8 	%rs360, [%rd17718+3];
	st.local.u8 	[%rd17719+99], %rs360;
	add.s64 	%rd23674, %rd23674, 4;
	setp.ne.s64 	%p351, %rd23674, 64;
	@%p351 bra 	$L__BB0_464;
	ld.local.u32 	%r8039, [%rd11+224];
	add.s32 	%r8040, %r8039, 64;
	st.local.u32 	[%rd11+224], %r8040;
	mov.b32 	%r8041, 0;
	st.local.v4.b32 	[%rd1849], {%r8041, %r8041, %r8041, %r8041};
	st.local.v4.b32 	[%rd1849+16], {%r8041, %r8041, %r8041, %r8041};
	st.local.v4.b32 	[%rd1849+32], {%r8041, %r8041, %r8041, %r8041};
	st.local.v4.b32 	[%rd1849+48], {%r8041, %r8041, %r8041, %r8041};
	cvt.u64.u32 	%rd2383, %r8040;
	st.local.u64 	[%rd11+64], %rd2383;
	mov.b64 	%rd23675, 0;
	st.local.u64 	[%rd11+72], %rd23675;
	ld.local.u8 	%rs361, [%rd11+232];
	setp.eq.s16 	%p352, %rs361, 0;
	@%p352 bra 	$L__BB0_467;
	mov.b64 	%rd23675, -1;
	st.local.u64 	[%rd11+88], %rd23675;
$L__BB0_467:
	cvt.u32.u64 	%r8042, %rd2383;
	mov.b64 	%rd17722, -1;
	st.local.u64 	[%rd11+80], %rd17722;
	sub.s32 	%r198, 128, %r8042;
	setp.lt.s32 	%p353, %r198, 1;
	@%p353 bra 	$L__BB0_479;
	and.b32  	%r199, %r198, 7;
	add.s32 	%r8045, %r8042, -121;
	setp.lt.u32 	%p354, %r8045, 7;
	mov.b32 	%r10066, 0;
	@%p354 bra 	$L__BB0_471;
	and.b32  	%r10066, %r198, 2147483640;
	mov.b32 	%r10064, 0;
$L__BB0_470:
	.pragma "nounroll";
	cvt.u64.u32 	%rd17723, %r10064;
	add.s64 	%rd17724, %rd2383, %rd17723;
	add.s64 	%rd17725, %rd11, %rd17724;
	mov.b16 	%rs362, 0;
	st.local.u8 	[%rd17725+96], %rs362;
	st.local.u8 	[%rd17725+97], %rs362;
	st.local.u8 	[%rd17725+98], %rs362;
	st.local.u8 	[%rd17725+99], %rs362;
	st.local.u8 	[%rd17725+100], %rs362;
	st.local.u8 	[%rd17725+101], %rs362;
	st.local.u8 	[%rd17725+102], %rs362;
	st.local.u8 	[%rd17725+103], %rs362;
	add.s32 	%r10064, %r10064, 8;
	setp.ne.s32 	%p355, %r10064, %r10066;
	@%p355 bra 	$L__BB0_470;
$L__BB0_471:
	setp.eq.s32 	%p356, %r199, 0;
	@%p356 bra 	$L__BB0_479;
	and.b32  	%r204, %r198, 3;
	setp.lt.u32 	%p357, %r199, 4;
	@%p357 bra 	$L__BB0_474;
	cvt.u64.u32 	%rd17726, %r10066;
	add.s64 	%rd17727, %rd2383, %rd17726;
	add.s64 	%rd17728, %rd11, %rd17727;
	mov.b16 	%rs363, 0;
	st.local.u8 	[%rd17728+96], %rs363;
	add.s32 	%r8047, %r10066, 1;
	cvt.u64.u32 	%rd17729, %r8047;
	add.s64 	%rd17730, %rd2383, %rd17729;
	add.s64 	%rd17731, %rd11, %rd17730;
	st.local.u8 	[%rd17731+96], %rs363;
	add.s32 	%r8048, %r10066, 2;
	cvt.u64.u32 	%rd17732, %r8048;
	add.s64 	%rd17733, %rd2383, %rd17732;
	add.s64 	%rd17734, %rd11, %rd17733;
	st.local.u8 	[%rd17734+96], %rs363;
	add.s32 	%r8049, %r10066, 3;
	cvt.u64.u32 	%rd17735, %r8049;
	add.s64 	%rd17736, %rd2383, %rd17735;
	add.s64 	%rd17737, %rd11, %rd17736;
	st.local.u8 	[%rd17737+96], %rs363;
	add.s32 	%r10066, %r10066, 4;
$L__BB0_474:
	setp.eq.s32 	%p358, %r204, 0;
	@%p358 bra 	$L__BB0_479;
	setp.eq.s32 	%p359, %r204, 1;
	@%p359 bra 	$L__BB0_477;
	cvt.u64.u32 	%rd17738, %r10066;
	add.s64 	%rd17739, %rd2383, %rd17738;
	add.s64 	%rd17740, %rd11, %rd17739;
	mov.b16 	%rs364, 0;
	st.local.u8 	[%rd17740+96], %rs364;
	add.s32 	%r8050, %r10066, 1;
	cvt.u64.u32 	%rd17741, %r8050;
	add.s64 	%rd17742, %rd2383, %rd17741;
	add.s64 	%rd17743, %rd11, %rd17742;
	st.local.u8 	[%rd17743+96], %rs364;
	add.s32 	%r10066, %r10066, 2;
$L__BB0_477:
	and.b32  	%r8051, %r198, 1;
	setp.eq.b32 	%p360, %r8051, 1;
	not.pred 	%p361, %p360;
	@%p361 bra 	$L__BB0_479;
	cvt.u64.u32 	%rd17744, %r10066;
	add.s64 	%rd17745, %rd2383, %rd17744;
	add.s64 	%rd17746, %rd11, %rd17745;
	mov.b16 	%rs365, 0;
	st.local.u8 	[%rd17746+96], %rs365;
$L__BB0_479:
	ld.local.v2.b32 	{%r8053, %r8054}, [%rd11+96];
	bfe.u32 	%r8055, %r8054, 24, 8;
	bfe.u32 	%r8056, %r8054, 16, 8;
	bfe.u32 	%r8057, %r8054, 8, 8;
	bfe.u32 	%r8058, %r8054, 0, 8;
	ld.local.u32 	%rd17747, [%rd11+96];
	cvt.u64.u32 	%rd17748, %r8058;
	shl.b64 	%rd17749, %rd17748, 32;
	and.b64  	%rd17750, %rd17749, 1095216660480;
	or.b64  	%rd17751, %rd17747, %rd17750;
	cvt.u64.u32 	%rd17752, %r8057;
	shl.b64 	%rd17753, %rd17752, 40;
	and.b64  	%rd17754, %rd17753, 280375465082880;
	or.b64  	%rd17755, %rd17751, %rd17754;
	cvt.u64.u32 	%rd17756, %r8056;
	shl.b64 	%rd17757, %rd17756, 48;
	and.b64  	%rd17758, %rd17757, 71776119061217280;
	or.b64  	%rd17759, %rd17755, %rd17758;
	cvt.u64.u32 	%rd17760, %r8055;
	shl.b64 	%rd17761, %rd17760, 56;
	or.b64  	%rd17762, %rd17759, %rd17761;
	ld.local.v2.b32 	{%r8059, %r8060}, [%rd11+104];
	bfe.u32 	%r8061, %r8060, 24, 8;
	bfe.u32 	%r8062, %r8060, 16, 8;
	bfe.u32 	%r8063, %r8060, 8, 8;
	bfe.u32 	%r8064, %r8060, 0, 8;
	ld.local.u32 	%rd17763, [%rd11+104];
	cvt.u64.u32 	%rd17764, %r8064;
	shl.b64 	%rd17765, %rd17764, 32;
	and.b64  	%rd17766, %rd17765, 1095216660480;
	or.b64  	%rd17767, %rd17763, %rd17766;
	cvt.u64.u32 	%rd17768, %r8063;
	shl.b64 	%rd17769, %rd17768, 40;
	and.b64  	%rd17770, %rd17769, 280375465082880;
	or.b64  	%rd17771, %rd17767, %rd17770;
	cvt.u64.u32 	%rd17772, %r8062;
	shl.b64 	%rd17773, %rd17772, 48;
	and.b64  	%rd17774, %rd17773, 71776119061217280;
	or.b64  	%rd17775, %rd17771, %rd17774;
	cvt.u64.u32 	%rd17776, %r8061;
	shl.b64 	%rd17777, %rd17776, 56;
	or.b64  	%rd17778, %rd17775, %rd17777;
	st.local.v2.u64 	[%rd1848], {%rd17762, %rd17778};
	ld.local.v2.b32 	{%r8065, %r8066}, [%rd11+112];
	bfe.u32 	%r8067, %r8066, 24, 8;
	bfe.u32 	%r8068, %r8066, 16, 8;
	bfe.u32 	%r8069, %r8066, 8, 8;
	bfe.u32 	%r8070, %r8066, 0, 8;
	ld.local.u32 	%rd17779, [%rd11+112];
	cvt.u64.u32 	%rd17780, %r8070;
	shl.b64 	%rd17781, %rd17780, 32;
	and.b64  	%rd17782, %rd17781, 1095216660480;
	or.b64  	%rd17783, %rd17779, %rd17782;
	cvt.u64.u32 	%rd17784, %r8069;
	shl.b64 	%rd17785, %rd17784, 40;
	and.b64  	%rd17786, %rd17785, 280375465082880;
	or.b64  	%rd17787, %rd17783, %rd17786;
	cvt.u64.u32 	%rd17788, %r8068;
	shl.b64 	%rd17789, %rd17788, 48;
	and.b64  	%rd17790, %rd17789, 71776119061217280;
	or.b64  	%rd17791, %rd17787, %rd17790;
	cvt.u64.u32 	%rd17792, %r8067;
	shl.b64 	%rd17793, %rd17792, 56;
	or.b64  	%rd17794, %rd17791, %rd17793;
	ld.local.v2.b32 	{%r8071, %r8072}, [%rd11+120];
	bfe.u32 	%r8073, %r8072, 24, 8;
	bfe.u32 	%r8074, %r8072, 16, 8;
	bfe.u32 	%r8075, %r8072, 8, 8;
	bfe.u32 	%r8076, %r8072, 0, 8;
	ld.local.u32 	%rd17795, [%rd11+120];
	cvt.u64.u32 	%rd17796, %r8076;
	shl.b64 	%rd17797, %rd17796, 32;
	and.b64  	%rd17798, %rd17797, 1095216660480;
	or.b64  	%rd17799, %rd17795, %rd17798;
	cvt.u64.u32 	%rd17800, %r8075;
	shl.b64 	%rd17801, %rd17800, 40;
	and.b64  	%rd17802, %rd17801, 280375465082880;
	or.b64  	%rd17803, %rd17799, %rd17802;
	cvt.u64.u32 	%rd17804, %r8074;
	shl.b64 	%rd17805, %rd17804, 48;
	and.b64  	%rd17806, %rd17805, 71776119061217280;
	or.b64  	%rd17807, %rd17803, %rd17806;
	cvt.u64.u32 	%rd17808, %r8073;
	shl.b64 	%rd17809, %rd17808, 56;
	or.b64  	%rd17810, %rd17807, %rd17809;
	st.local.v2.u64 	[%rd1848+16], {%rd17794, %rd17810};
	ld.local.v2.b32 	{%r8077, %r8078}, [%rd11+128];
	bfe.u32 	%r8079, %r8078, 24, 8;
	bfe.u32 	%r8080, %r8078, 16, 8;
	bfe.u32 	%r8081, %r8078, 8, 8;
	bfe.u32 	%r8082, %r8078, 0, 8;
	ld.local.u32 	%rd17811, [%rd11+128];
	cvt.u64.u32 	%rd17812, %r8082;
	shl.b64 	%rd17813, %rd17812, 32;
	and.b64  	%rd17814, %rd17813, 1095216660480;
	or.b64  	%rd17815, %rd17811, %rd17814;
	cvt.u64.u32 	%rd17816, %r8081;
	shl.b64 	%rd17817, %rd17816, 40;
	and.b64  	%rd17818, %rd17817, 280375465082880;
	or.b64  	%rd17819, %rd17815, %rd17818;
	cvt.u64.u32 	%rd17820, %r8080;
	shl.b64 	%rd17821, %rd17820, 48;
	and.b64  	%rd17822, %rd17821, 71776119061217280;
	or.b64  	%rd17823, %rd17819, %rd17822;
	cvt.u64.u32 	%rd17824, %r8079;
	shl.b64 	%rd17825, %rd17824, 56;
	or.b64  	%rd17826, %rd17823, %rd17825;
	ld.local.v2.b32 	{%r8083, %r8084}, [%rd11+136];
	bfe.u32 	%r8085, %r8084, 24, 8;
	bfe.u32 	%r8086, %r8084, 16, 8;
	bfe.u32 	%r8087, %r8084, 8, 8;
	bfe.u32 	%r8088, %r8084, 0, 8;
	ld.local.u32 	%rd17827, [%rd11+136];
	cvt.u64.u32 	%rd17828, %r8088;
	shl.b64 	%rd17829, %rd17828, 32;
	and.b64  	%rd17830, %rd17829, 1095216660480;
	or.b64  	%rd17831, %rd17827, %rd17830;
	cvt.u64.u32 	%rd17832, %r8087;
	shl.b64 	%rd17833, %rd17832, 40;
	and.b64  	%rd17834, %rd17833, 280375465082880;
	or.b64  	%rd17835, %rd17831, %rd17834;
	cvt.u64.u32 	%rd17836, %r8086;
	shl.b64 	%rd17837, %rd17836, 48;
	and.b64  	%rd17838, %rd17837, 71776119061217280;
	or.b64  	%rd17839, %rd17835, %rd17838;
	cvt.u64.u32 	%rd17840, %r8085;
	shl.b64 	%rd17841, %rd17840, 56;
	or.b64  	%rd17842, %rd17839, %rd17841;
	st.local.v2.u64 	[%rd1848+32], {%rd17826, %rd17842};
	ld.local.v2.b32 	{%r8089, %r8090}, [%rd11+144];
	bfe.u32 	%r8091, %r8090, 24, 8;
	bfe.u32 	%r8092, %r8090, 16, 8;
	bfe.u32 	%r8093, %r8090, 8, 8;
	bfe.u32 	%r8094, %r8090, 0, 8;
	ld.local.u32 	%rd17843, [%rd11+144];
	cvt.u64.u32 	%rd17844, %r8094;
	shl.b64 	%rd17845, %rd17844, 32;
	and.b64  	%rd17846, %rd17845, 1095216660480;
	or.b64  	%rd17847, %rd17843, %rd17846;
	cvt.u64.u32 	%rd17848, %r8093;
	shl.b64 	%rd17849, %rd17848, 40;
	and.b64  	%rd17850, %rd17849, 280375465082880;
	or.b64  	%rd17851, %rd17847, %rd17850;
	cvt.u64.u32 	%rd17852, %r8092;
	shl.b64 	%rd17853, %rd17852, 48;
	and.b64  	%rd17854, %rd17853, 71776119061217280;
	or.b64  	%rd17855, %rd17851, %rd17854;
	cvt.u64.u32 	%rd17856, %r8091;
	shl.b64 	%rd17857, %rd17856, 56;
	or.b64  	%rd17858, %rd17855, %rd17857;
	ld.local.v2.b32 	{%r8095, %r8096}, [%rd11+152];
	bfe.u32 	%r8097, %r8096, 24, 8;
	bfe.u32 	%r8098, %r8096, 16, 8;
	bfe.u32 	%r8099, %r8096, 8, 8;
	bfe.u32 	%r8100, %r8096, 0, 8;
	ld.local.u32 	%rd17859, [%rd11+152];
	cvt.u64.u32 	%rd17860, %r8100;
	shl.b64 	%rd17861, %rd17860, 32;
	and.b64  	%rd17862, %rd17861, 1095216660480;
	or.b64  	%rd17863, %rd17859, %rd17862;
	cvt.u64.u32 	%rd17864, %r8099;
	shl.b64 	%rd17865, %rd17864, 40;
	and.b64  	%rd17866, %rd17865, 280375465082880;
	or.b64  	%rd17867, %rd17863, %rd17866;
	cvt.u64.u32 	%rd17868, %r8098;
	shl.b64 	%rd17869, %rd17868, 48;
	and.b64  	%rd17870, %rd17869, 71776119061217280;
	or.b64  	%rd17871, %rd17867, %rd17870;
	cvt.u64.u32 	%rd17872, %r8097;
	shl.b64 	%rd17873, %rd17872, 56;
	or.b64  	%rd17874, %rd17871, %rd17873;
	st.local.v2.u64 	[%rd1848+48], {%rd17858, %rd17874};
	ld.local.v2.b32 	{%r8101, %r8102}, [%rd11+160];
	bfe.u32 	%r8103, %r8102, 24, 8;
	bfe.u32 	%r8104, %r8102, 16, 8;
	bfe.u32 	%r8105, %r8102, 8, 8;
	bfe.u32 	%r8106, %r8102, 0, 8;
	ld.local.u32 	%rd17875, [%rd11+160];
	cvt.u64.u32 	%rd17876, %r8106;
	shl.b64 	%rd17877, %rd17876, 32;
	and.b64  	%rd17878, %rd17877, 1095216660480;
	or.b64  	%rd17879, %rd17875, %rd17878;
	cvt.u64.u32 	%rd17880, %r8105;
	shl.b64 	%rd17881, %rd17880, 40;
	and.b64  	%rd17882, %rd17881, 280375465082880;
	or.b64  	%rd17883, %rd17879, %rd17882;
	cvt.u64.u32 	%rd17884, %r8104;
	shl.b64 	%rd17885, %rd17884, 48;
	and.b64  	%rd17886, %rd17885, 71776119061217280;
	or.b64  	%rd17887, %rd17883, %rd17886;
	cvt.u64.u32 	%rd17888, %r8103;
	shl.b64 	%rd17889, %rd17888, 56;
	or.b64  	%rd17890, %rd17887, %rd17889;
	ld.local.v2.b32 	{%r8107, %r8108}, [%rd11+168];
	bfe.u32 	%r8109, %r8108, 24, 8;
	bfe.u32 	%r8110, %r8108, 16, 8;
	bfe.u32 	%r8111, %r8108, 8, 8;
	bfe.u32 	%r8112, %r8108, 0, 8;
	ld.local.u32 	%rd17891, [%rd11+168];
	cvt.u64.u32 	%rd17892, %r8112;
	shl.b64 	%rd17893, %rd17892, 32;
	and.b64  	%rd17894, %rd17893, 1095216660480;
	or.b64  	%rd17895, %rd17891, %rd17894;
	cvt.u64.u32 	%rd17896, %r8111;
	shl.b64 	%rd17897, %rd17896, 40;
	and.b64  	%rd17898, %rd17897, 280375465082880;
	or.b64  	%rd17899, %rd17895, %rd17898;
	cvt.u64.u32 	%rd17900, %r8110;
	shl.b64 	%rd17901, %rd17900, 48;
	and.b64  	%rd17902, %rd17901, 71776119061217280;
	or.b64  	%rd17903, %rd17899, %rd17902;
	cvt.u64.u32 	%rd17904, %r8109;
	shl.b64 	%rd17905, %rd17904, 56;
	or.b64  	%rd17906, %rd17903, %rd17905;
	st.local.v2.u64 	[%rd1848+64], {%rd17890, %rd17906};
	ld.local.v2.b32 	{%r8113, %r8114}, [%rd11+176];
	bfe.u32 	%r8115, %r8114, 24, 8;
	bfe.u32 	%r8116, %r8114, 16, 8;
	bfe.u32 	%r8117, %r8114, 8, 8;
	bfe.u32 	%r8118, %r8114, 0, 8;
	ld.local.u32 	%rd17907, [%rd11+176];
	cvt.u64.u32 	%rd17908, %r8118;
	shl.b64 	%rd17909, %rd17908, 32;
	and.b64  	%rd17910, %rd17909, 1095216660480;
	or.b64  	%rd17911, %rd17907, %rd17910;
	cvt.u64.u32 	%rd17912, %r8117;
	shl.b64 	%rd17913, %rd17912, 40;
	and.b64  	%rd17914, %rd17913, 280375465082880;
	or.b64  	%rd17915, %rd17911, %rd17914;
	cvt.u64.u32 	%rd17916, %r8116;
	shl.b64 	%rd17917, %rd17916, 48;
	and.b64  	%rd17918, %rd17917, 71776119061217280;
	or.b64  	%rd17919, %rd17915, %rd17918;
	cvt.u64.u32 	%rd17920, %r8115;
	shl.b64 	%rd17921, %rd17920, 56;
	or.b64  	%rd17922, %rd17919, %rd17921;
	ld.local.v2.b32 	{%r8119, %r8120}, [%rd11+184];
	bfe.u32 	%r8121, %r8120, 24, 8;
	bfe.u32 	%r8122, %r8120, 16, 8;
	bfe.u32 	%r8123, %r8120, 8, 8;
	bfe.u32 	%r8124, %r8120, 0, 8;
	ld.local.u32 	%rd17923, [%rd11+184];
	cvt.u64.u32 	%rd17924, %r8124;
	shl.b64 	%rd17925, %rd17924, 32;
	and.b64  	%rd17926, %rd17925, 1095216660480;
	or.b64  	%rd17927, %rd17923, %rd17926;
	cvt.u64.u32 	%rd17928, %r8123;
	shl.b64 	%rd17929, %rd17928, 40;
	and.b64  	%rd17930, %rd17929, 280375465082880;
	or.b64  	%rd17931, %rd17927, %rd17930;
	cvt.u64.u32 	%rd17932, %r8122;
	shl.b64 	%rd17933, %rd17932, 48;
	and.b64  	%rd17934, %rd17933, 71776119061217280;
	or.b64  	%rd17935, %rd17931, %rd17934;
	cvt.u64.u32 	%rd17936, %r8121;
	shl.b64 	%rd17937, %rd17936, 56;
	or.b64  	%rd17938, %rd17935, %rd17937;
	st.local.v2.u64 	[%rd1848+80], {%rd17922, %rd17938};
	ld.local.v2.b32 	{%r8125, %r8126}, [%rd11+192];
	bfe.u32 	%r8127, %r8126, 24, 8;
	bfe.u32 	%r8128, %r8126, 16, 8;
	bfe.u32 	%r8129, %r8126, 8, 8;
	bfe.u32 	%r8130, %r8126, 0, 8;
	ld.local.u32 	%rd17939, [%rd11+192];
	cvt.u64.u32 	%rd17940, %r8130;
	shl.b64 	%rd17941, %rd17940, 32;
	and.b64  	%rd17942, %rd17941, 1095216660480;
	or.b64  	%rd17943, %rd17939, %rd17942;
	cvt.u64.u32 	%rd17944, %r8129;
	shl.b64 	%rd17945, %rd17944, 40;
	and.b64  	%rd17946, %rd17945, 280375465082880;
	or.b64  	%rd17947, %rd17943, %rd17946;
	cvt.u64.u32 	%rd17948, %r8128;
	shl.b64 	%rd17949, %rd17948, 48;
	and.b64  	%rd17950, %rd17949, 71776119061217280;
	or.b64  	%rd17951, %rd17947, %rd17950;
	cvt.u64.u32 	%rd17952, %r8127;
	shl.b64 	%rd17953, %rd17952, 56;
	or.b64  	%rd17954, %rd17951, %rd17953;
	ld.local.v2.b32 	{%r8131, %r8132}, [%rd11+200];
	bfe.u32 	%r8133, %r8132, 24, 8;
	bfe.u32 	%r8134, %r8132, 16, 8;
	bfe.u32 	%r8135, %r8132, 8, 8;
	bfe.u32 	%r8136, %r8132, 0, 8;
	ld.local.u32 	%rd17955, [%rd11+200];
	cvt.u64.u32 	%rd17956, %r8136;
	shl.b64 	%rd17957, %rd17956, 32;
	and.b64  	%rd17958, %rd17957, 1095216660480;
	or.b64  	%rd17959, %rd17955, %rd17958;
	cvt.u64.u32 	%rd17960, %r8135;
	shl.b64 	%rd17961, %rd17960, 40;
	and.b64  	%rd17962, %rd17961, 280375465082880;
	or.b64  	%rd17963, %rd17959, %rd17962;
	cvt.u64.u32 	%rd17964, %r8134;
	shl.b64 	%rd17965, %rd17964, 48;
	and.b64  	%rd17966, %rd17965, 71776119061217280;
	or.b64  	%rd17967, %rd17963, %rd17966;
	cvt.u64.u32 	%rd17968, %r8133;
	shl.b64 	%rd17969, %rd17968, 56;
	or.b64  	%rd17970, %rd17967, %rd17969;
	st.local.v2.u64 	[%rd1848+96], {%rd17954, %rd17970};
	ld.local.v2.b32 	{%r8137, %r8138}, [%rd11+208];
	bfe.u32 	%r8139, %r8138, 24, 8;
	bfe.u32 	%r8140, %r8138, 16, 8;
	bfe.u32 	%r8141, %r8138, 8, 8;
	bfe.u32 	%r8142, %r8138, 0, 8;
	ld.local.u32 	%rd17971, [%rd11+208];
	cvt.u64.u32 	%rd17972, %r8142;
	shl.b64 	%rd17973, %rd17972, 32;
	and.b64  	%rd17974, %rd17973, 1095216660480;
	or.b64  	%rd17975, %rd17971, %rd17974;
	cvt.u64.u32 	%rd17976, %r8141;
	shl.b64 	%rd17977, %rd17976, 40;
	and.b64  	%rd17978, %rd17977, 280375465082880;
	or.b64  	%rd17979, %rd17975, %rd17978;
	cvt.u64.u32 	%rd17980, %r8140;
	shl.b64 	%rd17981, %rd17980, 48;
	and.b64  	%rd17982, %rd17981, 71776119061217280;
	or.b64  	%rd17983, %rd17979, %rd17982;
	cvt.u64.u32 	%rd17984, %r8139;
	shl.b64 	%rd17985, %rd17984, 56;
	or.b64  	%rd17986, %rd17983, %rd17985;
	ld.local.v2.b32 	{%r8143, %r8144}, [%rd11+216];
	bfe.u32 	%r8145, %r8144, 24, 8;
	bfe.u32 	%r8146, %r8144, 16, 8;
	bfe.u32 	%r8147, %r8144, 8, 8;
	bfe.u32 	%r8148, %r8144, 0, 8;
	ld.local.u32 	%rd17987, [%rd11+216];
	cvt.u64.u32 	%rd17988, %r8148;
	shl.b64 	%rd17989, %rd17988, 32;
	and.b64  	%rd17990, %rd17989, 1095216660480;
	or.b64  	%rd17991, %rd17987, %rd17990;
	cvt.u64.u32 	%rd17992, %r8147;
	shl.b64 	%rd17993, %rd17992, 40;
	and.b64  	%rd17994, %rd17993, 280375465082880;
	or.b64  	%rd17995, %rd17991, %rd17994;
	cvt.u64.u32 	%rd17996, %r8146;
	shl.b64 	%rd17997, %rd17996, 48;
	and.b64  	%rd17998, %rd17997, 71776119061217280;
	or.b64  	%rd17999, %rd17995, %rd17998;
	cvt.u64.u32 	%rd18000, %r8145;
	shl.b64 	%rd18001, %rd18000, 56;
	or.b64  	%rd18002, %rd17999, %rd18001;
	st.local.v2.u64 	[%rd1848+112], {%rd17986, %rd18002};
	xor.b64  	%rd23689, %rd17, %rd2383;
	xor.b64  	%rd23677, %rd20, %rd23675;
	mov.b32 	%r10068, 0;
	mov.u64 	%rd23676, %rd16;
	mov.u64 	%rd23678, %rd20;
	mov.u64 	%rd23679, %rd16;
	mov.u64 	%rd23680, %rd15;
	mov.u64 	%rd23681, %rd1789;
	mov.u64 	%rd23682, %rd19;
	mov.u64 	%rd23683, %rd15;
	mov.u64 	%rd23684, %rd14;
	mov.u64 	%rd23685, %rd18;
	mov.u64 	%rd23686, %rd18;
	mov.u64 	%rd23687, %rd14;
	mov.u64 	%rd23688, %rd13;
	mov.u64 	%rd23690, %rd17;
	mov.u64 	%rd23691, %rd21;
$L__BB0_480:
	mul.wide.u32 	%rd18003, %r10068, 16;
	add.s64 	%rd18005, %rd13143, %rd18003;
	ld.const.u8 	%r8149, [%rd18005];
	mul.wide.u32 	%rd18006, %r8149, 8;
	add.s64 	%rd18007, %rd1848, %rd18006;
	ld.local.u64 	%rd18008, [%rd18007];
	ld.const.u8 	%r8150, [%rd18005+1];
	mul.wide.u32 	%rd18009, %r8150, 8;
	add.s64 	%rd18010, %rd1848, %rd18009;
	ld.local.u64 	%rd18011, [%rd18010];
	add.s64 	%rd18012, %rd23691, %rd18008;
	add.s64 	%rd18013, %rd18012, %rd23690;
	xor.b64  	%rd18014, %rd23689, %rd18013;
	mov.b64 	{%r8151, %r8152}, %rd18014;
	mov.b64 	%rd18015, {%r8152, %r8151};
	add.s64 	%rd18016, %rd23688, %rd18015;
	xor.b64  	%rd18017, %rd23690, %rd18016;
	mov.b64 	{%r8153, %r8154}, %rd18017;
	shf.l.wrap.b32 	%r8155, %r8154, %r8153, 8;
	shf.l.wrap.b32 	%r8156, %r8153, %r8154, 8;
	mov.b64 	%rd18018, {%r8156, %r8155};
	add.s64 	%rd18019, %rd18018, %rd18011;
	add.s64 	%rd18020, %rd18019, %rd18013;
	xor.b64  	%rd18021, %rd18015, %rd18020;
	mov.b64 	{%r8157, %r8158}, %rd18021;
	shf.l.wrap.b32 	%r8159, %r8158, %r8157, 16;
	shf.l.wrap.b32 	%r8160, %r8157, %r8158, 16;
	mov.b64 	%rd18022, {%r8160, %r8159};
	add.s64 	%rd18023, %rd18016, %rd18022;
	xor.b64  	%rd18024, %rd18018, %rd18023;
	mov.b64 	{%r8161, %r8162}, %rd18024;
	shf.l.wrap.b32 	%r8163, %r8161, %r8162, 1;
	shf.l.wrap.b32 	%r8164, %r8162, %r8161, 1;
	mov.b64 	%rd18025, {%r8164, %r8163};
	ld.const.u8 	%r8165, [%rd18005+2];
	mul.wide.u32 	%rd18026, %r8165, 8;
	add.s64 	%rd18027, %rd1848, %rd18026;
	ld.local.u64 	%rd18028, [%rd18027];
	ld.const.u8 	%r8166, [%rd18005+3];
	mul.wide.u32 	%rd18029, %r8166, 8;
	add.s64 	%rd18030, %rd1848, %rd18029;
	ld.local.u64 	%rd18031, [%rd18030];
	add.s64 	%rd18032, %rd23687, %rd18028;
	add.s64 	%rd18033, %rd18032, %rd23686;
	xor.b64  	%rd18034, %rd23685, %rd18033;
	mov.b64 	{%r8167, %r8168}, %rd18034;
	mov.b64 	%rd18035, {%r8168, %r8167};
	add.s64 	%rd18036, %rd23684, %rd18035;
	xor.b64  	%rd18037, %rd23686, %rd18036;
	mov.b64 	{%r8169, %r8170}, %rd18037;
	shf.l.wrap.b32 	%r8171, %r8170, %r8169, 8;
	shf.l.wrap.b32 	%r8172, %r8169, %r8170, 8;
	mov.b64 	%rd18038, {%r8172, %r8171};
	add.s64 	%rd18039, %rd18038, %rd18031;
	add.s64 	%rd18040, %rd18039, %rd18033;
	xor.b64  	%rd18041, %rd18035, %rd18040;
	mov.b64 	{%r8173, %r8174}, %rd18041;
	shf.l.wrap.b32 	%r8175, %r8174, %r8173, 16;
	shf.l.wrap.b32 	%r8176, %r8173, %r8174, 16;
	mov.b64 	%rd18042, {%r8176, %r8175};
	add.s64 	%rd18043, %rd18036, %rd18042;
	xor.b64  	%rd18044, %rd18038, %rd18043;
	mov.b64 	{%r8177, %r8178}, %rd18044;
	shf.l.wrap.b32 	%r8179, %r8177, %r8178, 1;
	shf.l.wrap.b32 	%r8180, %r8178, %r8177, 1;
	mov.b64 	%rd18045, {%r8180, %r8179};
	ld.const.u8 	%r8181, [%rd18005+4];
	mul.wide.u32 	%rd18046, %r8181, 8;
	add.s64 	%rd18047, %rd1848, %rd18046;
	ld.local.u64 	%rd18048, [%rd18047];
	ld.const.u8 	%r8182, [%rd18005+5];
	mul.wide.u32 	%rd18049, %r8182, 8;
	add.s64 	%rd18050, %rd1848, %rd18049;
	ld.local.u64 	%rd18051, [%rd18050];
	add.s64 	%rd18052, %rd23683, %rd18048;
	add.s64 	%rd18053, %rd18052, %rd23682;
	xor.b64  	%rd18054, %rd23681, %rd18053;
	mov.b64 	{%r8183, %r8184}, %rd18054;
	mov.b64 	%rd18055, {%r8184, %r8183};
	add.s64 	%rd18056, %rd23680, %rd18055;
	xor.b64  	%rd18057, %rd23682, %rd18056;
	mov.b64 	{%r8185, %r8186}, %rd18057;
	shf.l.wrap.b32 	%r8187, %r8186, %r8185, 8;
	shf.l.wrap.b32 	%r8188, %r8185, %r8186, 8;
	mov.b64 	%rd18058, {%r8188, %r8187};
	add.s64 	%rd18059, %rd18058, %rd18051;
	add.s64 	%rd18060, %rd18059, %rd18053;
	xor.b64  	%rd18061, %rd18055, %rd18060;
	mov.b64 	{%r8189, %r8190}, %rd18061;
	shf.l.wrap.b32 	%r8191, %r8190, %r8189, 16;
	shf.l.wrap.b32 	%r8192, %r8189, %r8190, 16;
	mov.b64 	%rd18062, {%r8192, %r8191};
	add.s64 	%rd18063, %rd18056, %rd18062;
	xor.b64  	%rd18064, %rd18058, %rd18063;
	mov.b64 	{%r8193, %r8194}, %rd18064;
	shf.l.wrap.b32 	%r8195, %r8193, %r8194, 1;
	shf.l.wrap.b32 	%r8196, %r8194, %r8193, 1;
	mov.b64 	%rd18065, {%r8196, %r8195};
	ld.const.u8 	%r8197, [%rd18005+6];
	mul.wide.u32 	%rd18066, %r8197, 8;
	add.s64 	%rd18067, %rd1848, %rd18066;
	ld.local.u64 	%rd18068, [%rd18067];
	ld.const.u8 	%r8198, [%rd18005+7];
	mul.wide.u32 	%rd18069, %r8198, 8;
	add.s64 	%rd18070, %rd1848, %rd18069;
	ld.local.u64 	%rd18071, [%rd18070];
	add.s64 	%rd18072, %rd23679, %rd18068;
	add.s64 	%rd18073, %rd18072, %rd23678;
	xor.b64  	%rd18074, %rd23677, %rd18073;
	mov.b64 	{%r8199, %r8200}, %rd18074;
	mov.b64 	%rd18075, {%r8200, %r8199};
	add.s64 	%rd18076, %rd23676, %rd18075;
	xor.b64  	%rd18077, %rd23678, %rd18076;
	mov.b64 	{%r8201, %r8202}, %rd18077;
	shf.l.wrap.b32 	%r8203, %r8202, %r8201, 8;
	shf.l.wrap.b32 	%r8204, %r8201, %r8202, 8;
	mov.b64 	%rd18078, {%r8204, %r8203};
	add.s64 	%rd18079, %rd18078, %rd18071;
	add.s64 	%rd18080, %rd18079, %rd18073;
	xor.b64  	%rd18081, %rd18075, %rd18080;
	mov.b64 	{%r8205, %r8206}, %rd18081;
	shf.l.wrap.b32 	%r8207, %r8206, %r8205, 16;
	shf.l.wrap.b32 	%r8208, %r8205, %r8206, 16;
	mov.b64 	%rd18082, {%r8208, %r8207};
	add.s64 	%rd18083, %rd18076, %rd18082;
	xor.b64  	%rd18084, %rd18078, %rd18083;
	mov.b64 	{%r8209, %r8210}, %rd18084;
	shf.l.wrap.b32 	%r8211, %r8209, %r8210, 1;
	shf.l.wrap.b32 	%r8212, %r8210, %r8209, 1;
	mov.b64 	%rd18085, {%r8212, %r8211};
	ld.const.u8 	%r8213, [%rd18005+8];
	mul.wide.u32 	%rd18086, %r8213, 8;
	add.s64 	%rd18087, %rd1848, %rd18086;
	ld.local.u64 	%rd18088, [%rd18087];
	ld.const.u8 	%r8214, [%rd18005+9];
	mul.wide.u32 	%rd18089, %r8214, 8;
	add.s64 	%rd18090, %rd1848, %rd18089;
	ld.local.u64 	%rd18091, [%rd18090];
	add.s64 	%rd18092, %rd18020, %rd18088;
	add.s64 	%rd18093, %rd18092, %rd18045;
	xor.b64  	%rd18094, %rd18082, %rd18093;
	mov.b64 	{%r8215, %r8216}, %rd18094;
	mov.b64 	%rd18095, {%r8216, %r8215};
	add.s64 	%rd18096, %rd18063, %rd18095;
	xor.b64  	%rd18097, %rd18045, %rd18096;
	mov.b64 	{%r8217, %r8218}, %rd18097;
	shf.l.wrap.b32 	%r8219, %r8218, %r8217, 8;
	shf.l.wrap.b32 	%r8220, %r8217, %r8218, 8;
	mov.b64 	%rd18098, {%r8220, %r8219};
	add.s64 	%rd18099, %rd18098, %rd18091;
	add.s64 	%rd23691, %rd18099, %rd18093;
	xor.b64  	%rd18100, %rd18095, %rd23691;
	mov.b64 	{%r8221, %r8222}, %rd18100;
	shf.l.wrap.b32 	%r8223, %r8222, %r8221, 16;
	shf.l.wrap.b32 	%r8224, %r8221, %r8222, 16;
	mov.b64 	%rd23677, {%r8224, %r8223};
	add.s64 	%rd23680, %rd18096, %rd23677;
	xor.b64  	%rd18101, %rd18098, %rd23680;
	mov.b64 	{%r8225, %r8226}, %rd18101;
	shf.l.wrap.b32 	%r8227, %r8225, %r8226, 1;
	shf.l.wrap.b32 	%r8228, %r8226, %r8225, 1;
	mov.b64 	%rd23686, {%r8228, %r8227};
	ld.const.u8 	%r8229, [%rd18005+10];
	mul.wide.u32 	%rd18102, %r8229, 8;
	add.s64 	%rd18103, %rd1848, %rd18102;
	ld.local.u64 	%rd18104, [%rd18103];
	ld.const.u8 	%r8230, [%rd18005+11];
	mul.wide.u32 	%rd18105, %r8230, 8;
	add.s64 	%rd18106, %rd1848, %rd18105;
	ld.local.u64 	%rd18107, [%rd18106];
	add.s64 	%rd18108, %rd18040, %rd18104;
	add.s64 	%rd18109, %rd18108, %rd18065;
	xor.b64  	%rd18110, %rd18022, %rd18109;
	mov.b64 	{%r8231, %r8232}, %rd18110;
	mov.b64 	%rd18111, {%r8232, %r8231};
	add.s64 	%rd18112, %rd18083, %rd18111;
	xor.b64  	%rd18113, %rd18065, %rd18112;
	mov.b64 	{%r8233, %r8234}, %rd18113;
	shf.l.wrap.b32 	%r8235, %r8234, %r8233, 8;
	shf.l.wrap.b32 	%r8236, %r8233, %r8234, 8;
	mov.b64 	%rd18114, {%r8236, %r8235};
	add.s64 	%rd18115, %rd18114, %rd18107;
	add.s64 	%rd23687, %rd18115, %rd18109;
	xor.b64  	%rd18116, %rd18111, %rd23687;
	mov.b64 	{%r8237, %r8238}, %rd18116;
	shf.l.wrap.b32 	%r8239, %r8238, %r8237, 16;
	shf.l.wrap.b32 	%r8240, %r8237, %r8238, 16;
	mov.b64 	%rd23689, {%r8240, %r8239};
	add.s64 	%rd23676, %rd18112, %rd23689;
	xor.b64  	%rd18117, %rd18114, %rd23676;
	mov.b64 	{%r8241, %r8242}, %rd18117;
	shf.l.wrap.b32 	%r8243, %r8241, %r8242, 1;
	shf.l.wrap.b32 	%r8244, %r8242, %r8241, 1;
	mov.b64 	%rd23682, {%r8244, %r8243};
	ld.const.u8 	%r8245, [%rd18005+12];
	mul.wide.u32 	%rd18118, %r8245, 8;
	add.s64 	%rd18119, %rd1848, %rd18118;
	ld.local.u64 	%rd18120, [%rd18119];
	ld.const.u8 	%r8246, [%rd18005+13];
	mul.wide.u32 	%rd18121, %r8246, 8;
	add.s64 	%rd18122, %rd1848, %rd18121;
	ld.local.u64 	%rd18123, [%rd18122];
	add.s64 	%rd18124, %rd18060, %rd18120;
	add.s64 	%rd18125, %rd18124, %rd18085;
	xor.b64  	%rd18126, %rd18042, %rd18125;
	mov.b64 	{%r8247, %r8248}, %rd18126;
	mov.b64 	%rd18127, {%r8248, %r8247};
	add.s64 	%rd18128, %rd18023, %rd18127;
	xor.b64  	%rd18129, %rd18085, %rd18128;
	mov.b64 	{%r8249, %r8250}, %rd18129;
	shf.l.wrap.b32 	%r8251, %r8250, %r8249, 8;
	shf.l.wrap.b32 	%r8252, %r8249, %r8250, 8;
	mov.b64 	%rd18130, {%r8252, %r8251};
	add.s64 	%rd18131, %rd18130, %rd18123;
	add.s64 	%rd23683, %rd18131, %rd18125;
	xor.b64  	%rd18132, %rd18127, %rd23683;
	mov.b64 	{%r8253, %r8254}, %rd18132;
	shf.l.wrap.b32 	%r8255, %r8254, %r8253, 16;
	shf.l.wrap.b32 	%r8256, %r8253, %r8254, 16;
	mov.b64 	%rd23685, {%r8256, %r8255};
	add.s64 	%rd23688, %rd18128, %rd23685;
	xor.b64  	%rd18133, %rd18130, %rd23688;
	mov.b64 	{%r8257, %r8258}, %rd18133;
	shf.l.wrap.b32 	%r8259, %r8257, %r8258, 1;
	shf.l.wrap.b32 	%r8260, %r8258, %r8257, 1;
	mov.b64 	%rd23678, {%r8260, %r8259};
	ld.const.u8 	%r8261, [%rd18005+14];
	mul.wide.u32 	%rd18134, %r8261, 8;
	add.s64 	%rd18135, %rd1848, %rd18134;
	ld.local.u64 	%rd18136, [%rd18135];
	ld.const.u8 	%r8262, [%rd18005+15];
	mul.wide.u32 	%rd18137, %r8262, 8;
	add.s64 	%rd18138, %rd1848, %rd18137;
	ld.local.u64 	%rd18139, [%rd18138];
	add.s64 	%rd18140, %rd18080, %rd18136;
	add.s64 	%rd18141, %rd18140, %rd18025;
	xor.b64  	%rd18142, %rd18062, %rd18141;
	mov.b64 	{%r8263, %r8264}, %rd18142;
	mov.b64 	%rd18143, {%r8264, %r8263};
	add.s64 	%rd18144, %rd18043, %rd18143;
	xor.b64  	%rd18145, %rd18025, %rd18144;
	mov.b64 	{%r8265, %r8266}, %rd18145;
	shf.l.wrap.b32 	%r8267, %r8266, %r8265, 8;
	shf.l.wrap.b32 	%r8268, %r8265, %r8266, 8;
	mov.b64 	%rd18146, {%r8268, %r8267};
	add.s64 	%rd18147, %rd18146, %rd18139;
	add.s64 	%rd23679, %rd18147, %rd18141;
	xor.b64  	%rd18148, %rd18143, %rd23679;
	mov.b64 	{%r8269, %r8270}, %rd18148;
	shf.l.wrap.b32 	%r8271, %r8270, %r8269, 16;
	shf.l.wrap.b32 	%r8272, %r8269, %r8270, 16;
	mov.b64 	%rd23681, {%r8272, %r8271};
	add.s64 	%rd23684, %rd18144, %rd23681;
	xor.b64  	%rd18149, %rd18146, %rd23684;
	mov.b64 	{%r8273, %r8274}, %rd18149;
	shf.l.wrap.b32 	%r8275, %r8273, %r8274, 1;
	shf.l.wrap.b32 	%r8276, %r8274, %r8273, 1;
	mov.b64 	%rd23690, {%r8276, %r8275};
	add.s32 	%r10068, %r10068, 1;
	setp.ne.s32 	%p362, %r10068, 12;
	@%p362 bra 	$L__BB0_480;
	xor.b64  	%rd18150, %rd23691, %rd21;
	xor.b64  	%rd18151, %rd18150, %rd23688;
	st.local.u64 	[%rd11], %rd18151;
	xor.b64  	%rd18152, %rd23687, %rd14;
	xor.b64  	%rd18153, %rd18152, %rd23684;
	st.local.u64 	[%rd11+8], %rd18153;
	xor.b64  	%rd18154, %rd23683, %rd15;
	xor.b64  	%rd18155, %rd18154, %rd23680;
	st.local.u64 	[%rd11+16], %rd18155;
	xor.b64  	%rd18156, %rd23679, %rd16;
	xor.b64  	%rd18157, %rd18156, %rd23676;
	st.local.u64 	[%rd11+24], %rd18157;
	xor.b64  	%rd18158, %rd23690, %rd17;
	xor.b64  	%rd18159, %rd18158, %rd23689;
	st.local.u64 	[%rd11+32], %rd18159;
	xor.b64  	%rd18160, %rd23686, %rd18;
	xor.b64  	%rd18161, %rd18160, %rd23685;
	st.local.u64 	[%rd11+40], %rd18161;
	xor.b64  	%rd18162, %rd23682, %rd19;
	xor.b64  	%rd18163, %rd18162, %rd23681;
	st.local.u64 	[%rd11+48], %rd18163;
	xor.b64  	%rd18164, %rd23678, %rd20;
	xor.b64  	%rd18165, %rd18164, %rd23677;
	st.local.u64 	[%rd11+56], %rd18165;
	shr.u64 	%rd18166, %rd18151, 8;
	shr.u64 	%rd18167, %rd18151, 16;
	shr.u64 	%rd18168, %rd18151, 24;
	shr.u64 	%rd18169, %rd18151, 40;
	shr.u64 	%rd18170, %rd18151, 48;
	shr.u64 	%rd18171, %rd18151, 56;
	shr.u64 	%rd18172, %rd18153, 8;
	shr.u64 	%rd18173, %rd18153, 16;
	shr.u64 	%rd18174, %rd18153, 24;
	shr.u64 	%rd18175, %rd18153, 40;
	shr.u64 	%rd18176, %rd18153, 48;
	shr.u64 	%rd18177, %rd18153, 56;
	cvt.u32.u64 	%r8277, %rd18177;
	cvt.u32.u64 	%r8278, %rd18176;
	prmt.b32 	%r8279, %r8278, %r8277, 0x3340U;
	{ .reg .b32 tmp; mov.b64 {tmp, %r8280}, %rd18153; }
	cvt.u32.u64 	%r8281, %rd18175;
	prmt.b32 	%r8282, %r8280, %r8281, 0x3340U;
	prmt.b32 	%r8283, %r8282, %r8279, 0x5410U;
	cvt.u32.u64 	%r8284, %rd18174;
	cvt.u32.u64 	%r8285, %rd18173;
	prmt.b32 	%r8286, %r8285, %r8284, 0x3340U;
	cvt.u32.u64 	%r8287, %rd18153;
	cvt.u32.u64 	%r8288, %rd18172;
	prmt.b32 	%r8289, %r8287, %r8288, 0x3340U;
	prmt.b32 	%r8290, %r8289, %r8286, 0x5410U;
	cvt.u32.u64 	%r8291, %rd18171;
	cvt.u32.u64 	%r8292, %rd18170;
	prmt.b32 	%r8293, %r8292, %r8291, 0x3340U;
	{ .reg .b32 tmp; mov.b64 {tmp, %r8294}, %rd18151; }
	cvt.u32.u64 	%r8295, %rd18169;
	prmt.b32 	%r8296, %r8294, %r8295, 0x3340U;
	prmt.b32 	%r8297, %r8296, %r8293, 0x5410U;
	cvt.u32.u64 	%r8298, %rd18168;
	cvt.u32.u64 	%r8299, %rd18167;
	prmt.b32 	%r8300, %r8299, %r8298, 0x3340U;
	cvt.u32.u64 	%r8301, %rd18151;
	cvt.u32.u64 	%r8302, %rd18166;
	prmt.b32 	%r8303, %r8301, %r8302, 0x3340U;
	prmt.b32 	%r8304, %r8303, %r8300, 0x5410U;
	st.local.v4.b32 	[%rd1849], {%r8304, %r8297, %r8290, %r8283};
	shr.u64 	%rd18178, %rd18155, 8;
	shr.u64 	%rd18179, %rd18155, 16;
	shr.u64 	%rd18180, %rd18155, 24;
	shr.u64 	%rd18181, %rd18155, 40;
	shr.u64 	%rd18182, %rd18155, 48;
	shr.u64 	%rd18183, %rd18155, 56;
	shr.u64 	%rd18184, %rd18157, 8;
	shr.u64 	%rd18185, %rd18157, 16;
	shr.u64 	%rd18186, %rd18157, 24;
	shr.u64 	%rd18187, %rd18157, 40;
	shr.u64 	%rd18188, %rd18157, 48;
	shr.u64 	%rd18189, %rd18157, 56;
	cvt.u32.u64 	%r8305, %rd18189;
	cvt.u32.u64 	%r8306, %rd18188;
	prmt.b32 	%r8307, %r8306, %r8305, 0x3340U;
	{ .reg .b32 tmp; mov.b64 {tmp, %r8308}, %rd18157; }
	cvt.u32.u64 	%r8309, %rd18187;
	prmt.b32 	%r8310, %r8308, %r8309, 0x3340U;
	prmt.b32 	%r8311, %r8310, %r8307, 0x5410U;
	cvt.u32.u64 	%r8312, %rd18186;
	cvt.u32.u64 	%r8313, %rd18185;
	prmt.b32 	%r8314, %r8313, %r8312, 0x3340U;
	cvt.u32.u64 	%r8315, %rd18157;
	cvt.u32.u64 	%r8316, %rd18184;
	prmt.b32 	%r8317, %r8315, %r8316, 0x3340U;
	prmt.b32 	%r8318, %r8317, %r8314, 0x5410U;
	cvt.u32.u64 	%r8319, %rd18183;
	cvt.u32.u64 	%r8320, %rd18182;
	prmt.b32 	%r8321, %r8320, %r8319, 0x3340U;
	{ .reg .b32 tmp; mov.b64 {tmp, %r8322}, %rd18155; }
	cvt.u32.u64 	%r8323, %rd18181;
	prmt.b32 	%r8324, %r8322, %r8323, 0x3340U;
	prmt.b32 	%r8325, %r8324, %r8321, 0x5410U;
	cvt.u32.u64 	%r8326, %rd18180;
	cvt.u32.u64 	%r8327, %rd18179;
	prmt.b32 	%r8328, %r8327, %r8326, 0x3340U;
	cvt.u32.u64 	%r8329, %rd18155;
	cvt.u32.u64 	%r8330, %rd18178;
	prmt.b32 	%r8331, %r8329, %r8330, 0x3340U;
	prmt.b32 	%r8332, %r8331, %r8328, 0x5410U;
	st.local.v4.b32 	[%rd1849+16], {%r8332, %r8325, %r8318, %r8311};
	shr.u64 	%rd18190, %rd18159, 8;
	shr.u64 	%rd18191, %rd18159, 16;
	shr.u64 	%rd18192, %rd18159, 24;
	shr.u64 	%rd18193, %rd18159, 40;
	shr.u64 	%rd18194, %rd18159, 48;
	shr.u64 	%rd18195, %rd18159, 56;
	shr.u64 	%rd18196, %rd18161, 8;
	shr.u64 	%rd18197, %rd18161, 16;
	shr.u64 	%rd18198, %rd18161, 24;
	shr.u64 	%rd18199, %rd18161, 40;
	shr.u64 	%rd18200, %rd18161, 48;
	shr.u64 	%rd18201, %rd18161, 56;
	cvt.u32.u64 	%r8333, %rd18201;
	cvt.u32.u64 	%r8334, %rd18200;
	prmt.b32 	%r8335, %r8334, %r8333, 0x3340U;
	{ .reg .b32 tmp; mov.b64 {tmp, %r8336}, %rd18161; }
	cvt.u32.u64 	%r8337, %rd18199;
	prmt.b32 	%r8338, %r8336, %r8337, 0x3340U;
	prmt.b32 	%r8339, %r8338, %r8335, 0x5410U;
	cvt.u32.u64 	%r8340, %rd18198;
	cvt.u32.u64 	%r8341, %rd18197;
	prmt.b32 	%r8342, %r8341, %r8340, 0x3340U;
	cvt.u32.u64 	%r8343, %rd18161;
	cvt.u32.u64 	%r8344, %rd18196;
	prmt.b32 	%r8345, %r8343, %r8344, 0x3340U;
	prmt.b32 	%r8346, %r8345, %r8342, 0x5410U;
	cvt.u32.u64 	%r8347, %rd18195;
	cvt.u32.u64 	%r8348, %rd18194;
	prmt.b32 	%r8349, %r8348, %r8347, 0x3340U;
	{ .reg .b32 tmp; mov.b64 {tmp, %r8350}, %rd18159; }
	cvt.u32.u64 	%r8351, %rd18193;
	prmt.b32 	%r8352, %r8350, %r8351, 0x3340U;
	prmt.b32 	%r8353, %r8352, %r8349, 0x5410U;
	cvt.u32.u64 	%r8354, %rd18192;
	cvt.u32.u64 	%r8355, %rd18191;
	prmt.b32 	%r8356, %r8355, %r8354, 0x3340U;
	cvt.u32.u64 	%r8357, %rd18159;
	cvt.u32.u64 	%r8358, %rd18190;
	prmt.b32 	%r8359, %r8357, %r8358, 0x3340U;
	prmt.b32 	%r8360, %r8359, %r8356, 0x5410U;
	st.local.v4.b32 	[%rd1849+32], {%r8360, %r8353, %r8346, %r8339};
	shr.u64 	%rd18202, %rd18163, 8;
	shr.u64 	%rd18203, %rd18163, 16;
	shr.u64 	%rd18204, %rd18163, 24;
	shr.u64 	%rd18205, %rd18163, 40;
	shr.u64 	%rd18206, %rd18163, 48;
	shr.u64 	%rd18207, %rd18163, 56;
	shr.u64 	%rd18208, %rd18165, 8;
	shr.u64 	%rd18209, %rd18165, 16;
	shr.u64 	%rd18210, %rd18165, 24;
	shr.u64 	%rd18211, %rd18165, 40;
	shr.u64 	%rd18212, %rd18165, 48;
	shr.u64 	%rd18213, %rd18165, 56;
	cvt.u32.u64 	%r8361, %rd18213;
	cvt.u32.u64 	%r8362, %rd18212;
	prmt.b32 	%r8363, %r8362, %r8361, 0x3340U;
	{ .reg .b32 tmp; mov.b64 {tmp, %r8364}, %rd18165; }
	cvt.u32.u64 	%r8365, %rd18211;
	prmt.b32 	%r8366, %r8364, %r8365, 0x3340U;
	prmt.b32 	%r8367, %r8366, %r8363, 0x5410U;
	cvt.u32.u64 	%r8368, %rd18210;
	cvt.u32.u64 	%r8369, %rd18209;
	prmt.b32 	%r8370, %r8369, %r8368, 0x3340U;
	cvt.u32.u64 	%r8371, %rd18165;
	cvt.u32.u64 	%r8372, %rd18208;
	prmt.b32 	%r8373, %r8371, %r8372, 0x3340U;
	prmt.b32 	%r8374, %r8373, %r8370, 0x5410U;
	cvt.u32.u64 	%r8375, %rd18207;
	cvt.u32.u64 	%r8376, %rd18206;
	prmt.b32 	%r8377, %r8376, %r8375, 0x3340U;
	{ .reg .b32 tmp; mov.b64 {tmp, %r8378}, %rd18163; }
	cvt.u32.u64 	%r8379, %rd18205;
	prmt.b32 	%r8380, %r8378, %r8379, 0x3340U;
	prmt.b32 	%r8381, %r8380, %r8377, 0x5410U;
	cvt.u32.u64 	%r8382, %rd18204;
	cvt.u32.u64 	%r8383, %rd18203;
	prmt.b32 	%r8384, %r8383, %r8382, 0x3340U;
	cvt.u32.u64 	%r8385, %rd18163;
	cvt.u32.u64 	%r8386, %rd18202;
	prmt.b32 	%r8387, %r8385, %r8386, 0x3340U;
	prmt.b32 	%r8388, %r8387, %r8384, 0x5410U;
	st.local.v4.b32 	[%rd1849+48], {%r8388, %r8381, %r8374, %r8367};
	ld.local.u32 	%rd2419, [%rd11+228];
	setp.eq.s64 	%p363, %rd2419, 0;
	@%p363 bra 	$L__BB0_489;
	cvt.u32.u64 	%r8389, %rd2419;
	and.b64  	%rd2420, %rd2419, 3;
	setp.lt.u32 	%p364, %r8389, 4;
	mov.b64 	%rd23693, 0;
	@%p364 bra 	$L__BB0_485;
	and.b64  	%rd23693, %rd2419, 4294967292;
	mov.b64 	%rd23692, 0;
$L__BB0_484:
	add.s64 	%rd18216, %rd1849, %rd23692;
	ld.local.u32 	%r8390, [%rd18216];
	add.s64 	%rd18217, %rd1859, %rd23692;
	st.local.u32 	[%rd18217], %r8390;
	add.s64 	%rd23692, %rd23692, 4;
	setp.ne.s64 	%p365, %rd23692, %rd23693;
	@%p365 bra 	$L__BB0_484;
$L__BB0_485:
	setp.eq.s64 	%p366, %rd2420, 0;
	@%p366 bra 	$L__BB0_489;
	add.s64 	%rd2425, %rd1849, %rd23693;
	ld.local.u8 	%rs366, [%rd2425];
	add.s64 	%rd2426, %rd1859, %rd23693;
	st.local.u8 	[%rd2426], %rs366;
	setp.eq.s64 	%p367, %rd2420, 1;
	@%p367 bra 	$L__BB0_489;
	ld.local.u8 	%rs367, [%rd2425+1];
	st.local.u8 	[%rd2426+1], %rs367;
	setp.eq.s64 	%p368, %rd2420, 2;
	@%p368 bra 	$L__BB0_489;
	ld.local.u8 	%rs368, [%rd2425+2];
	st.local.u8 	[%rd2426+2], %rs368;
$L__BB0_489:
	ld.local.v4.b32 	{%r8392, %r8393, %r8394, %r8395}, [%rd1859];
	st.local.v4.b32 	[%rd2333+32], {%r8392, %r8393, %r8394, %r8395};
	ld.local.v4.b32 	{%r8396, %r8397, %r8398, %r8399}, [%rd1859+16];
	st.local.v4.b32 	[%rd2333+48], {%r8396, %r8397, %r8398, %r8399};
	ld.local.v4.b32 	{%r8400, %r8401, %r8402, %r8403}, [%rd1859+32];
	st.local.v4.b32 	[%rd2333+64], {%r8400, %r8401, %r8402, %r8403};
	ld.local.v4.b32 	{%r8404, %r8405, %r8406, %r8407}, [%rd1859+48];
	st.local.v4.b32 	[%rd2333+80], {%r8404, %r8405, %r8406, %r8407};
	mov.b32 	%r10069, 0;
$L__BB0_490:
	shl.b32 	%r8408, %r10069, 3;
	cvt.u64.u32 	%rd18218, %r8408;
	add.s64 	%rd18219, %rd10, %rd18218;
	ld.local.v4.b32 	{%r8409, %r8410, %r8411, %r8412}, [%rd18219];
	bfe.u32 	%r8413, %r8412, 24, 8;
	bfe.u32 	%r8414, %r8412, 16, 8;
	bfe.u32 	%r8415, %r8412, 8, 8;
	bfe.u32 	%r8416, %r8412, 0, 8;
	bfe.u32 	%r8417, %r8411, 0, 8;
	bfe.u32 	%r8418, %r8410, 24, 8;
	bfe.u32 	%r8419, %r8410, 16, 8;
	bfe.u32 	%r8420, %r8410, 8, 8;
	bfe.u32 	%r8421, %r8410, 0, 8;
	ld.local.u32 	%rd18220, [%rd18219];
	cvt.u64.u32 	%rd18221, %r8421;
	shl.b64 	%rd18222, %rd18221, 32;
	and.b64  	%rd18223, %rd18222, 1095216660480;
	or.b64  	%rd18224, %rd18220, %rd18223;
	cvt.u64.u32 	%rd18225, %r8420;
	shl.b64 	%rd18226, %rd18225, 40;
	and.b64  	%rd18227, %rd18226, 280375465082880;
	or.b64  	%rd18228, %rd18224, %rd18227;
	cvt.u64.u32 	%rd18229, %r8419;
	shl.b64 	%rd18230, %rd18229, 48;
	and.b64  	%rd18231, %rd18230, 71776119061217280;
	or.b64  	%rd18232, %rd18228, %rd18231;
	cvt.u64.u32 	%rd18233, %r8418;
	shl.b64 	%rd18234, %rd18233, 56;
	or.b64  	%rd18235, %rd18232, %rd18234;
	mul.wide.u32 	%rd18236, %r10069, 8;
	add.s64 	%rd18237, %rd2144, %rd18236;
	st.global.u64 	[%rd18237+1024], %rd18235;
	cvt.u64.u32 	%rd18238, %r8417;
	and.b64  	%rd18239, %rd18238, 255;
	bfe.u32 	%r8422, %r8411, 8, 8;
	mul.wide.u32 	%rd18240, %r8422, 256;
	or.b64  	%rd18241, %rd18240, %rd18239;
	bfe.u32 	%r8423, %r8411, 16, 8;
	mul.wide.u32 	%rd18242, %r8423, 65536;
	or.b64  	%rd18243, %rd18241, %rd18242;
	bfe.u32 	%r8424, %r8411, 24, 8;
	mul.wide.u32 	%rd18244, %r8424, 16777216;
	or.b64  	%rd18245, %rd18243, %rd18244;
	cvt.u64.u32 	%rd18246, %r8416;
	shl.b64 	%rd18247, %rd18246, 32;
	and.b64  	%rd18248, %rd18247, 1095216660480;
	or.b64  	%rd18249, %rd18245, %rd18248;
	cvt.u64.u32 	%rd18250, %r8415;
	shl.b64 	%rd18251, %rd18250, 40;
	and.b64  	%rd18252, %rd18251, 280375465082880;
	or.b64  	%rd18253, %rd18249, %rd18252;
	cvt.u64.u32 	%rd18254, %r8414;
	shl.b64 	%rd18255, %rd18254, 48;
	and.b64  	%rd18256, %rd18255, 71776119061217280;
	or.b64  	%rd18257, %rd18253, %rd18256;
	cvt.u64.u32 	%rd18258, %r8413;
	shl.b64 	%rd18259, %rd18258, 56;
	or.b64  	%rd18260, %rd18257, %rd18259;
	st.global.u64 	[%rd18237+1032], %rd18260;
	ld.local.v4.b32 	{%r8425, %r8426, %r8427, %r8428}, [%rd18219+16];
	bfe.u32 	%r8429, %r8428, 24, 8;
	bfe.u32 	%r8430, %r8428, 16, 8;
	bfe.u32 	%r8431, %r8428, 8, 8;
	bfe.u32 	%r8432, %r8428, 0, 8;
	bfe.u32 	%r8433, %r8427, 0, 8;
	bfe.u32 	%r8434, %r8426, 24, 8;
	bfe.u32 	%r8435, %r8426, 16, 8;
	bfe.u32 	%r8436, %r8426, 8, 8;
	bfe.u32 	%r8437, %r8426, 0, 8;
	ld.local.u32 	%rd18261, [%rd18219+16];
	cvt.u64.u32 	%rd18262, %r8437;
	shl.b64 	%rd18263, %rd18262, 32;
	and.b64  	%rd18264, %rd18263, 1095216660480;
	or.b64  	%rd18265, %rd18261, %rd18264;
	cvt.u64.u32 	%rd18266, %r8436;
	shl.b64 	%rd18267, %rd18266, 40;
	and.b64  	%rd18268, %rd18267, 280375465082880;
	or.b64  	%rd18269, %rd18265, %rd18268;
	cvt.u64.u32 	%rd18270, %r8435;
	shl.b64 	%rd18271, %rd18270, 48;
	and.b64  	%rd18272, %rd18271, 71776119061217280;
	or.b64  	%rd18273, %rd18269, %rd18272;
	cvt.u64.u32 	%rd18274, %r8434;
	shl.b64 	%rd18275, %rd18274, 56;
	or.b64  	%rd18276, %rd18273, %rd18275;
	st.global.u64 	[%rd18237+1040], %rd18276;
	cvt.u64.u32 	%rd18277, %r8433;
	and.b64  	%rd18278, %rd18277, 255;
	bfe.u32 	%r8438, %r8427, 8, 8;
	mul.wide.u32 	%rd18279, %r8438, 256;
	or.b64  	%rd18280, %rd18279, %rd18278;
	bfe.u32 	%r8439, %r8427, 16, 8;
	mul.wide.u32 	%rd18281, %r8439, 65536;
	or.b64  	%rd18282, %rd18280, %rd18281;
	bfe.u32 	%r8440, %r8427, 24, 8;
	mul.wide.u32 	%rd18283, %r8440, 16777216;
	or.b64  	%rd18284, %rd18282, %rd18283;
	cvt.u64.u32 	%rd18285, %r8432;
	shl.b64 	%rd18286, %rd18285, 32;
	and.b64  	%rd18287, %rd18286, 1095216660480;
	or.b64  	%rd18288, %rd18284, %rd18287;
	cvt.u64.u32 	%rd18289, %r8431;
	shl.b64 	%rd18290, %rd18289, 40;
	and.b64  	%rd18291, %rd18290, 280375465082880;
	or.b64  	%rd18292, %rd18288, %rd18291;
	cvt.u64.u32 	%rd18293, %r8430;
	shl.b64 	%rd18294, %rd18293, 48;
	and.b64  	%rd18295, %rd18294, 71776119061217280;
	or.b64  	%rd18296, %rd18292, %rd18295;
	cvt.u64.u32 	%rd18297, %r8429;
	shl.b64 	%rd18298, %rd18297, 56;
	or.b64  	%rd18299, %rd18296, %rd18298;
	st.global.u64 	[%rd18237+1048], %rd18299;
	add.s32 	%r10069, %r10069, 4;
	setp.ne.s32 	%p369, %r10069, 128;
	@%p369 bra 	$L__BB0_490;
	ld.param.u32 	%r9973, [_Z26argon2d_hash_device_kernelPhPKhmjjjP6block_S1_m_param_5];
	add.s32 	%r10029, %r10029, 1;
	setp.eq.s32 	%p370, %r10029, %r9973;
	@%p370 bra 	$L__BB0_492;
	bra.uni 	$L__BB0_281;
$L__BB0_492:
	setp.eq.s32 	%p371, %r292, 0;
	@%p371 bra 	$L__BB0_540;
	mul.lo.s32 	%r96, %r2, 3;
	add.s32 	%r97, %r96, -1;
	cvt.u64.u32 	%rd1861, %r3;
	mov.b32 	%r10070, 0;
$L__BB0_494:
	ld.param.u32 	%r9974, [_Z26argon2d_hash_device_kernelPhPKhmjjjP6block_S1_m_param_5];
	setp.eq.s32 	%p372, %r9974, 0;
	@%p372 bra 	$L__BB0_539;
	mov.b32 	%r10071, 0;
$L__BB0_496:
	setp.eq.s32 	%p373, %r10070, 0;
	or.b32  	%r216, %r10071, %r10070;
	setp.eq.s32 	%p374, %r216, 0;
	selp.b32 	%r217, 2, 0, %p374;
	mul.lo.s32 	%r218, %r10071, %r2;
	add.s32 	%r219, %r217, %r218;
	setp.eq.s32 	%p375, %r10071, 3;
	add.s32 	%r220, %r10071, 1;
	add.s32 	%r8443, %r218, %r2;
	cvt.u64.u32 	%rd18300, %r8443;
	selp.b64 	%rd18301, 0, %rd18300, %p375;
	selp.b64 	%rd2427, 0, %rd18301, %p373;
	@%p373 bra 	$L__BB0_502;
	mov.b32 	%r10079, 0;
$L__BB0_498:
	setp.ge.u32 	%p376, %r217, %r2;
	mad.lo.s32 	%r10081, %r10079, %r3, %r219;
	@%p376 bra 	$L__BB0_537;
	cvt.u64.u32 	%rd2444, %r10079;
	rem.u32 	%r8445, %r10081, %r3;
	setp.eq.s32 	%p377, %r8445, 0;
	selp.b32 	%r8446, %r3, 0, %p377;
	add.s32 	%r8447, %r10081, %r8446;
	add.s32 	%r10082, %r8447, -1;
	mov.u32 	%r10080, %r217;
$L__BB0_500:
	ld.param.u32 	%r9975, [_Z26argon2d_hash_device_kernelPhPKhmjjjP6block_S1_m_param_5];
	setp.eq.s32 	%p378, %r216, 0;
	rem.u32 	%r8448, %r10081, %r3;
	setp.eq.s32 	%p379, %r8448, 1;
	add.s32 	%r8449, %r10081, -1;
	selp.b32 	%r247, %r8449, %r10082, %p379;
	mul.wide.u32 	%rd18302, %r247, 1024;
	add.s64 	%rd2445, %rd1, %rd18302;
	ld.global.u64 	%rd2446, [%rd2445];
	{ .reg .b32 tmp; mov.b64 {tmp, %r8450}, %rd2446; }
	rem.u32 	%r8451, %r8450, %r9975;
	cvt.u64.u32 	%rd18303, %r8451;
	selp.b64 	%rd2447, %rd2444, %rd18303, %p378;
	setp.eq.s64 	%p380, %rd2447, %rd2444;
	add.s32 	%r8452, %r97, %r10080;
	setp.eq.s32 	%p381, %r10080, 0;
	selp.s32 	%r8453, -1, 0, %p381;
	add.s32 	%r8454, %r96, %r8453;
	selp.b32 	%r8455, %r8452, %r8454, %p380;
	and.b64  	%rd18304, %rd2446, 4294967295;
	mul.lo.s64 	%rd18305, %rd18304, %rd18304;
	shr.u64 	%rd18306, %rd18305, 32;
	add.s32 	%r8456, %r8455, -1;
	cvt.u64.u32 	%rd18307, %r8456;
	cvt.u64.u32 	%rd18308, %r8455;
	mul.lo.s64 	%rd18309, %rd18306, %rd18308;
	shr.u64 	%rd18310, %rd18309, 32;
	add.s64 	%rd18311, %rd2427, %rd18307;
	sub.s64 	%rd2448, %rd18311, %rd18310;
	and.b64  	%rd18312, %rd2448, -4294967296;
	setp.ne.s64 	%p382, %rd18312, 0;
	@%p382 bra 	$L__BB0_525;
	cvt.u32.u64 	%r8457, %rd1861;
	cvt.u32.u64 	%r8458, %rd2448;
	rem.u32 	%r8459, %r8458, %r8457;
	cvt.u64.u32 	%rd23698, %r8459;
	bra.uni 	$L__BB0_526;
$L__BB0_502:
	add.s32 	%r221, %r218, -1;
	mov.b32 	%r10072, 0;
$L__BB0_503:
	setp.ge.u32 	%p390, %r217, %r2;
	mad.lo.s32 	%r10074, %r10072, %r3, %r219;
	@%p390 bra 	$L__BB0_524;
	cvt.u64.u32 	%rd2428, %r10072;
	rem.u32 	%r8793, %r10074, %r3;
	setp.eq.s32 	%p391, %r8793, 0;
	selp.b32 	%r8794, %r3, 0, %p391;
	add.s32 	%r8795, %r10074, %r8794;
	add.s32 	%r10075, %r8795, -1;
	mov.u32 	%r10073, %r217;
$L__BB0_505:
	ld.param.u32 	%r9977, [_Z26argon2d_hash_device_kernelPhPKhmjjjP6block_S1_m_param_5];
	setp.eq.s32 	%p392, %r10071, 0;
	setp.eq.s32 	%p393, %r216, 0;
	rem.u32 	%r8796, %r10074, %r3;
	setp.eq.s32 	%p394, %r8796, 1;
	add.s32 	%r8797, %r10074, -1;
	selp.b32 	%r229, %r8797, %r10075, %p394;
	mul.wide.u32 	%rd19960, %r229, 1024;
	add.s64 	%rd2429, %rd1, %rd19960;
	ld.global.u64 	%rd2430, [%rd2429];
	{ .reg .b32 tmp; mov.b64 {tmp, %r8798}, %rd2430; }
	rem.u32 	%r8799, %r8798, %r9977;
	cvt.u64.u32 	%rd19961, %r8799;
	selp.b64 	%rd2431, %rd2428, %rd19961, %p393;
	@%p392 bra 	$L__BB0_509;
	setp.eq.s64 	%p395, %rd2431, %rd2428;
	@%p395 bra 	$L__BB0_508;
	setp.eq.s32 	%p396, %r10073, 0;
	selp.s32 	%r8800, -1, 0, %p396;
	add.s32 	%r10076, %r218, %r8800;
	bra.uni 	$L__BB0_510;
$L__BB0_508:
	add.s32 	%r10076, %r221, %r10073;
	bra.uni 	$L__BB0_510;
$L__BB0_509:
	add.s32 	%r10076, %r10073, -1;
$L__BB0_510:
	and.b64  	%rd19962, %rd2430, 4294967295;
	mul.lo.s64 	%rd19963, %rd19962, %rd19962;
	shr.u64 	%rd19964, %rd19963, 32;
	add.s32 	%r8801, %r10076, -1;
	cvt.u64.u32 	%rd19965, %r8801;
	cvt.u64.u32 	%rd19966, %r10076;
	mul.lo.s64 	%rd19967, %rd19964, %rd19966;
	shr.u64 	%rd19968, %rd19967, 32;
	add.s64 	%rd19969, %rd2427, %rd19965;
	sub.s64 	%rd2432, %rd19969, %rd19968;
	and.b64  	%rd19970, %rd2432, -4294967296;
	setp.ne.s64 	%p397, %rd19970, 0;
	@%p397 bra 	$L__BB0_512;
	cvt.u32.u64 	%r8802, %rd1861;
	cvt.u32.u64 	%r8803, %rd2432;
	rem.u32 	%r8804, %r8803, %r8802;
	cvt.u64.u32 	%rd23694, %r8804;
	bra.uni 	$L__BB0_513;
$L__BB0_512:
	rem.u64 	%rd23694, %rd2432, %rd1861;
$L__BB0_513:
	mad.lo.s64 	%rd19972, %rd2431, %rd1861, %rd23694;
	shl.b64 	%rd19973, %rd19972, 10;
	add.s64 	%rd2436, %rd1, %rd19973;
	mov.b64 	%rd23695, 0;
	st.local.v2.u64 	[%rd6], {%rd23695, %rd23695};
	st.local.v2.u64 	[%rd6+16], {%rd23695, %rd23695};
	st.local.v2.u64 	[%rd6+32], {%rd23695, %rd23695};
	st.local.v2.u64 	[%rd6+48], {%rd23695, %rd23695};
	st.local.v2.u64 	[%rd6+64], {%rd23695, %rd23695};
	st.local.v2.u64 	[%rd6+80], {%rd23695, %rd23695};
	st.local.v2.u64 	[%rd6+96], {%rd23695, %rd23695};
	st.local.v2.u64 	[%rd6+112], {%rd23695, %rd23695};
	st.local.v2.u64 	[%rd6+128], {%rd23695, %rd23695};
	st.local.v2.u64 	[%rd6+144], {%rd23695, %rd23695};
	st.local.v2.u64 	[%rd6+160], {%rd23695, %rd23695};
	st.local.v2.u64 	[%rd6+176], {%rd23695, %rd23695};
	st.local.v2.u64 	[%rd6+192], {%rd23695, %rd23695};
	st.local.v2.u64 	[%rd6+208], {%rd23695, %rd23695};
	st.local.v2.u64 	[%rd6+224], {%rd23695, %rd23695};
	st.local.v2.u64 	[%rd6+240], {%rd23695, %rd23695};
	st.local.v2.u64 	[%rd6+256], {%rd23695, %rd23695};
	st.local.v2.u64 	[%rd6+272], {%rd23695, %rd23695};
	st.local.v2.u64 	[%rd6+288], {%rd23695, %rd23695};
	st.local.v2.u64 	[%rd6+304], {%rd23695, %rd23695};
	st.local.v2.u64 	[%rd6+320], {%rd23695, %rd23695};
	st.local.v2.u64 	[%rd6+336], {%rd23695, %rd23695};
	st.local.v2.u64 	[%rd6+352], {%rd23695, %rd23695};
	st.local.v2.u64 	[%rd6+368], {%rd23695, %rd23695};
	st.local.v2.u64 	[%rd6+384], {%rd23695, %rd23695};
	st.local.v2.u64 	[%rd6+400], {%rd23695, %rd23695};
	st.local.v2.u64 	[%rd6+416], {%rd23695, %rd23695};
	st.local.v2.u64 	[%rd6+432], {%rd23695, %rd23695};
	st.local.v2.u64 	[%rd6+448], {%rd23695, %rd23695};
	st.local.v2.u64 	[%rd6+464], {%rd23695, %rd23695};
	st.local.v2.u64 	[%rd6+480], {%rd23695, %rd23695};
	st.local.v2.u64 	[%rd6+496], {%rd23695, %rd23695};
	st.local.v2.u64 	[%rd6+512], {%rd23695, %rd23695};
	st.local.v2.u64 	[%rd6+528], {%rd23695, %rd23695};
	st.local.v2.u64 	[%rd6+544], {%rd23695, %rd23695};
	st.local.v2.u64 	[%rd6+560], {%rd23695, %rd23695};
	st.local.v2.u64 	[%rd6+576], {%rd23695, %rd23695};
	st.local.v2.u64 	[%rd6+592], {%rd23695, %rd23695};
	st.local.v2.u64 	[%rd6+608], {%rd23695, %rd23695};
	st.local.v2.u64 	[%rd6+624], {%rd23695, %rd23695};
	st.local.v2.u64 	[%rd6+640], {%rd23695, %rd23695};
	st.local.v2.u64 	[%rd6+656], {%rd23695, %rd23695};
	st.local.v2.u64 	[%rd6+672], {%rd23695, %rd23695};
	st.local.v2.u64 	[%rd6+688], {%rd23695, %rd23695};
	st.local.v2.u64 	[%rd6+704], {%rd23695, %rd23695};
	st.local.v2.u64 	[%rd6+720], {%rd23695, %rd23695};
	st.local.v2.u64 	[%rd6+736], {%rd23695, %rd23695};
	st.local.v2.u64 	[%rd6+752], {%rd23695, %rd23695};
	st.local.v2.u64 	[%rd6+768], {%rd23695, %rd23695};
	st.local.v2.u64 	[%rd6+784], {%rd23695, %rd23695};
	st.local.v2.u64 	[%rd6+800], {%rd23695, %rd23695};
	st.local.v2.u64 	[%rd6+816], {%rd23695, %rd23695};
	st.local.v2.u64 	[%rd6+832], {%rd23695, %rd23695};
	st.local.v2.u64 	[%rd6+848], {%rd23695, %rd23695};
	st.local.v2.u64 	[%rd6+864], {%rd23695, %rd23695};
	st.local.v2.u64 	[%rd6+880], {%rd23695, %rd23695};
	st.local.v2.u64 	[%rd6+896], {%rd23695, %rd23695};
	st.local.v2.u64 	[%rd6+912], {%rd23695, %rd23695};
	st.local.v2.u64 	[%rd6+928], {%rd23695, %rd23695};
	st.local.v2.u64 	[%rd6+944], {%rd23695, %rd23695};
	st.local.v2.u64 	[%rd6+960], {%rd23695, %rd23695};
	st.local.v2.u64 	[%rd6+976], {%rd23695, %rd23695};
	st.local.v2.u64 	[%rd6+992], {%rd23695, %rd23695};
	st.local.v2.u64 	[%rd6+1008], {%rd23695, %rd23695};
	st.local.v2.u64 	[%rd7], {%rd23695, %rd23695};
	st.local.v2.u64 	[%rd7+16], {%rd23695, %rd23695};
	st.local.v2.u64 	[%rd7+32], {%rd23695, %rd23695};
	st.local.v2.u64 	[%rd7+48], {%rd23695, %rd23695};
	st.local.v2.u64 	[%rd7+64], {%rd23695, %rd23695};
	st.local.v2.u64 	[%rd7+80], {%rd23695, %rd23695};
	st.local.v2.u64 	[%rd7+96], {%rd23695, %rd23695};
	st.local.v2.u64 	[%rd7+112], {%rd23695, %rd23695};
	st.local.v2.u64 	[%rd7+128], {%rd23695, %rd23695};
	st.local.v2.u64 	[%rd7+144], {%rd23695, %rd23695};
	st.local.v2.u64 	[%rd7+160], {%rd23695, %rd23695};
	st.local.v2.u64 	[%rd7+176], {%rd23695, %rd23695};
	st.local.v2.u64 	[%rd7+192], {%rd23695, %rd23695};
	st.local.v2.u64 	[%rd7+208], {%rd23695, %rd23695};
	st.local.v2.u64 	[%rd7+224], {%rd23695, %rd23695};
	st.local.v2.u64 	[%rd7+240], {%rd23695, %rd23695};
	st.local.v2.u64 	[%rd7+256], {%rd23695, %rd23695};
	st.local.v2.u64 	[%rd7+272], {%rd23695, %rd23695};
	st.local.v2.u64 	[%rd7+288], {%rd23695, %rd23695};
	st.local.v2.u64 	[%rd7+304], {%rd23695, %rd23695};
	st.local.v2.u64 	[%rd7+320], {%rd23695, %rd23695};
	st.local.v2.u64 	[%rd7+336], {%rd23695, %rd23695};
	st.local.v2.u64 	[%rd7+352], {%rd23695, %rd23695};
	st.local.v2.u64 	[%rd7+368], {%rd23695, %rd23695};
	st.local.v2.u64 	[%rd7+384], {%rd23695, %rd23695};
	st.local.v2.u64 	[%rd7+400], {%rd23695, %rd23695};
	st.local.v2.u64 	[%rd7+416], {%rd23695, %rd23695};
	st.local.v2.u64 	[%rd7+432], {%rd23695, %rd23695};
	st.local.v2.u64 	[%rd7+448], {%rd23695, %rd23695};
	st.local.v2.u64 	[%rd7+464], {%rd23695, %rd23695};
	st.local.v2.u64 	[%rd7+480], {%rd23695, %rd23695};
	st.local.v2.u64 	[%rd7+496], {%rd23695, %rd23695};
	st.local.v2.u64 	[%rd7+512], {%rd23695, %rd23695};
	st.local.v2.u64 	[%rd7+528], {%rd23695, %rd23695};
	st.local.v2.u64 	[%rd7+544], {%rd23695, %rd23695};
	st.local.v2.u64 	[%rd7+560], {%rd23695, %rd23695};
	st.local.v2.u64 	[%rd7+576], {%rd23695, %rd23695};
	st.local.v2.u64 	[%rd7+592], {%rd23695, %rd23695};
	st.local.v2.u64 	[%rd7+608], {%rd23695, %rd23695};
	st.local.v2.u64 	[%rd7+624], {%rd23695, %rd23695};
	st.local.v2.u64 	[%rd7+640], {%rd23695, %rd23695};
	st.local.v2.u64 	[%rd7+656], {%rd23695, %rd23695};
	st.local.v2.u64 	[%rd7+672], {%rd23695, %rd23695};
	st.local.v2.u64 	[%rd7+688], {%rd23695, %rd23695};
	st.local.v2.u64 	[%rd7+704], {%rd23695, %rd23695};
	st.local.v2.u64 	[%rd7+720], {%rd23695, %rd23695};
	st.local.v2.u64 	[%rd7+736], {%rd23695, %rd23695};
	st.local.v2.u64 	[%rd7+752], {%rd23695, %rd23695};
	st.local.v2.u64 	[%rd7+768], {%rd23695, %rd23695};
	st.local.v2.u64 	[%rd7+784], {%rd23695, %rd23695};
	st.local.v2.u64 	[%rd7+800], {%rd23695, %rd23695};
	st.local.v2.u64 	[%rd7+816], {%rd23695, %rd23695};
	st.local.v2.u64 	[%rd7+832], {%rd23695, %rd23695};
	st.local.v2.u64 	[%rd7+848], {%rd23695, %rd23695};
	st.local.v2.u64 	[%rd7+864], {%rd23695, %rd23695};
	st.local.v2.u64 	[%rd7+880], {%rd23695, %rd23695};
	st.local.v2.u64 	[%rd7+896], {%rd23695, %rd23695};
	st.local.v2.u64 	[%rd7+912], {%rd23695, %rd23695};
	st.local.v2.u64 	[%rd7+928], {%rd23695, %rd23695};
	st.local.v2.u64 	[%rd7+944], {%rd23695, %rd23695};
	st.local.v2.u64 	[%rd7+960], {%rd23695, %rd23695};
	st.local.v2.u64 	[%rd7+976], {%rd23695, %rd23695};
	st.local.v2.u64 	[%rd7+992], {%rd23695, %rd23695};
	st.local.v2.u64 	[%rd7+1008], {%rd23695, %rd23695};
$L__BB0_514:
	add.s64 	%rd19974, %rd2436, %rd23695;
	add.s64 	%rd19975, %rd6, %rd23695;
	ld.global.u8 	%r8805, [%rd19974+15];
	ld.global.u8 	%r8806, [%rd19974+14];
	prmt.b32 	%r8807, %r8806, %r8805, 0x3340U;
	ld.global.u8 	%r8808, [%rd19974+13];
	ld.global.u8 	%r8809, [%rd19974+12];
	prmt.b32 	%r8810, %r8809, %r8808, 0x3340U;
	prmt.b32 	%r8811, %r8810, %r8807, 0x5410U;
	ld.global.u8 	%r8812, [%rd19974+11];
	ld.global.u8 	%r8813, [%rd19974+10];
	prmt.b32 	%r8814, %r8813, %r8812, 0x3340U;
	ld.global.u8 	%r8815, [%rd19974+9];
	ld.global.u8 	%r8816, [%rd19974+8];
	prmt.b32 	%r8817, %r8816, %r8815, 0x3340U;
	prmt.b32 	%r8818, %r8817, %r8814, 0x5410U;
	ld.global.u8 	%r8819, [%rd19974+7];
	ld.global.u8 	%r8820, [%rd19974+6];
	prmt.b32 	%r8821, %r8820, %r8819, 0x3340U;
	ld.global.u8 	%r8822, [%rd19974+5];
	ld.global.u8 	%r8823, [%rd19974+4];
	prmt.b32 	%r8824, %r8823, %r8822, 0x3340U;
	prmt.b32 	%r8825, %r8824, %r8821, 0x5410U;
	ld.global.u8 	%r8826, [%rd19974+3];
	ld.global.u8 	%r8827, [%rd19974+2];
	prmt.b32 	%r8828, %r8827, %r8826, 0x3340U;
	ld.global.u8 	%r8829, [%rd19974+1];
	ld.global.u8 	%r8830, [%rd19974];
	prmt.b32 	%r8831, %r8830, %r8829, 0x3340U;
	prmt.b32 	%r8832, %r8831, %r8828, 0x5410U;
	st.local.v4.b32 	[%rd19975], {%r8832, %r8825, %r8818, %r8811};
	ld.global.u8 	%r8833, [%rd19974+31];
	ld.global.u8 	%r8834, [%rd19974+30];
	prmt.b32 	%r8835, %r8834, %r8833, 0x3340U;
	ld.global.u8 	%r8836, [%rd19974+29];
	ld.global.u8 	%r8837, [%rd19974+28];
	prmt.b32 	%r8838, %r8837, %r8836, 0x3340U;
	prmt.b32 	%r8839, %r8838, %r8835, 0x5410U;
	ld.global.u8 	%r8840, [%rd19974+27];
	ld.global.u8 	%r8841, [%rd19974+26];
	prmt.b32 	%r8842, %r8841, %r8840, 0x3340U;
	ld.global.u8 	%r8843, [%rd19974+25];
	ld.global.u8 	%r8844, [%rd19974+24];
	prmt.b32 	%r8845, %r8844, %r8843, 0x3340U;
	prmt.b32 	%r8846, %r8845, %r8842, 0x5410U;
	ld.global.u8 	%r8847, [%rd19974+23];
	ld.global.u8 	%r8848, [%rd19974+22];
	prmt.b32 	%r8849, %r8848, %r8847, 0x3340U;
	ld.global.u8 	%r8850, [%rd19974+21];
	ld.global.u8 	%r8851, [%rd19974+20];
	prmt.b32 	%r8852, %r8851, %r8850, 0x3340U;
	prmt.b32 	%r8853, %r8852, %r8849, 0x5410U;
	ld.global.u8 	%r8854, [%rd19974+19];
	ld.global.u8 	%r8855, [%rd19974+18];
	prmt.b32 	%r8856, %r8855, %r8854, 0x3340U;
	ld.global.u8 	%r8857, [%rd19974+17];
	ld.global.u8 	%r8858, [%rd19974+16];
	prmt.b32 	%r8859, %r8858, %r8857, 0x3340U;
	prmt.b32 	%r8860, %r8859, %r8856, 0x5410U;
	st.local.v4.b32 	[%rd19975+16], {%r8860, %r8853, %r8846, %r8839};
	add.s64 	%rd23695, %rd23695, 32;
	setp.ne.s64 	%p398, %rd23695, 1024;
	@%p398 bra 	$L__BB0_514;
	ld.local.v2.u64 	{%rd19977, %rd19978}, [%rd6];
	xor.b64  	%rd19979, %rd19977, %rd2430;
	ld.global.u64 	%rd19980, [%rd2429+8];
	xor.b64  	%rd19981, %rd19978, %rd19980;
	st.local.v2.u64 	[%rd6], {%rd19979, %rd19981};
	ld.global.u64 	%rd19982, [%rd2429+16];
	ld.local.v2.u64 	{%rd19983, %rd19984}, [%rd6+16];
	xor.b64  	%rd19985, %rd19983, %rd19982;
	ld.global.u64 	%rd19986, [%rd2429+24];
	xor.b64  	%rd19987, %rd19984, %rd19986;
	st.local.v2.u64 	[%rd6+16], {%rd19985, %rd19987};
	ld.global.u64 	%rd19988, [%rd2429+32];
	ld.local.v2.u64 	{%rd19989, %rd19990}, [%rd6+32];
	xor.b64  	%rd19991, %rd19989, %rd19988;
	ld.global.u64 	%rd19992, [%rd2429+40];
	xor.b64  	%rd19993, %rd19990, %rd19992;
	st.local.v2.u64 	[%rd6+32], {%rd19991, %rd19993};
	ld.global.u64 	%rd19994, [%rd2429+48];
	ld.local.v2.u64 	{%rd19995, %rd19996}, [%rd6+48];
	xor.b64  	%rd19997, %rd19995, %rd19994;
	ld.global.u64 	%rd19998, [%rd2429+56];
	xor.b64  	%rd19999, %rd19996, %rd19998;
	st.local.v2.u64 	[%rd6+48], {%rd19997, %rd19999};
	ld.global.u64 	%rd20000, [%rd2429+64];
	ld.local.v2.u64 	{%rd20001, %rd20002}, [%rd6+64];
	xor.b64  	%rd20003, %rd20001, %rd20000;
	ld.global.u64 	%rd20004, [%rd2429+72];
	xor.b64  	%rd20005, %rd20002, %rd20004;
	st.local.v2.u64 	[%rd6+64], {%rd20003, %rd20005};
	ld.global.u64 	%rd20006, [%rd2429+80];
	ld.local.v2.u64 	{%rd20007, %rd20008}, [%rd6+80];
	xor.b64  	%rd20009, %rd20007, %rd20006;
	ld.global.u64 	%rd20010, [%rd2429+88];
	xor.b64  	%rd20011, %rd20008, %rd20010;
	st.local.v2.u64 	[%rd6+80], {%rd20009, %rd20011};
	ld.global.u64 	%rd20012, [%rd2429+96];
	ld.local.v2.u64 	{%rd20013, %rd20014}, [%rd6+96];
	xor.b64  	%rd20015, %rd20013, %rd20012;
	ld.global.u64 	%rd20016, [%rd2429+104];
	xor.b64  	%rd20017, %rd20014, %rd20016;
	st.local.v2.u64 	[%rd6+96], {%rd20015, %rd20017};
	ld.global.u64 	%rd20018, [%rd2429+112];
	ld.local.v2.u64 	{%rd20019, %rd20020}, [%rd6+112];
	xor.b64  	%rd20021, %rd20019, %rd20018;
	ld.global.u64 	%rd20022, [%rd2429+120];
	xor.b64  	%rd20023, %rd20020, %rd20022;
	st.local.v2.u64 	[%rd6+112], {%rd20021, %rd20023};
	ld.global.u64 	%rd20024, [%rd2429+128];
	ld.local.v2.u64 	{%rd20025, %rd20026}, [%rd6+128];
	xor.b64  	%rd20027, %rd20025, %rd20024;
	ld.global.u64 	%rd20028, [%rd2429+136];
	xor.b64  	%rd20029, %rd20026, %rd20028;
	st.local.v2.u64 	[%rd6+128], {%rd20027, %rd20029};
	ld.global.u64 	%rd20030, [%rd2429+144];
	ld.local.v2.u64 	{%rd20031, %rd20032}, [%rd6+144];
	xor.b64  	%rd20033, %rd20031, %rd20030;
	ld.global.u64 	%rd20034, [%rd2429+152];
	xor.b64  	%rd20035, %rd20032, %rd20034;
	st.local.v2.u64 	[%rd6+144], {%rd20033, %rd20035};
	ld.global.u64 	%rd20036, [%rd2429+160];
	ld.local.v2.u64 	{%rd20037, %rd20038}, [%rd6+160];
	xor.b64  	%rd20039, %rd20037, %rd20036;
	ld.global.u64 	%rd20040, [%rd2429+168];
	xor.b64  	%rd20041, %rd20038, %rd20040;
	st.local.v2.u64 	[%rd6+160], {%rd20039, %rd20041};
	ld.global.u64 	%rd20042, [%rd2429+176];
	ld.local.v2.u64 	{%rd20043, %rd20044}, [%rd6+176];
	xor.b64  	%rd20045, %rd20043, %rd20042;
	ld.global.u64 	%rd20046, [%rd2429+184];
	xor.b64  	%rd20047, %rd20044, %rd20046;
	st.local.v2.u64 	[%rd6+176], {%rd20045, %rd20047};
	ld.global.u64 	%rd20048, [%rd2429+192];
	ld.local.v2.u64 	{%rd20049, %rd20050}, [%rd6+192];
	xor.b64  	%rd20051, %rd20049, %rd20048;
	ld.global.u64 	%rd20052, [%rd2429+200];
	xor.b64  	%rd20053, %rd20050, %rd20052;
	st.local.v2.u64 	[%rd6+192], {%rd20051, %rd20053};
	ld.global.u64 	%rd20054, [%rd2429+208];
	ld.local.v2.u64 	{%rd20055, %rd20056}, [%rd6+208];
	xor.b64  	%rd20057, %rd20055, %rd20054;
	ld.global.u64 	%rd20058, [%rd2429+216];
	xor.b64  	%rd20059, %rd20056, %rd20058;
	st.local.v2.u64 	[%rd6+208], {%rd20057, %rd20059};
	ld.global.u64 	%rd20060, [%rd2429+224];
	ld.local.v2.u64 	{%rd20061, %rd20062}, [%rd6+224];
	xor.b64  	%rd20063, %rd20061, %rd20060;
	ld.global.u64 	%rd20064, [%rd2429+232];
	xor.b64  	%rd20065, %rd20062, %rd20064;
	st.local.v2.u64 	[%rd6+224], {%rd20063, %rd20065};
	ld.global.u64 	%rd20066, [%rd2429+240];
	ld.local.v2.u64 	{%rd20067, %rd20068}, [%rd6+240];
	xor.b64  	%rd20069, %rd20067, %rd20066;
	ld.global.u64 	%rd20070, [%rd2429+248];
	xor.b64  	%rd20071, %rd20068, %rd20070;
	st.local.v2.u64 	[%rd6+240], {%rd20069, %rd20071};
	ld.global.u64 	%rd20072, [%rd2429+256];
	ld.local.v2.u64 	{%rd20073, %rd20074}, [%rd6+256];
	xor.b64  	%rd20075, %rd20073, %rd20072;
	ld.global.u64 	%rd20076, [%rd2429+264];
	xor.b64  	%rd20077, %rd20074, %rd20076;
	st.local.v2.u64 	[%rd6+256], {%rd20075, %rd20077};
	ld.global.u64 	%rd20078, [%rd2429+272];
	ld.local.v2.u64 	{%rd20079, %rd20080}, [%rd6+272];
	xor.b64  	%rd20081, %rd20079, %rd20078;
	ld.global.u64 	%rd20082, [%rd2429+280];
	xor.b64  	%rd20083, %rd20080, %rd20082;
	st.local.v2.u64 	[%rd6+272], {%rd20081, %rd20083};
	ld.global.u64 	%rd20084, [%rd2429+288];
	ld.local.v2.u64 	{%rd20085, %rd20086}, [%rd6+288];
	xor.b64  	%rd20087, %rd20085, %rd20084;
	ld.global.u64 	%rd20088, [%rd2429+296];
	xor.b64  	%rd20089, %rd20086, %rd20088;
	st.local.v2.u64 	[%rd6+288], {%rd20087, %rd20089};
	ld.global.u64 	%rd20090, [%rd2429+304];
	ld.local.v2.u64 	{%rd20091, %rd20092}, [%rd6+304];
	xor.b64  	%rd20093, %rd20091, %rd20090;
	ld.global.u64 	%rd20094, [%rd2429+312];
	xor.b64  	%rd20095, %rd20092, %rd20094;
	st.local.v2.u64 	[%rd6+304], {%rd20093, %rd20095};
	ld.global.u64 	%rd20096, [%rd2429+320];
	ld.local.v2.u64 	{%rd20097, %rd20098}, [%rd6+320];
	xor.b64  	%rd20099, %rd20097, %rd20096;
	ld.global.u64 	%rd20100, [%rd2429+328];
	xor.b64  	%rd20101, %rd20098, %rd20100;
	st.local.v2.u64 	[%rd6+320], {%rd20099, %rd20101};
	ld.global.u64 	%rd20102, [%rd2429+336];
	ld.local.v2.u64 	{%rd20103, %rd20104}, [%rd6+336];
	xor.b64  	%rd20105, %rd20103, %rd20102;
	ld.global.u64 	%rd20106, [%rd2429+344];
	xor.b64  	%rd20107, %rd20104, %rd20106;
	st.local.v2.u64 	[%rd6+336], {%rd20105, %rd20107};
	ld.global.u64 	%rd20108, [%rd2429+352];
	ld.local.v2.u64 	{%rd20109, %rd20110}, [%rd6+352];
	xor.b64  	%rd20111, %rd20109, %rd20108;
	ld.global.u64 	%rd20112, [%rd2429+360];
	xor.b64  	%rd20113, %rd20110, %rd20112;
	st.local.v2.u64 	[%rd6+352], {%rd20111, %rd20113};
	ld.global.u64 	%rd20114, [%rd2429+368];
	ld.local.v2.u64 	{%rd20115, %rd20116}, [%rd6+368];
	xor.b64  	%rd20117, %rd20115, %rd20114;
	ld.global.u64 	%rd20118, [%rd2429+376];
	xor.b64  	%rd20119, %rd20116, %rd20118;
	st.local.v2.u64 	[%rd6+368], {%rd20117, %rd20119};
	ld.global.u64 	%rd20120, [%rd2429+384];
	ld.local.v2.u64 	{%rd20121, %rd20122}, [%rd6+384];
	xor.b64  	%rd20123, %rd20121, %rd20120;
	ld.global.u64 	%rd20124, [%rd2429+392];
	xor.b64  	%rd20125, %rd20122, %rd20124;
	st.local.v2.u64 	[%rd6+384], {%rd20123, %rd20125};
	ld.global.u64 	%rd20126, [%rd2429+400];
	ld.local.v2.u64 	{%rd20127, %rd20128}, [%rd6+400];
	xor.b64  	%rd20129, %rd20127, %rd20126;
	ld.global.u64 	%rd20130, [%rd2429+408];
	xor.b64  	%rd20131, %rd20128, %rd20130;
	st.local.v2.u64 	[%rd6+400], {%rd20129, %rd20131};
	ld.global.u64 	%rd20132, [%rd2429+416];
	ld.local.v2.u64 	{%rd20133, %rd20134}, [%rd6+416];
	xor.b64  	%rd20135, %rd20133, %rd20132;
	ld.global.u64 	%rd20136, [%rd2429+424];
	xor.b64  	%rd20137, %rd20134, %rd20136;
	st.local.v2.u64 	[%rd6+416], {%rd20135, %rd20137};
	ld.global.u64 	%rd20138, [%rd2429+432];
	ld.local.v2.u64 	{%rd20139, %rd20140}, [%rd6+432];
	xor.b64  	%rd20141, %rd20139, %rd20138;
	ld.global.u64 	%rd20142, [%rd2429+440];
	xor.b64  	%rd20143, %rd20140, %rd20142;
	st.local.v2.u64 	[%rd6+432], {%rd20141, %rd20143};
	ld.global.u64 	%rd20144, [%rd2429+448];
	ld.local.v2.u64 	{%rd20145, %rd20146}, [%rd6+448];
	xor.b64  	%rd20147, %rd20145, %rd20144;
	ld.global.u64 	%rd20148, [%rd2429+456];
	xor.b64  	%rd20149, %rd20146, %rd20148;
	st.local.v2.u64 	[%rd6+448], {%rd20147, %rd20149};
	ld.global.u64 	%rd20150, [%rd2429+464];
	ld.local.v2.u64 	{%rd20151, %rd20152}, [%rd6+464];
	xor.b64  	%rd20153, %rd20151, %rd20150;
	ld.global.u64 	%rd20154, [%rd2429+472];
	xor.b64  	%rd20155, %rd20152, %rd20154;
	st.local.v2.u64 	[%rd6+464], {%rd20153, %rd20155};
	ld.global.u64 	%rd20156, [%rd2429+480];
	ld.local.v2.u64 	{%rd20157, %rd20158}, [%rd6+480];
	xor.b64  	%rd20159, %rd20157, %rd20156;
	ld.global.u64 	%rd20160, [%rd2429+488];
	xor.b64  	%rd20161, %rd20158, %rd20160;
	st.local.v2.u64 	[%rd6+480], {%rd20159, %rd20161};
	ld.global.u64 	%rd20162, [%rd2429+496];
	ld.local.v2.u64 	{%rd20163, %rd20164}, [%rd6+496];
	xor.b64  	%rd20165, %rd20163, %rd20162;
	ld.global.u64 	%rd20166, [%rd2429+504];
	xor.b64  	%rd20167, %rd20164, %rd20166;
	st.local.v2.u64 	[%rd6+496], {%rd20165, %rd20167};
	ld.global.u64 	%rd20168, [%rd2429+512];
	ld.local.v2.u64 	{%rd20169, %rd20170}, [%rd6+512];
	xor.b64  	%rd20171, %rd20169, %rd20168;
	ld.global.u64 	%rd20172, [%rd2429+520];
	xor.b64  	%rd20173, %rd20170, %rd20172;
	st.local.v2.u64 	[%rd6+512], {%rd20171, %rd20173};
	ld.global.u64 	%rd20174, [%rd2429+528];
	ld.local.v2.u64 	{%rd20175, %rd20176}, [%rd6+528];
	xor.b64  	%rd20177, %rd20175, %rd20174;
	ld.global.u64 	%rd20178, [%rd2429+536];
	xor.b64  	%rd20179, %rd20176, %rd20178;
	st.local.v2.u64 	[%rd6+528], {%rd20177, %rd20179};
	ld.global.u64 	%rd20180, [%rd2429+544];
	ld.local.v2.u64 	{%rd20181, %rd20182}, [%rd6+544];
	xor.b64  	%rd20183, %rd20181, %rd20180;
	ld.global.u64 	%rd20184, [%rd2429+552];
	xor.b64  	%rd20185, %rd20182, %rd20184;
	st.local.v2.u64 	[%rd6+544], {%rd20183, %rd20185};
	ld.global.u64 	%rd20186, [%rd2429+560];
	ld.local.v2.u64 	{%rd20187, %rd20188}, [%rd6+560];
	xor.b64  	%rd20189, %rd20187, %rd20186;
	ld.global.u64 	%rd20190, [%rd2429+568];
	xor.b64  	%rd20191, %rd20188, %rd20190;
	st.local.v2.u64 	[%rd6+560], {%rd20189, %rd20191};
	ld.global.u64 	%rd20192, [%rd2429+576];
	ld.local.v2.u64 	{%rd20193, %rd20194}, [%rd6+576];
	xor.b64  	%rd20195, %rd20193, %rd20192;
	ld.global.u64 	%rd20196, [%rd2429+584];
	xor.b64  	%rd20197, %rd20194, %rd20196;
	st.local.v2.u64 	[%rd6+576], {%rd20195, %rd20197};
	ld.global.u64 	%rd20198, [%rd2429+592];
	ld.local.v2.u64 	{%rd20199, %rd20200}, [%rd6+592];
	xor.b64  	%rd20201, %rd20199, %rd20198;
	ld.global.u64 	%rd20202, [%rd2429+600];
	xor.b64  	%rd20203, %rd20200, %rd20202;
	st.local.v2.u64 	[%rd6+592], {%rd20201, %rd20203};
	ld.global.u64 	%rd20204, [%rd2429+608];
	ld.local.v2.u64 	{%rd20205, %rd20206}, [%rd6+608];
	xor.b64  	%rd20207, %rd20205, %rd20204;
	ld.global.u64 	%rd20208, [%rd2429+616];
	xor.b64  	%rd20209, %rd20206, %rd20208;
	st.local.v2.u64 	[%rd6+608], {%rd20207, %rd20209};
	ld.global.u64 	%rd20210, [%rd2429+624];
	ld.local.v2.u64 	{%rd20211, %rd20212}, [%rd6+624];
	xor.b64  	%rd20213, %rd20211, %rd20210;
	ld.global.u64 	%rd20214, [%rd2429+632];
	xor.b64  	%rd20215, %rd20212, %rd20214;
	st.local.v2.u64 	[%rd6+624], {%rd20213, %rd20215};
	ld.global.u64 	%rd20216, [%rd2429+640];
	ld.local.v2.u64 	{%rd20217, %rd20218}, [%rd6+640];
	xor.b64  	%rd20219, %rd20217, %rd20216;
	ld.global.u64 	%rd20220, [%rd2429+648];
	xor.b64  	%rd20221, %rd20218, %rd20220;
	st.local.v2.u64 	[%rd6+640], {%rd20219, %rd20221};
	ld.global.u64 	%rd20222, [%rd2429+656];
	ld.local.v2.u64 	{%rd20223, %rd20224}, [%rd6+656];
	xor.b64  	%rd20225, %rd20223, %rd20222;
	ld.global.u64 	%rd20226, [%rd2429+664];
	xor.b64  	%rd20227, %rd20224, %rd20226;
	st.local.v2.u64 	[%rd6+656], {%rd20225, %rd20227};
	ld.global.u64 	%rd20228, [%rd2429+672];
	ld.local.v2.u64 	{%rd20229, %rd20230}, [%rd6+672];
	xor.b64  	%rd20231, %rd20229, %rd20228;
	ld.global.u64 	%rd20232, [%rd2429+680];
	xor.b64  	%rd20233, %rd20230, %rd20232;
	st.local.v2.u64 	[%rd6+672], {%rd20231, %rd20233};
	ld.global.u64 	%rd20234, [%rd2429+688];
	ld.local.v2.u64 	{%rd20235, %rd20236}, [%rd6+688];
	xor.b64  	%rd20237, %rd20235, %rd20234;
	ld.global.u64 	%rd20238, [%rd2429+696];
	xor.b64  	%rd20239, %rd20236, %rd20238;
	st.local.v2.u64 	[%rd6+688], {%rd20237, %rd20239};
	ld.global.u64 	%rd20240, [%rd2429+704];
	ld.local.v2.u64 	{%rd20241, %rd20242}, [%rd6+704];
	xor.b64  	%rd20243, %rd20241, %rd20240;
	ld.global.u64 	%rd20244, [%rd2429+712];
	xor.b64  	%rd20245, %rd20242, %rd20244;
	st.local.v2.u64 	[%rd6+704], {%rd20243, %rd20245};
	ld.global.u64 	%rd20246, [%rd2429+720];
	ld.local.v2.u64 	{%rd20247, %rd20248}, [%rd6+720];
	xor.b64  	%rd20249, %rd20247, %rd20246;
	ld.global.u64 	%rd20250, [%rd2429+728];
	xor.b64  	%rd20251, %rd20248, %rd20250;
	st.local.v2.u64 	[%rd6+720], {%rd20249, %rd20251};
	ld.global.u64 	%rd20252, [%rd2429+736];
	ld.local.v2.u64 	{%rd20253, %rd20254}, [%rd6+736];
	xor.b64  	%rd20255, %rd20253, %rd20252;
	ld.global.u64 	%rd20256, [%rd2429+744];
	xor.b64  	%rd20257, %rd20254, %rd20256;
	st.local.v2.u64 	[%rd6+736], {%rd20255, %rd20257};
	ld.global.u64 	%rd20258, [%rd2429+752];
	ld.local.v2.u64 	{%rd20259, %rd20260}, [%rd6+752];
	xor.b64  	%rd20261, %rd20259, %rd20258;
	ld.global.u64 	%rd20262, [%rd2429+760];
	xor.b64  	%rd20263, %rd20260, %rd20262;
	st.local.v2.u64 	[%rd6+752], {%rd20261, %rd20263};
	ld.global.u64 	%rd20264, [%rd2429+768];
	ld.local.v2.u64 	{%rd20265, %rd20266}, [%rd6+768];
	xor.b64  	%rd20267, %rd20265, %rd20264;
	ld.global.u64 	%rd20268, [%rd2429+776];
	xor.b64  	%rd20269, %rd20266, %rd20268;
	st.local.v2.u64 	[%rd6+768], {%rd20267, %rd20269};
	ld.global.u64 	%rd20270, [%rd2429+784];
	ld.local.v2.u64 	{%rd20271, %rd20272}, [%rd6+784];
	xor.b64  	%rd20273, %rd20271, %rd20270;
	ld.global.u64 	%rd20274, [%rd2429+792];
	xor.b64  	%rd20275, %rd20272, %rd20274;
	st.local.v2.u64 	[%rd6+784], {%rd20273, %rd20275};
	ld.global.u64 	%rd20276, [%rd2429+800];
	ld.local.v2.u64 	{%rd20277, %rd20278}, [%rd6+800];
	xor.b64  	%rd20279, %rd20277, %rd20276;
	ld.global.u64 	%rd20280, [%rd2429+808];
	xor.b64  	%rd20281, %rd20278, %rd20280;
	st.local.v2.u64 	[%rd6+800], {%rd20279, %rd20281};
	ld.global.u64 	%rd20282, [%rd2429+816];
	ld.local.v2.u64 	{%rd20283, %rd20284}, [%rd6+816];
	xor.b64  	%rd20285, %rd20283, %rd20282;
	ld.global.u64 	%rd20286, [%rd2429+824];
	xor.b64  	%rd20287, %rd20284, %rd20286;
	st.local.v2.u64 	[%rd6+816], {%rd20285, %rd20287};
	ld.global.u64 	%rd20288, [%rd2429+832];
	ld.local.v2.u64 	{%rd20289, %rd20290}, [%rd6+832];
	xor.b64  	%rd20291, %rd20289, %rd20288;
	ld.global.u64 	%rd20292, [%rd2429+840];
	xor.b64  	%rd20293, %rd20290, %rd20292;
	st.local.v2.u64 	[%rd6+832], {%rd20291, %rd20293};
	ld.global.u64 	%rd20294, [%rd2429+848];
	ld.local.v2.u64 	{%rd20295, %rd20296}, [%rd6+848];
	xor.b64  	%rd20297, %rd20295, %rd20294;
	ld.global.u64 	%rd20298, [%rd2429+856];
	xor.b64  	%rd20299, %rd20296, %rd20298;
	st.local.v2.u64 	[%rd6+848], {%rd20297, %rd20299};
	ld.global.u64 	%rd20300, [%rd2429+864];
	ld.local.v2.u64 	{%rd20301, %rd20302}, [%rd6+864];
	xor.b64  	%rd20303, %rd20301, %rd20300;
	ld.global.u64 	%rd20304, [%rd2429+872];
	xor.b64  	%rd20305, %rd20302, %rd20304;
	st.local.v2.u64 	[%rd6+864], {%rd20303, %rd20305};
	ld.global.u64 	%rd20306, [%rd2429+880];
	ld.local.v2.u64 	{%rd20307, %rd20308}, [%rd6+880];
	xor.b64  	%rd20309, %rd20307, %rd20306;
	ld.global.u64 	%rd20310, [%rd2429+888];
	xor.b64  	%rd20311, %rd20308, %rd20310;
	st.local.v2.u64 	[%rd6+880], {%rd20309, %rd20311};
	ld.global.u64 	%rd20312, [%rd2429+896];
	ld.local.v2.u64 	{%rd20313, %rd20314}, [%rd6+896];
	xor.b64  	%rd20315, %rd20313, %rd20312;
	ld.global.u64 	%rd20316, [%rd2429+904];
	xor.b64  	%rd20317, %rd20314, %rd20316;
	st.local.v2.u64 	[%rd6+896], {%rd20315, %rd20317};
	ld.global.u64 	%rd20318, [%rd2429+912];
	ld.local.v2.u64 	{%rd20319, %rd20320}, [%rd6+912];
	xor.b64  	%rd20321, %rd20319, %rd20318;
	ld.global.u64 	%rd20322, [%rd2429+920];
	xor.b64  	%rd20323, %rd20320, %rd20322;
	st.local.v2.u64 	[%rd6+912], {%rd20321, %rd20323};
	ld.global.u64 	%rd20324, [%rd2429+928];
	ld.local.v2.u64 	{%rd20325, %rd20326}, [%rd6+928];
	xor.b64  	%rd20327, %rd20325, %rd20324;
	ld.global.u64 	%rd20328, [%rd2429+936];
	xor.b64  	%rd20329, %rd20326, %rd20328;
	st.local.v2.u64 	[%rd6+928], {%rd20327, %rd20329};
	ld.global.u64 	%rd20330, [%rd2429+944];
	ld.local.v2.u64 	{%rd20331, %rd20332}, [%rd6+944];
	xor.b64  	%rd20333, %rd20331, %rd20330;
	ld.global.u64 	%rd20334, [%rd2429+952];
	xor.b64  	%rd20335, %rd20332, %rd20334;
	st.local.v2.u64 	[%rd6+944], {%rd20333, %rd20335};
	ld.global.u64 	%rd20336, [%rd2429+960];
	ld.local.v2.u64 	{%rd20337, %rd20338}, [%rd6+960];
	xor.b64  	%rd20339, %rd20337, %rd20336;
	ld.global.u64 	%rd20340, [%rd2429+968];
	xor.b64  	%rd20341, %rd20338, %rd20340;
	st.local.v2.u64 	[%rd6+960], {%rd20339, %rd20341};
	ld.global.u64 	%rd20342, [%rd2429+976];
	ld.local.v2.u64 	{%rd20343, %rd20344}, [%rd6+976];
	xor.b64  	%rd20345, %rd20343, %rd20342;
	ld.global.u64 	%rd20346, [%rd2429+984];
	xor.b64  	%rd20347, %rd20344, %rd20346;
	st.local.v2.u64 	[%rd6+976], {%rd20345, %rd20347};
	ld.global.u64 	%rd20348, [%rd2429+992];
	ld.local.v2.u64 	{%rd20349, %rd20350}, [%rd6+992];
	xor.b64  	%rd20351, %rd20349, %rd20348;
	ld.global.u64 	%rd20352, [%rd2429+1000];
	xor.b64  	%rd20353, %rd20350, %rd20352;
	st.local.v2.u64 	[%rd6+992], {%rd20351, %rd20353};
	ld.global.u64 	%rd20354, [%rd2429+1008];
	ld.local.v2.u64 	{%rd20355, %rd20356}, [%rd6+1008];
	xor.b64  	%rd20357, %rd20355, %rd20354;
	ld.global.u64 	%rd20358, [%rd2429+1016];
	xor.b64  	%rd20359, %rd20356, %rd20358;
	st.local.v2.u64 	[%rd6+1008], {%rd20357, %rd20359};
	mov.b64 	%rd23696, 0;
$L__BB0_516:
	add.s64 	%rd20360, %rd6, %rd23696;
	ld.local.v4.b32 	{%r8861, %r8862, %r8863, %r8864}, [%rd20360];
	add.s64 	%rd20361, %rd7, %rd23696;
	st.local.v4.b32 	[%rd20361], {%r8861, %r8862, %r8863, %r8864};
	ld.local.v4.b32 	{%r8865, %r8866, %r8867, %r8868}, [%rd20360+16];
	st.local.v4.b32 	[%rd20361+16], {%r8865, %r8866, %r8867, %r8868};
	add.s64 	%rd23696, %rd23696, 32;
	setp.ne.s64 	%p399, %rd23696, 1024;
	@%p399 bra 	$L__BB0_516;
	mov.b32 	%r10077, 0;
$L__BB0_518:
	shl.b32 	%r8870, %r10077, 4;
	mul.wide.u32 	%rd20362, %r8870, 8;
	add.s64 	%rd20363, %rd6, %rd20362;
	ld.local.v2.u64 	{%rd20364, %rd20365}, [%rd20363];
	ld.local.v2.u64 	{%rd20366, %rd20367}, [%rd20363+32];
	and.b64  	%rd20368, %rd20366, 4294967295;
	add.s64 	%rd20369, %rd20366, %rd20364;
	shl.b64 	%rd20370, %rd20364, 1;
	and.b64  	%rd20371, %rd20370, 8589934590;
	mad.lo.s64 	%rd20372, %rd20371, %rd20368, %rd20369;
	ld.local.v2.u64 	{%rd20373, %rd20374}, [%rd20363+96];
	xor.b64  	%rd20375, %rd20372, %rd20373;
	mov.b64 	{%r8871, %r8872}, %rd20375;
	mov.b64 	%rd20376, {%r8872, %r8871};
	ld.local.v2.u64 	{%rd20377, %rd20378}, [%rd20363+64];
	and.b64  	%rd20379, %rd20376, 4294967295;
	add.s64 	%rd20380, %rd20376, %rd20377;
	shl.b64 	%rd20381, %rd20377, 1;
	and.b64  	%rd20382, %rd20381, 8589934590;
	mad.lo.s64 	%rd20383, %rd20382, %rd20379, %rd20380;
	xor.b64  	%rd20384, %rd20383, %rd20366;
	mov.b64 	{%r8873, %r8874}, %rd20384;
	shf.l.wrap.b32 	%r8875, %r8874, %r8873, 8;
	shf.l.wrap.b32 	%r8876, %r8873, %r8874, 8;
	mov.b64 	%rd20385, {%r8876, %r8875};
	and.b64  	%rd20386, %rd20385, 4294967295;
	add.s64 	%rd20387, %rd20385, %rd20372;
	shl.b64 	%rd20388, %rd20372, 1;
	and.b64  	%rd20389, %rd20388, 8589934590;
	mad.lo.s64 	%rd20390, %rd20389, %rd20386, %rd20387;
	xor.b64  	%rd20391, %rd20390, %rd20376;
	mov.b64 	{%r8877, %r8878}, %rd20391;
	shf.l.wrap.b32 	%r8879, %r8878, %r8877, 16;
	shf.l.wrap.b32 	%r8880, %r8877, %r8878, 16;
	mov.b64 	%rd20392, {%r8880, %r8879};
	and.b64  	%rd20393, %rd20392, 4294967295;
	add.s64 	%rd20394, %rd20392, %rd20383;
	shl.b64 	%rd20395, %rd20383, 1;
	and.b64  	%rd20396, %rd20395, 8589934590;
	mad.lo.s64 	%rd20397, %rd20396, %rd20393, %rd20394;
	xor.b64  	%rd20398, %rd20397, %rd20385;
	mov.b64 	{%r8881, %r8882}, %rd20398;
	shf.l.wrap.b32 	%r8883, %r8881, %r8882, 1;
	shf.l.wrap.b32 	%r8884, %r8882, %r8881, 1;
	mov.b64 	%rd20399, {%r8884, %r8883};
	and.b64  	%rd20400, %rd20367, 4294967295;
	add.s64 	%rd20401, %rd20367, %rd20365;
	shl.b64 	%rd20402, %rd20365, 1;
	and.b64  	%rd20403, %rd20402, 8589934590;
	mad.lo.s64 	%rd20404, %rd20403, %rd20400, %rd20401;
	xor.b64  	%rd20405, %rd20404, %rd20374;
	mov.b64 	{%r8885, %r8886}, %rd20405;
	mov.b64 	%rd20406, {%r8886, %r8885};
	and.b64  	%rd20407, %rd20406, 4294967295;
	add.s64 	%rd20408, %rd20406, %rd20378;
	shl.b64 	%rd20409, %rd20378, 1;
	and.b64  	%rd20410, %rd20409, 8589934590;
	mad.lo.s64 	%rd20411, %rd20410, %rd20407, %rd20408;
	xor.b64  	%rd20412, %rd20411, %rd20367;
	mov.b64 	{%r8887, %r8888}, %rd20412;
	shf.l.wrap.b32 	%r8889, %r8888, %r8887, 8;
	shf.l.wrap.b32 	%r8890, %r8887, %r8888, 8;
	mov.b64 	%rd20413, {%r8890, %r8889};
	and.b64  	%rd20414, %rd20413, 4294967295;
	add.s64 	%rd20415, %rd20413, %rd20404;
	shl.b64 	%rd20416, %rd20404, 1;
	and.b64  	%rd20417, %rd20416, 8589934590;
	mad.lo.s64 	%rd20418, %rd20417, %rd20414, %rd20415;
	xor.b64  	%rd20419, %rd20418, %rd20406;
	mov.b64 	{%r8891, %r8892}, %rd20419;
	shf.l.wrap.b32 	%r8893, %r8892, %r8891, 16;
	shf.l.wrap.b32 	%r8894, %r8891, %r8892, 16;
	mov.b64 	%rd20420, {%r8894, %r8893};
	and.b64  	%rd20421, %rd20420, 4294967295;
	add.s64 	%rd20422, %rd20420, %rd20411;
	shl.b64 	%rd20423, %rd20411, 1;
	and.b64  	%rd20424, %rd20423, 8589934590;
	mad.lo.s64 	%rd20425, %rd20424, %rd20421, %rd20422;
	xor.b64  	%rd20426, %rd20425, %rd20413;
	mov.b64 	{%r8895, %r8896}, %rd20426;
	shf.l.wrap.b32 	%r8897, %r8895, %r8896, 1;
	shf.l.wrap.b32 	%r8898, %r8896, %r8895, 1;
	mov.b64 	%rd20427, {%r8898, %r8897};
	ld.local.v2.u64 	{%rd20428, %rd20429}, [%rd20363+16];
	ld.local.v2.u64 	{%rd20430, %rd20431}, [%rd20363+48];
	and.b64  	%rd20432, %rd20430, 4294967295;
	add.s64 	%rd20433, %rd20430, %rd20428;
	shl.b64 	%rd20434, %rd20428, 1;
	and.b64  	%rd20435, %rd20434, 8589934590;
	mad.lo.s64 	%rd20436, %rd20435, %rd20432, %rd20433;
	ld.local.v2.u64 	{%rd20437, %rd20438}, [%rd20363+112];
	xor.b64  	%rd20439, %rd20436, %rd20437;
	mov.b64 	{%r8899, %r8900}, %rd20439;
	mov.b64 	%rd20440, {%r8900, %r8899};
	ld.local.v2.u64 	{%rd20441, %rd20442}, [%rd20363+80];
	and.b64  	%rd20443, %rd20440, 4294967295;
	add.s64 	%rd20444, %rd20440, %rd20441;
	shl.b64 	%rd20445, %rd20441, 1;
	and.b64  	%rd20446, %rd20445, 8589934590;
	mad.lo.s64 	%rd20447, %rd20446, %rd20443, %rd20444;
	xor.b64  	%rd20448, %rd20447, %rd20430;
	mov.b64 	{%r8901, %r8902}, %rd20448;
	shf.l.wrap.b32 	%r8903, %r8902, %r8901, 8;
	shf.l.wrap.b32 	%r8904, %r8901, %r8902, 8;
	mov.b64 	%rd20449, {%r8904, %r8903};
	and.b64  	%rd20450, %rd20449, 4294967295;
	add.s64 	%rd20451, %rd20449, %rd20436;
	shl.b64 	%rd20452, %rd20436, 1;
	and.b64  	%rd20453, %rd20452, 8589934590;
	mad.lo.s64 	%rd20454, %rd20453, %rd20450, %rd20451;
	xor.b64  	%rd20455, %rd20454, %rd20440;
	mov.b64 	{%r8905, %r8906}, %rd20455;
	shf.l.wrap.b32 	%r8907, %r8906, %r8905, 16;
	shf.l.wrap.b32 	%r8908, %r8905, %r8906, 16;
	mov.b64 	%rd20456, {%r8908, %r8907};
	and.b64  	%rd20457, %rd20456, 4294967295;
	add.s64 	%rd20458, %rd20456, %rd20447;
	shl.b64 	%rd20459, %rd20447, 1;
	and.b64  	%rd20460, %rd20459, 8589934590;
	mad.lo.s64 	%rd20461, %rd20460, %rd20457, %rd20458;
	xor.b64  	%rd20462, %rd20461, %rd20449;
	mov.b64 	{%r8909, %r8910}, %rd20462;
	shf.l.wrap.b32 	%r8911, %r8909, %r8910, 1;
	shf.l.wrap.b32 	%r8912, %r8910, %r8909, 1;
	mov.b64 	%rd20463, {%r8912, %r8911};
	and.b64  	%rd20464, %rd20431, 4294967295;
	add.s64 	%rd20465, %rd20431, %rd20429;
	shl.b64 	%rd20466, %rd20429, 1;
	and.b64  	%rd20467, %rd20466, 8589934590;
	mad.lo.s64 	%rd20468, %rd20467, %rd20464, %rd20465;
	xor.b64  	%rd20469, %rd20468, %rd20438;
	mov.b64 	{%r8913, %r8914}, %rd20469;
	mov.b64 	%rd20470, {%r8914, %r8913};
	and.b64  	%rd20471, %rd20470, 4294967295;
	add.s64 	%rd20472, %rd20470, %rd20442;
	shl.b64 	%rd20473, %rd20442, 1;
	and.b64  	%rd20474, %rd20473, 8589934590;
	mad.lo.s64 	%rd20475, %rd20474, %rd20471, %rd20472;
	xor.b64  	%rd20476, %rd20475, %rd20431;
	mov.b64 	{%r8915, %r8916}, %rd20476;
	shf.l.wrap.b32 	%r8917, %r8916, %r8915, 8;
	shf.l.wrap.b32 	%r8918, %r8915, %r8916, 8;
	mov.b64 	%rd20477, {%r8918, %r8917};
	and.b64  	%rd20478, %rd20477, 4294967295;
	add.s64 	%rd20479, %rd20477, %rd20468;
	shl.b64 	%rd20480, %rd20468, 1;
	and.b64  	%rd20481, %rd20480, 8589934590;
	mad.lo.s64 	%rd20482, %rd20481, %rd20478, %rd20479;
	xor.b64  	%rd20483, %rd20482, %rd20470;
	mov.b64 	{%r8919, %r8920}, %rd20483;
	shf.l.wrap.b32 	%r8921, %r8920, %r8919, 16;
	shf.l.wrap.b32 	%r8922, %r8919, %r8920, 16;
	mov.b64 	%rd20484, {%r8922, %r8921};
	and.b64  	%rd20485, %rd20484, 4294967295;
	add.s64 	%rd20486, %rd20484, %rd20475;
	shl.b64 	%rd20487, %rd20475, 1;
	and.b64  	%rd20488, %rd20487, 8589934590;
	mad.lo.s64 	%rd20489, %rd20488, %rd20485, %rd20486;
	xor.b64  	%rd20490, %rd20489, %rd20477;
	mov.b64 	{%r8923, %r8924}, %rd20490;
	shf.l.wrap.b32 	%r8925, %r8923, %r8924, 1;
	shf.l.wrap.b32 	%r8926, %r8924, %r8923, 1;
	mov.b64 	%rd20491, {%r8926, %r8925};
	and.b64  	%rd20492, %rd20427, 4294967295;
	add.s64 	%rd20493, %rd20427, %rd20390;
	shl.b64 	%rd20494, %rd20390, 1;
	and.b64  	%rd20495, %rd20494, 8589934590;
	mad.lo.s64 	%rd20496, %rd20495, %rd20492, %rd20493;
	xor.b64  	%rd20497, %rd20496, %rd20484;
	mov.b64 	{%r8927, %r8928}, %rd20497;
	mov.b64 	%rd20498, {%r8928, %r8927};
	and.b64  	%rd20499, %rd20498, 4294967295;
	add.s64 	%rd20500, %rd20498, %rd20461;
	shl.b64 	%rd20501, %rd20461, 1;
	and.b64  	%rd20502, %rd20501, 8589934590;
	mad.lo.s64 	%rd20503, %rd20502, %rd20499, %rd20500;
	xor.b64  	%rd20504, %rd20503, %rd20427;
	mov.b64 	{%r8929, %r8930}, %rd20504;
	shf.l.wrap.b32 	%r8931, %r8930, %r8929, 8;
	shf.l.wrap.b32 	%r8932, %r8929, %r8930, 8;
	mov.b64 	%rd20505, {%r8932, %r8931};
	and.b64  	%rd20506, %rd20505, 4294967295;
	add.s64 	%rd20507, %rd20505, %rd20496;
	shl.b64 	%rd20508, %rd20496, 1;
	and.b64  	%rd20509, %rd20508, 8589934590;
	mad.lo.s64 	%rd20510, %rd20509, %rd20506, %rd20507;
	xor.b64  	%rd20511, %rd20510, %rd20498;
	mov.b64 	{%r8933, %r8934}, %rd20511;
	shf.l.wrap.b32 	%r8935, %r8934, %r8933, 16;
	shf.l.wrap.b32 	%r8936, %r8933, %r8934, 16;
	mov.b64 	%rd20512, {%r8936, %r8935};
	and.b64  	%rd20513, %rd20512, 4294967295;
	add.s64 	%rd20514, %rd20512, %rd20503;
	shl.b64 	%rd20515, %rd20503, 1;
	and.b64  	%rd20516, %rd20515, 8589934590;
	mad.lo.s64 	%rd20517, %rd20516, %rd20513, %rd20514;
	xor.b64  	%rd20518, %rd20517, %rd20505;
	mov.b64 	{%r8937, %r8938}, %rd20518;
	shf.l.wrap.b32 	%r8939, %r8937, %r8938, 1;
	shf.l.wrap.b32 	%r8940, %r8938, %r8937, 1;
	mov.b64 	%rd20519, {%r8940, %r8939};
	and.b64  	%rd20520, %rd20463, 4294967295;
	add.s64 	%rd20521, %rd20463, %rd20418;
	shl.b64 	%rd20522, %rd20418, 1;
	and.b64  	%rd20523, %rd20522, 8589934590;
	mad.lo.s64 	%rd20524, %rd20523, %rd20520, %rd20521;
	xor.b64  	%rd20525, %rd20524, %rd20392;
	mov.b64 	{%r8941, %r8942}, %rd20525;
	mov.b64 	%rd20526, {%r8942, %r8941};
	and.b64  	%rd20527, %rd20526, 4294967295;
	add.s64 	%rd20528, %rd20526, %rd20489;
	shl.b64 	%rd20529, %rd20489, 1;
	and.b64  	%rd20530, %rd20529, 8589934590;
	mad.lo.s64 	%rd20531, %rd20530, %rd20527, %rd20528;
	xor.b64  	%rd20532, %rd20531, %rd20463;
	mov.b64 	{%r8943, %r8944}, %rd20532;
	shf.l.wrap.b32 	%r8945, %r8944, %r8943, 8;
	shf.l.wrap.b32 	%r8946, %r8943, %r8944, 8;
	mov.b64 	%rd20533, {%r8946, %r8945};
	and.b64  	%rd20534, %rd20533, 4294967295;
	add.s64 	%rd20535, %rd20533, %rd20524;
	shl.b64 	%rd20536, %rd20524, 1;
	and.b64  	%rd20537, %rd20536, 8589934590;
	mad.lo.s64 	%rd20538, %rd20537, %rd20534, %rd20535;
	st.local.v2.u64 	[%rd20363], {%rd20510, %rd20538};
	xor.b64  	%rd20539, %rd20538, %rd20526;
	mov.b64 	{%r8947, %r8948}, %rd20539;
	shf.l.wrap.b32 	%r8949, %r8948, %r8947, 16;
	shf.l.wrap.b32 	%r8950, %r8947, %r8948, 16;
	mov.b64 	%rd20540, {%r8950, %r8949};
	and.b64  	%rd20541, %rd20540, 4294967295;
	add.s64 	%rd20542, %rd20540, %rd20531;
	shl.b64 	%rd20543, %rd20531, 1;
	and.b64  	%rd20544, %rd20543, 8589934590;
	mad.lo.s64 	%rd20545, %rd20544, %rd20541, %rd20542;
	st.local.v2.u64 	[%rd20363+80], {%rd20517, %rd20545};
	xor.b64  	%rd20546, %rd20545, %rd20533;
	mov.b64 	{%r8951, %r8952}, %rd20546;
	shf.l.wrap.b32 	%r8953, %r8951, %r8952, 1;
	shf.l.wrap.b32 	%r8954, %r8952, %r8951, 1;
	mov.b64 	%rd20547, {%r8954, %r8953};
	and.b64  	%rd20548, %rd20491, 4294967295;
	add.s64 	%rd20549, %rd20491, %rd20454;
	shl.b64 	%rd20550, %rd20454, 1;
	and.b64  	%rd20551, %rd20550, 8589934590;
	mad.lo.s64 	%rd20552, %rd20551, %rd20548, %rd20549;
	xor.b64  	%rd20553, %rd20552, %rd20420;
	mov.b64 	{%r8955, %r8956}, %rd20553;
	mov.b64 	%rd20554, {%r8956, %r8955};
	and.b64  	%rd20555, %rd20554, 4294967295;
	add.s64 	%rd20556, %rd20554, %rd20397;
	shl.b64 	%rd20557, %rd20397, 1;
	and.b64  	%rd20558, %rd20557, 8589934590;
	mad.lo.s64 	%rd20559, %rd20558, %rd20555, %rd20556;
	xor.b64  	%rd20560, %rd20559, %rd20491;
	mov.b64 	{%r8957, %r8958}, %rd20560;
	shf.l.wrap.b32 	%r8959, %r8958, %r8957, 8;
	shf.l.wrap.b32 	%r8960, %r8957, %r8958, 8;
	mov.b64 	%rd20561, {%r8960, %r8959};
	and.b64  	%rd20562, %rd20561, 4294967295;
	add.s64 	%rd20563, %rd20561, %rd20552;
	shl.b64 	%rd20564, %rd20552, 1;
	and.b64  	%rd20565, %rd20564, 8589934590;
	mad.lo.s64 	%rd20566, %rd20565, %rd20562, %rd20563;
	xor.b64  	%rd20567, %rd20566, %rd20554;
	mov.b64 	{%r8961, %r8962}, %rd20567;
	shf.l.wrap.b32 	%r8963, %r8962, %r8961, 16;
	shf.l.wrap.b32 	%r8964, %r8961, %r8962, 16;
	mov.b64 	%rd20568, {%r8964, %r8963};
	st.local.v2.u64 	[%rd20363+96], {%rd20540, %rd20568};
	and.b64  	%rd20569, %rd20568, 4294967295;
	add.s64 	%rd20570, %rd20568, %rd20559;
	shl.b64 	%rd20571, %rd20559, 1;
	and.b64  	%rd20572, %rd20571, 8589934590;
	mad.lo.s64 	%rd20573, %rd20572, %rd20569, %rd20570;
	xor.b64  	%rd20574, %rd20573, %rd20561;
	mov.b64 	{%r8965, %r8966}, %rd20574;
	shf.l.wrap.b32 	%r8967, %r8965, %r8966, 1;
	shf.l.wrap.b32 	%r8968, %r8966, %r8965, 1;
	mov.b64 	%rd20575, {%r8968, %r8967};
	st.local.v2.u64 	[%rd20363+48], {%rd20547, %rd20575};
	and.b64  	%rd20576, %rd20399, 4294967295;
	add.s64 	%rd20577, %rd20399, %rd20482;
	shl.b64 	%rd20578, %rd20482, 1;
	and.b64  	%rd20579, %rd20578, 8589934590;
	mad.lo.s64 	%rd20580, %rd20579, %rd20576, %rd20577;
	xor.b64  	%rd20581, %rd20580, %rd20456;
	mov.b64 	{%r8969, %r8970}, %rd20581;
	mov.b64 	%rd20582, {%r8970, %r8969};
	and.b64  	%rd20583, %rd20582, 4294967295;
	add.s64 	%rd20584, %rd20582, %rd20425;
	shl.b64 	%rd20585, %rd20425, 1;
	and.b64  	%rd20586, %rd20585, 8589934590;
	mad.lo.s64 	%rd20587, %rd20586, %rd20583, %rd20584;
	xor.b64  	%rd20588, %rd20587, %rd20399;
	mov.b64 	{%r8971, %r8972}, %rd20588;
	shf.l.wrap.b32 	%r8973, %r8972, %r8971, 8;
	shf.l.wrap.b32 	%r8974, %r8971, %r8972, 8;
	mov.b64 	%rd20589, {%r8974, %r8973};
	and.b64  	%rd20590, %rd20589, 4294967295;
	add.s64 	%rd20591, %rd20589, %rd20580;
	shl.b64 	%rd20592, %rd20580, 1;
	and.b64  	%rd20593, %rd20592, 8589934590;
	mad.lo.s64 	%rd20594, %rd20593, %rd20590, %rd20591;
	st.local.v2.u64 	[%rd20363+16], {%rd20566, %rd20594};
	xor.b64  	%rd20595, %rd20594, %rd20582;
	mov.b64 	{%r8975, %r8976}, %rd20595;
	shf.l.wrap.b32 	%r8977, %r8976, %r8975, 16;
	shf.l.wrap.b32 	%r8978, %r8975, %r8976, 16;
	mov.b64 	%rd20596, {%r8978, %r8977};
	st.local.v2.u64 	[%rd20363+112], {%rd20596, %rd20512};
	and.b64  	%rd20597, %rd20596, 4294967295;
	add.s64 	%rd20598, %rd20596, %rd20587;
	shl.b64 	%rd20599, %rd20587, 1;
	and.b64  	%rd20600, %rd20599, 8589934590;
	mad.lo.s64 	%rd20601, %rd20600, %rd20597, %rd20598;
	st.local.v2.u64 	[%rd20363+64], {%rd20573, %rd20601};
	xor.b64  	%rd20602, %rd20601, %rd20589;
	mov.b64 	{%r8979, %r8980}, %rd20602;
	shf.l.wrap.b32 	%r8981, %r8979, %r8980, 1;
	shf.l.wrap.b32 	%r8982, %r8980, %r8979, 1;
	mov.b64 	%rd20603, {%r8982, %r8981};
	st.local.v2.u64 	[%rd20363+32], {%rd20603, %rd20519};
	add.s32 	%r10077, %r10077, 1;
	setp.ne.s32 	%p400, %r10077, 8;
	@%p400 bra 	$L__BB0_518;
	mov.b32 	%r10078, 0;
$L__BB0_520:
	shl.b32 	%r8984, %r10078, 1;
	mul.wide.u32 	%rd20604, %r8984, 8;
	add.s64 	%rd20605, %rd6, %rd20604;
	ld.local.v2.u64 	{%rd20606, %rd20607}, [%rd20605];
	ld.local.v2.u64 	{%rd20608, %rd20609}, [%rd20605+256];
	and.b64  	%rd20610, %rd20608, 4294967295;
	add.s64 	%rd20611, %rd20608, %rd20606;
	shl.b64 	%rd20612, %rd20606, 1;
	and.b64  	%rd20613, %rd20612, 8589934590;
	mad.lo.s64 	%rd20614, %rd20613, %rd20610, %rd20611;
	ld.local.v2.u64 	{%rd20615, %rd20616}, [%rd20605+768];
	xor.b64  	%rd20617, %rd20614, %rd20615;
	mov.b64 	{%r8985, %r8986}, %rd20617;
	mov.b64 	%rd20618, {%r8986, %r8985};
	ld.local.v2.u64 	{%rd20619, %rd20620}, [%rd20605+512];
	and.b64  	%rd20621, %rd20618, 4294967295;
	add.s64 	%rd20622, %rd20618, %rd20619;
	shl.b64 	%rd20623, %rd20619, 1;
	and.b64  	%rd20624, %rd20623, 8589934590;
	mad.lo.s64 	%rd20625, %rd20624, %rd20621, %rd20622;
	xor.b64  	%rd20626, %rd20625, %rd20608;
	mov.b64 	{%r8987, %r8988}, %rd20626;
	shf.l.wrap.b32 	%r8989, %r8988, %r8987, 8;
	shf.l.wrap.b32 	%r8990, %r8987, %r8988, 8;
	mov.b64 	%rd20627, {%r8990, %r8989};
	and.b64  	%rd20628, %rd20627, 4294967295;
	add.s64 	%rd20629, %rd20627, %rd20614;
	shl.b64 	%rd20630, %rd20614, 1;
	and.b64  	%rd20631, %rd20630, 8589934590;
	mad.lo.s64 	%rd20632, %rd20631, %rd20628, %rd20629;
	xor.b64  	%rd20633, %rd20632, %rd20618;
	mov.b64 	{%r8991, %r8992}, %rd20633;
	shf.l.wrap.b32 	%r8993, %r8992, %r8991, 16;
	shf.l.wrap.b32 	%r8994, %r8991, %r8992, 16;
	mov.b64 	%rd20634, {%r8994, %r8993};
	and.b64  	%rd20635, %rd20634, 4294967295;
	add.s64 	%rd20636, %rd20634, %rd20625;
	shl.b64 	%rd20637, %rd20625, 1;
	and.b64  	%rd20638, %rd20637, 8589934590;
	mad.lo.s64 	%rd20639, %rd20638, %rd20635, %rd20636;
	xor.b64  	%rd20640, %rd20639, %rd20627;
	mov.b64 	{%r8995, %r8996}, %rd20640;
	shf.l.wrap.b32 	%r8997, %r8995, %r8996, 1;
	shf.l.wrap.b32 	%r8998, %r8996, %r8995, 1;
	mov.b64 	%rd20641, {%r8998, %r8997};
	and.b64  	%rd20642, %rd20609, 4294967295;
	add.s64 	%rd20643, %rd20609, %rd20607;
	shl.b64 	%rd20644, %rd20607, 1;
	and.b64  	%rd20645, %rd20644, 8589934590;
	mad.lo.s64 	%rd20646, %rd20645, %rd20642, %rd20643;
	xor.b64  	%rd20647, %rd20646, %rd20616;
	mov.b64 	{%r8999, %r9000}, %rd20647;
	mov.b64 	%rd20648, {%r9000, %r8999};
	and.b64  	%rd20649, %rd20648, 4294967295;
	add.s64 	%rd20650, %rd20648, %rd20620;
	shl.b64 	%rd20651, %rd20620, 1;
	and.b64  	%rd20652, %rd20651, 8589934590;
	mad.lo.s64 	%rd20653, %rd20652, %rd20649, %rd20650;
	xor.b64  	%rd20654, %rd20653, %rd20609;
	mov.b64 	{%r9001, %r9002}, %rd20654;
	shf.l.wrap.b32 	%r9003, %r9002, %r9001, 8;
	shf.l.wrap.b32 	%r9004, %r9001, %r9002, 8;
	mov.b64 	%rd20655, {%r9004, %r9003};
	and.b64  	%rd20656, %rd20655, 4294967295;
	add.s64 	%rd20657, %rd20655, %rd20646;
	shl.b64 	%rd20658, %rd20646, 1;
	and.b64  	%rd20659, %rd20658, 8589934590;
	mad.lo.s64 	%rd20660, %rd20659, %rd20656, %rd20657;
	xor.b64  	%rd20661, %rd20660, %rd20648;
	mov.b64 	{%r9005, %r9006}, %rd20661;
	shf.l.wrap.b32 	%r9007, %r9006, %r9005, 16;
	shf.l.wrap.b32 	%r9008, %r9005, %r9006, 16;
	mov.b64 	%rd20662, {%r9008, %r9007};
	and.b64  	%rd20663, %rd20662, 4294967295;
	add.s64 	%rd20664, %rd20662, %rd20653;
	shl.b64 	%rd20665, %rd20653, 1;
	and.b64  	%rd20666, %rd20665, 8589934590;
	mad.lo.s64 	%rd20667, %rd20666, %rd20663, %rd20664;
	xor.b64  	%rd20668, %rd20667, %rd20655;
	mov.b64 	{%r9009, %r9010}, %rd20668;
	shf.l.wrap.b32 	%r9011, %r9009, %r9010, 1;
	shf.l.wrap.b32 	%r9012, %r9010, %r9009, 1;
	mov.b64 	%rd20669, {%r9012, %r9011};
	ld.local.v2.u64 	{%rd20670, %rd20671}, [%rd20605+128];
	ld.local.v2.u64 	{%rd20672, %rd20673}, [%rd20605+384];
	and.b64  	%rd20674, %rd20672, 4294967295;
	add.s64 	%rd20675, %rd20672, %rd20670;
	shl.b64 	%rd20676, %rd20670, 1;
	and.b64  	%rd20677, %rd20676, 8589934590;
	mad.lo.s64 	%rd20678, %rd20677, %rd20674, %rd20675;
	ld.local.v2.u64 	{%rd20679, %rd20680}, [%rd20605+896];
	xor.b64  	%rd20681, %rd20678, %rd20679;
	mov.b64 	{%r9013, %r9014}, %rd20681;
	mov.b64 	%rd20682, {%r9014, %r9013};
	ld.local.v2.u64 	{%rd20683, %rd20684}, [%rd20605+640];
	and.b64  	%rd20685, %rd20682, 4294967295;
	add.s64 	%rd20686, %rd20682, %rd20683;
	shl.b64 	%rd20687, %rd20683, 1;
	and.b64  	%rd20688, %rd20687, 8589934590;
	mad.lo.s64 	%rd20689, %rd20688, %rd20685, %rd20686;
	xor.b64  	%rd20690, %rd20689, %rd20672;
	mov.b64 	{%r9015, %r9016}, %rd20690;
	shf.l.wrap.b32 	%r9017, %r9016, %r9015, 8;
	shf.l.wrap.b32 	%r9018, %r9015, %r9016, 8;
	mov.b64 	%rd20691, {%r9018, %r9017};
	and.b64  	%rd20692, %rd20691, 4294967295;
	add.s64 	%rd20693, %rd20691, %rd20678;
	shl.b64 	%rd20694, %rd20678, 1;
	and.b64  	%rd20695, %rd20694, 8589934590;
	mad.lo.s64 	%rd20696, %rd20695, %rd20692, %rd20693;
	xor.b64  	%rd20697, %rd20696, %rd20682;
	mov.b64 	{%r9019, %r9020}, %rd20697;
	shf.l.wrap.b32 	%r9021, %r9020, %r9019, 16;
	shf.l.wrap.b32 	%r9022, %r9019, %r9020, 16;
	mov.b64 	%rd20698, {%r9022, %r9021};
	and.b64  	%rd20699, %rd20698, 4294967295;
	add.s64 	%rd20700, %rd20698, %rd20689;
	shl.b64 	%rd20701, %rd20689, 1;
	and.b64  	%rd20702, %rd20701, 8589934590;
	mad.lo.s64 	%rd20703, %rd20702, %rd20699, %rd20700;
	xor.b64  	%rd20704, %rd20703, %rd20691;
	mov.b64 	{%r9023, %r9024}, %rd20704;
	shf.l.wrap.b32 	%r9025, %r9023, %r9024, 1;
	shf.l.wrap.b32 	%r9026, %r9024, %r9023, 1;
	mov.b64 	%rd20705, {%r9026, %r9025};
	and.b64  	%rd20706, %rd20673, 4294967295;
	add.s64 	%rd20707, %rd20673, %rd20671;
	shl.b64 	%rd20708, %rd20671, 1;
	and.b64  	%rd20709, %rd20708, 8589934590;
	mad.lo.s64 	%rd20710, %rd20709, %rd20706, %rd20707;
	xor.b64  	%rd20711, %rd20710, %rd20680;
	mov.b64 	{%r9027, %r9028}, %rd20711;
	mov.b64 	%rd20712, {%r9028, %r9027};
	and.b64  	%rd20713, %rd20712, 4294967295;
	add.s64 	%rd20714, %rd20712, %rd20684;
	shl.b64 	%rd20715, %rd20684, 1;
	and.b64  	%rd20716, %rd20715, 8589934590;
	mad.lo.s64 	%rd20717, %rd20716, %rd20713, %rd20714;
	xor.b64  	%rd20718, %rd20717, %rd20673;
	mov.b64 	{%r9029, %r9030}, %rd20718;
	shf.l.wrap.b32 	%r9031, %r9030, %r9029, 8;
	shf.l.wrap.b32 	%r9032, %r9029, %r9030, 8;
	mov.b64 	%rd20719, {%r9032, %r9031};
	and.b64  	%rd20720, %rd20719, 4294967295;
	add.s64 	%rd20721, %rd20719, %rd20710;
	shl.b64 	%rd20722, %rd20710, 1;
	and.b64  	%rd20723, %rd20722, 8589934590;
	mad.lo.s64 	%rd20724, %rd20723, %rd20720, %rd20721;
	xor.b64  	%rd20725, %rd20724, %rd20712;
	mov.b64 	{%r9033, %r9034}, %rd20725;
	shf.l.wrap.b32 	%r9035, %r9034, %r9033, 16;
	shf.l.wrap.b32 	%r9036, %r9033, %r9034, 16;
	mov.b64 	%rd20726, {%r9036, %r9035};
	and.b64  	%rd20727, %rd20726, 4294967295;
	add.s64 	%rd20728, %rd20726, %rd20717;
	shl.b64 	%rd20729, %rd20717, 1;
	and.b64  	%rd20730, %rd20729, 8589934590;
	mad.lo.s64 	%rd20731, %rd20730, %rd20727, %rd20728;
	xor.b64  	%rd20732, %rd20731, %rd20719;
	mov.b64 	{%r9037, %r9038}, %rd20732;
	shf.l.wrap.b32 	%r9039, %r9037, %r9038, 1;
	shf.l.wrap.b32 	%r9040, %r9038, %r9037, 1;
	mov.b64 	%rd20733, {%r9040, %r9039};
	and.b64  	%rd20734, %rd20669, 4294967295;
	add.s64 	%rd20735, %rd20669, %rd20632;
	shl.b64 	%rd20736, %rd20632, 1;
	and.b64  	%rd20737, %rd20736, 8589934590;
	mad.lo.s64 	%rd20738, %rd20737, %rd20734, %rd20735;
	xor.b64  	%rd20739, %rd20738, %rd20726;
	mov.b64 	{%r9041, %r9042}, %rd20739;
	mov.b64 	%rd20740, {%r9042, %r9041};
	and.b64  	%rd20741, %rd20740, 4294967295;
	add.s64 	%rd20742, %rd20740, %rd20703;
	shl.b64 	%rd20743, %rd20703, 1;
	and.b64  	%rd20744, %rd20743, 8589934590;
	mad.lo.s64 	%rd20745, %rd20744, %rd20741, %rd20742;
	xor.b64  	%rd20746, %rd20745, %rd20669;
	mov.b64 	{%r9043, %r9044}, %rd20746;
	shf.l.wrap.b32 	%r9045, %r9044, %r9043, 8;
	shf.l.wrap.b32 	%r9046, %r9043, %r9044, 8;
	mov.b64 	%rd20747, {%r9046, %r9045};
	and.b64  	%rd20748, %rd20747, 4294967295;
	add.s64 	%rd20749, %rd20747, %rd20738;
	shl.b64 	%rd20750, %rd20738, 1;
	and.b64  	%rd20751, %rd20750, 8589934590;
	mad.lo.s64 	%rd20752, %rd20751, %rd20748, %rd20749;
	xor.b64  	%rd20753, %rd20752, %rd20740;
	mov.b64 	{%r9047, %r9048}, %rd20753;
	shf.l.wrap.b32 	%r9049, %r9048, %r9047, 16;
	shf.l.wrap.b32 	%r9050, %r9047, %r9048, 16;
	mov.b64 	%rd20754, {%r9050, %r9049};
	and.b64  	%rd20755, %rd20754, 4294967295;
	add.s64 	%rd20756, %rd20754, %rd20745;
	shl.b64 	%rd20757, %rd20745, 1;
	and.b64  	%rd20758, %rd20757, 8589934590;
	mad.lo.s64 	%rd20759, %rd20758, %rd20755, %rd20756;
	xor.b64  	%rd20760, %rd20759, %rd20747;
	mov.b64 	{%r9051, %r9052}, %rd20760;
	shf.l.wrap.b32 	%r9053, %r9051, %r9052, 1;
	shf.l.wrap.b32 	%r9054, %r9052, %r9051, 1;
	mov.b64 	%rd20761, {%r9054, %r9053};
	and.b64  	%rd20762, %rd20705, 4294967295;
	add.s64 	%rd20763, %rd20705, %rd20660;
	shl.b64 	%rd20764, %rd20660, 1;
	and.b64  	%rd20765, %rd20764, 8589934590;
	mad.lo.s64 	%rd20766, %rd20765, %rd20762, %rd20763;
	xor.b64  	%rd20767, %rd20766, %rd20634;
	mov.b64 	{%r9055, %r9056}, %rd20767;
	mov.b64 	%rd20768, {%r9056, %r9055};
	and.b64  	%rd20769, %rd20768, 4294967295;
	add.s64 	%rd20770, %rd20768, %rd20731;
	shl.b64 	%rd20771, %rd20731, 1;
	and.b64  	%rd20772, %rd20771, 8589934590;
	mad.lo.s64 	%rd20773, %rd20772, %rd20769, %rd20770;
	xor.b64  	%rd20774, %rd20773, %rd20705;
	mov.b64 	{%r9057, %r9058}, %rd20774;
	shf.l.wrap.b32 	%r9059, %r9058, %r9057, 8;
	shf.l.wrap.b32 	%r9060, %r9057, %r9058, 8;
	mov.b64 	%rd20775, {%r9060, %r9059};
	and.b64  	%rd20776, %rd20775, 4294967295;
	add.s64 	%rd20777, %rd20775, %rd20766;
	shl.b64 	%rd20778, %rd20766, 1;
	and.b64  	%rd20779, %rd20778, 8589934590;
	mad.lo.s64 	%rd20780, %rd20779, %rd20776, %rd20777;
	st.local.v2.u64 	[%rd20605], {%rd20752, %rd20780};
	xor.b64  	%rd20781, %rd20780, %rd20768;
	mov.b64 	{%r9061, %r9062}, %rd20781;
	shf.l.wrap.b32 	%r9063, %r9062, %r9061, 16;
	shf.l.wrap.b32 	%r9064, %r9061, %r9062, 16;
	mov.b64 	%rd20782, {%r9064, %r9063};
	and.b64  	%rd20783, %rd20782, 4294967295;
	add.s64 	%rd20784, %rd20782, %rd20773;
	shl.b64 	%rd20785, %rd20773, 1;
	and.b64  	%rd20786, %rd20785, 8589934590;
	mad.lo.s64 	%rd20787, %rd20786, %rd20783, %rd20784;
	st.local.v2.u64 	[%rd20605+640], {%rd20759, %rd20787};
	xor.b64  	%rd20788, %rd20787, %rd20775;
	mov.b64 	{%r9065, %r9066}, %rd20788;
	shf.l.wrap.b32 	%r9067, %r9065, %r9066, 1;
	shf.l.wrap.b32 	%r9068, %r9066, %r9065, 1;
	mov.b64 	%rd20789, {%r9068, %r9067};
	and.b64  	%rd20790, %rd20733, 4294967295;
	add.s64 	%rd20791, %rd20733, %rd20696;
	shl.b64 	%rd20792, %rd20696, 1;
	and.b64  	%rd20793, %rd20792, 8589934590;
	mad.lo.s64 	%rd20794, %rd20793, %rd20790, %rd20791;
	xor.b64  	%rd20795, %rd20794, %rd20662;
	mov.b64 	{%r9069, %r9070}, %rd20795;
	mov.b64 	%rd20796, {%r9070, %r9069};
	and.b64  	%rd20797, %rd20796, 4294967295;
	add.s64 	%rd20798, %rd20796, %rd20639;
	shl.b64 	%rd20799, %rd20639, 1;
	and.b64  	%rd20800, %rd20799, 8589934590;
	mad.lo.s64 	%rd20801, %rd20800, %rd20797, %rd20798;
	xor.b64  	%rd20802, %rd20801, %rd20733;
	mov.b64 	{%r9071, %r9072}, %rd20802;
	shf.l.wrap.b32 	%r9073, %r9072, %r9071, 8;
	shf.l.wrap.b32 	%r9074, %r9071, %r9072, 8;
	mov.b64 	%rd20803, {%r9074, %r9073};
	and.b64  	%rd20804, %rd20803, 4294967295;
	add.s64 	%rd20805, %rd20803, %rd20794;
	shl.b64 	%rd20806, %rd20794, 1;
	and.b64  	%rd20807, %rd20806, 8589934590;
	mad.lo.s64 	%rd20808, %rd20807, %rd20804, %rd20805;
	xor.b64  	%rd20809, %rd20808, %rd20796;
	mov.b64 	{%r9075, %r9076}, %rd20809;
	shf.l.wrap.b32 	%r9077, %r9076, %r9075, 16;
	shf.l.wrap.b32 	%r9078, %r9075, %r9076, 16;
	mov.b64 	%rd20810, {%r9078, %r9077};
	st.local.v2.u64 	[%rd20605+768], {%rd20782, %rd20810};
	and.b64  	%rd20811, %rd20810, 4294967295;
	add.s64 	%rd20812, %rd20810, %rd20801;
	shl.b64 	%rd20813, %rd20801, 1;
	and.b64  	%rd20814, %rd20813, 8589934590;
	mad.lo.s64 	%rd20815, %rd20814, %rd20811, %rd20812;
	xor.b64  	%rd20816, %rd20815, %rd20803;
	mov.b64 	{%r9079, %r9080}, %rd20816;
	shf.l.wrap.b32 	%r9081, %r9079, %r9080, 1;
	shf.l.wrap.b32 	%r9082, %r9080, %r9079, 1;
	mov.b64 	%rd20817, {%r9082, %r9081};
	st.local.v2.u64 	[%rd20605+384], {%rd20789, %rd20817};
	and.b64  	%rd20818, %rd20641, 4294967295;
	add.s64 	%rd20819, %rd20641, %rd20724;
	shl.b64 	%rd20820, %rd20724, 1;
	and.b64  	%rd20821, %rd20820, 8589934590;
	mad.lo.s64 	%rd20822, %rd20821, %rd20818, %rd20819;
	xor.b64  	%rd20823, %rd20822, %rd20698;
	mov.b64 	{%r9083, %r9084}, %rd20823;
	mov.b64 	%rd20824, {%r9084, %r9083};
	and.b64  	%rd20825, %rd20824, 4294967295;
	add.s64 	%rd20826, %rd20824, %rd20667;
	shl.b64 	%rd20827, %rd20667, 1;
	and.b64  	%rd20828, %rd20827, 8589934590;
	mad.lo.s64 	%rd20829, %rd20828, %rd20825, %rd20826;
	xor.b64  	%rd20830, %rd20829, %rd20641;
	mov.b64 	{%r9085, %r9086}, %rd20830;
	shf.l.wrap.b32 	%r9087, %r9086, %r9085, 8;
	shf.l.wrap.b32 	%r9088, %r9085, %r9086, 8;
	mov.b64 	%rd20831, {%r9088, %r9087};
	and.b64  	%rd20832, %rd20831, 4294967295;
	add.s64 	%rd20833, %rd20831, %rd20822;
	shl.b64 	%rd20834, %rd20822, 1;
	and.b64  	%rd20835, %rd20834, 8589934590;
	mad.lo.s64 	%rd20836, %rd20835, %rd20832, %rd20833;
	st.local.v2.u64 	[%rd20605+128], {%rd20808, %rd20836};
	xor.b64  	%rd20837, %rd20836, %rd20824;
	mov.b64 	{%r9089, %r9090}, %rd20837;
	shf.l.wrap.b32 	%r9091, %r9090, %r9089, 16;
	shf.l.wrap.b32 	%r9092, %r9089, %r9090, 16;
	mov.b64 	%rd20838, {%r9092, %r9091};
	st.local.v2.u64 	[%rd20605+896], {%rd20838, %rd20754};
	and.b64  	%rd20839, %rd20838, 4294967295;
	add.s64 	%rd20840, %rd20838, %rd20829;
	shl.b64 	%rd20841, %rd20829, 1;
	and.b64  	%rd20842, %rd20841, 8589934590;
	mad.lo.s64 	%rd20843, %rd20842, %rd20839, %rd20840;
	st.local.v2.u64 	[%rd20605+512], {%rd20815, %rd20843};
	xor.b64  	%rd20844, %rd20843, %rd20831;
	mov.b64 	{%r9093, %r9094}, %rd20844;
	shf.l.wrap.b32 	%r9095, %r9093, %r9094, 1;
	shf.l.wrap.b32 	%r9096, %r9094, %r9093, 1;
	mov.b64 	%rd20845, {%r9096, %r9095};
	st.local.v2.u64 	[%rd20605+256], {%rd20845, %rd20761};
	add.s32 	%r10078, %r10078, 1;
	setp.ne.s32 	%p401, %r10078, 8;
	@%p401 bra 	$L__BB0_520;
	mul.wide.u32 	%rd20847, %r10074, 1024;
	add.s64 	%rd2441, %rd1, %rd20847;
	mov.b64 	%rd23697, 0;
$L__BB0_522:
	add.s64 	%rd20848, %rd7, %rd23697;
	ld.local.v4.b32 	{%r9097, %r9098, %r9099, %r9100}, [%rd20848];
	bfe.u32 	%r9101, %r9100, 24, 8;
	bfe.u32 	%r9102, %r9100, 16, 8;
	bfe.u32 	%r9103, %r9100, 8, 8;
	bfe.u32 	%r9104, %r9100, 0, 8;
	bfe.u32 	%r9105, %r9099, 24, 8;
	bfe.u32 	%r9106, %r9099, 16, 8;
	bfe.u32 	%r9107, %r9099, 8, 8;
	bfe.u32 	%r9108, %r9099, 0, 8;
	bfe.u32 	%r9109, %r9098, 24, 8;
	bfe.u32 	%r9110, %r9098, 16, 8;
	bfe.u32 	%r9111, %r9098, 8, 8;
	bfe.u32 	%r9112, %r9098, 0, 8;
	bfe.u32 	%r9113, %r9097, 24, 8;
	bfe.u32 	%r9114, %r9097, 16, 8;
	bfe.u32 	%r9115, %r9097, 8, 8;
	bfe.u32 	%r9116, %r9097, 0, 8;
	add.s64 	%rd20849, %rd2441, %rd23697;
	st.global.u8 	[%rd20849], %r9116;
	st.global.u8 	[%rd20849+1], %r9115;
	st.global.u8 	[%rd20849+2], %r9114;
	st.global.u8 	[%rd20849+3], %r9113;
	st.global.u8 	[%rd20849+4], %r9112;
	st.global.u8 	[%rd20849+5], %r9111;
	st.global.u8 	[%rd20849+6], %r9110;
	st.global.u8 	[%rd20849+7], %r9109;
	st.global.u8 	[%rd20849+8], %r9108;
	st.global.u8 	[%rd20849+9], %r9107;
	st.global.u8 	[%rd20849+10], %r9106;
	st.global.u8 	[%rd20849+11], %r9105;
	st.global.u8 	[%rd20849+12], %r9104;
	st.global.u8 	[%rd20849+13], %r9103;
	st.global.u8 	[%rd20849+14], %r9102;
	st.global.u8 	[%rd20849+15], %r9101;
	ld.local.v4.b32 	{%r9117, %r9118, %r9119, %r9120}, [%rd20848+16];
	bfe.u32 	%r9121, %r9120, 24, 8;
	bfe.u32 	%r9122, %r9120, 16, 8;
	bfe.u32 	%r9123, %r9120, 8, 8;
	bfe.u32 	%r9124, %r9120, 0, 8;
	bfe.u32 	%r9125, %r9119, 24, 8;
	bfe.u32 	%r9126, %r9119, 16, 8;
	bfe.u32 	%r9127, %r9119, 8, 8;
	bfe.u32 	%r9128, %r9119, 0, 8;
	bfe.u32 	%r9129, %r9118, 24, 8;
	bfe.u32 	%r9130, %r9118, 16, 8;
	bfe.u32 	%r9131, %r9118, 8, 8;
	bfe.u32 	%r9132, %r9118, 0, 8;
	bfe.u32 	%r9133, %r9117, 24, 8;
	bfe.u32 	%r9134, %r9117, 16, 8;
	bfe.u32 	%r9135, %r9117, 8, 8;
	bfe.u32 	%r9136, %r9117, 0, 8;
	st.global.u8 	[%rd20849+16], %r9136;
	st.global.u8 	[%rd20849+17], %r9135;
	st.global.u8 	[%rd20849+18], %r9134;
	st.global.u8 	[%rd20849+19], %r9133;
	st.global.u8 	[%rd20849+20], %r9132;
	st.global.u8 	[%rd20849+21], %r9131;
	st.global.u8 	[%rd20849+22], %r9130;
	st.global.u8 	[%rd20849+23], %r9129;
	st.global.u8 	[%rd20849+24], %r9128;
	st.global.u8 	[%rd20849+25], %r9127;
	st.global.u8 	[%rd20849+26], %r9126;
	st.global.u8 	[%rd20849+27], %r9125;
	st.global.u8 	[%rd20849+28], %r9124;
	st.global.u8 	[%rd20849+29], %r9123;
	st.global.u8 	[%rd20849+30], %r9122;
	st.global.u8 	[%rd20849+31], %r9121;
	add.s64 	%rd23697, %rd23697, 32;
	setp.ne.s64 	%p402, %rd23697, 1024;
	@%p402 bra 	$L__BB0_522;
	ld.local.v2.u64 	{%rd20850, %rd20851}, [%rd6];
	ld.global.u64 	%rd20852, [%rd2441];
	xor.b64  	%rd20853, %rd20852, %rd20850;
	st.global.u64 	[%rd2441], %rd20853;
	ld.global.u64 	%rd20854, [%rd2441+8];
	xor.b64  	%rd20855, %rd20854, %rd20851;
	st.global.u64 	[%rd2441+8], %rd20855;
	ld.local.v2.u64 	{%rd20856, %rd20857}, [%rd6+16];
	ld.global.u64 	%rd20858, [%rd2441+16];
	xor.b64  	%rd20859, %rd20858, %rd20856;
	st.global.u64 	[%rd2441+16], %rd20859;
	ld.global.u64 	%rd20860, [%rd2441+24];
	xor.b64  	%rd20861, %rd20860, %rd20857;
	st.global.u64 	[%rd2441+24], %rd20861;
	ld.local.v2.u64 	{%rd20862, %rd20863}, [%rd6+32];
	ld.global.u64 	%rd20864, [%rd2441+32];
	xor.b64  	%rd20865, %rd20864, %rd20862;
	st.global.u64 	[%rd2441+32], %rd20865;
	ld.global.u64 	%rd20866, [%rd2441+40];
	xor.b64  	%rd20867, %rd20866, %rd20863;
	st.global.u64 	[%rd2441+40], %rd20867;
	ld.local.v2.u64 	{%rd20868, %rd20869}, [%rd6+48];
	ld.global.u64 	%rd20870, [%rd2441+48];
	xor.b64  	%rd20871, %rd20870, %rd20868;
	st.global.u64 	[%rd2441+48], %rd20871;
	ld.global.u64 	%rd20872, [%rd2441+56];
	xor.b64  	%rd20873, %rd20872, %rd20869;
	st.global.u64 	[%rd2441+56], %rd20873;
	ld.local.v2.u64 	{%rd20874, %rd20875}, [%rd6+64];
	ld.global.u64 	%rd20876, [%rd2441+64];
	xor.b64  	%rd20877, %rd20876, %rd20874;
	st.global.u64 	[%rd2441+64], %rd20877;
	ld.global.u64 	%rd20878, [%rd2441+72];
	xor.b64  	%rd20879, %rd20878, %rd20875;
	st.global.u64 	[%rd2441+72], %rd20879;
	ld.local.v2.u64 	{%rd20880, %rd20881}, [%rd6+80];
	ld.global.u64 	%rd20882, [%rd2441+80];
	xor.b64  	%rd20883, %rd20882, %rd20880;
	st.global.u64 	[%rd2441+80], %rd20883;
	ld.global.u64 	%rd20884, [%rd2441+88];
	xor.b64  	%rd20885, %rd20884, %rd20881;
	st.global.u64 	[%rd2441+88], %rd20885;
	ld.local.v2.u64 	{%rd20886, %rd20887}, [%rd6+96];
	ld.global.u64 	%rd20888, [%rd2441+96];
	xor.b64  	%rd20889, %rd20888, %rd20886;
	st.global.u64 	[%rd2441+96], %rd20889;
	ld.global.u64 	%rd20890, [%rd2441+104];
	xor.b64  	%rd20891, %rd20890, %rd20887;
	st.global.u64 	[%rd2441+104], %rd20891;
	ld.local.v2.u64 	{%rd20892, %rd20893}, [%rd6+112];
	ld.global.u64 	%rd20894, [%rd2441+112];
	xor.b64  	%rd20895, %rd20894, %rd20892;
	st.global.u64 	[%rd2441+112], %rd20895;
	ld.global.u64 	%rd20896, [%rd2441+120];
	xor.b64  	%rd20897, %rd20896, %rd20893;
	st.global.u64 	[%rd2441+120], %rd20897;
	ld.local.v2.u64 	{%rd20898, %rd20899}, [%rd6+128];
	ld.global.u64 	%rd20900, [%rd2441+128];
	xor.b64  	%rd20901, %rd20900, %rd20898;
	st.global.u64 	[%rd2441+128], %rd20901;
	ld.global.u64 	%rd20902, [%rd2441+136];
	xor.b64  	%rd20903, %rd20902, %rd20899;
	st.global.u64 	[%rd2441+136], %rd20903;
	ld.local.v2.u64 	{%rd20904, %rd20905}, [%rd6+144];
	ld.global.u64 	%rd20906, [%rd2441+144];
	xor.b64  	%rd20907, %rd20906, %rd20904;
	st.global.u64 	[%rd2441+144], %rd20907;
	ld.global.u64 	%rd20908, [%rd2441+152];
	xor.b64  	%rd20909, %rd20908, %rd20905;
	st.global.u64 	[%rd2441+152], %rd20909;
	ld.local.v2.u64 	{%rd20910, %rd20911}, [%rd6+160];
	ld.global.u64 	%rd20912, [%rd2441+160];
	xor.b64  	%rd20913, %rd20912, %rd20910;
	st.global.u64 	[%rd2441+160], %rd20913;
	ld.global.u64 	%rd20914, [%rd2441+168];
	xor.b64  	%rd20915, %rd20914, %rd20911;
	st.global.u64 	[%rd2441+168], %rd20915;
	ld.local.v2.u64 	{%rd20916, %rd20917}, [%rd6+176];
	ld.global.u64 	%rd20918, [%rd2441+176];
	xor.b64  	%rd20919, %rd20918, %rd20916;
	st.global.u64 	[%rd2441+176], %rd20919;
	ld.global.u64 	%rd20920, [%rd2441+184];
	xor.b64  	%rd20921, %rd20920, %rd20917;
	st.global.u64 	[%rd2441+184], %rd20921;
	ld.local.v2.u64 	{%rd20922, %rd20923}, [%rd6+192];
	ld.global.u64 	%rd20924, [%rd2441+192];
	xor.b64  	%rd20925, %rd20924, %rd20922;
	st.global.u64 	[%rd2441+192], %rd20925;
	ld.global.u64 	%rd20926, [%rd2441+200];
	xor.b64  	%rd20927, %rd20926, %rd20923;
	st.global.u64 	[%rd2441+200], %rd20927;
	ld.local.v2.u64 	{%rd20928, %rd20929}, [%rd6+208];
	ld.global.u64 	%rd20930, [%rd2441+208];
	xor.b64  	%rd20931, %rd20930, %rd20928;
	st.global.u64 	[%rd2441+208], %rd20931;
	ld.global.u64 	%rd20932, [%rd2441+216];
	xor.b64  	%rd20933, %rd20932, %rd20929;
	st.global.u64 	[%rd2441+216], %rd20933;
	ld.local.v2.u64 	{%rd20934, %rd20935}, [%rd6+224];
	ld.global.u64 	%rd20936, [%rd2441+224];
	xor.b64  	%rd20937, %rd20936, %rd20934;
	st.global.u64 	[%rd2441+224], %rd20937;
	ld.global.u64 	%rd20938, [%rd2441+232];
	xor.b64  	%rd20939, %rd20938, %rd20935;
	st.global.u64 	[%rd2441+232], %rd20939;
	ld.local.v2.u64 	{%rd20940, %rd20941}, [%rd6+240];
	ld.global.u64 	%rd20942, [%rd2441+240];
	xor.b64  	%rd20943, %rd20942, %rd20940;
	st.global.u64 	[%rd2441+240], %rd20943;
	ld.global.u64 	%rd20944, [%rd2441+248];
	xor.b64  	%rd20945, %rd20944, %rd20941;
	st.global.u64 	[%rd2441+248], %rd20945;
	ld.local.v2.u64 	{%rd20946, %rd20947}, [%rd6+256];
	ld.global.u64 	%rd20948, [%rd2441+256];
	xor.b64  	%rd20949, %rd20948, %rd20946;
	st.global.u64 	[%rd2441+256], %rd20949;
	ld.global.u64 	%rd20950, [%rd2441+264];
	xor.b64  	%rd20951, %rd20950, %rd20947;
	st.global.u64 	[%rd2441+264], %rd20951;
	ld.local.v2.u64 	{%rd20952, %rd20953}, [%rd6+272];
	ld.global.u64 	%rd20954, [%rd2441+272];
	xor.b64  	%rd20955, %rd20954, %rd20952;
	st.global.u64 	[%rd2441+272], %rd20955;
	ld.global.u64 	%rd20956, [%rd2441+280];
	xor.b64  	%rd20957, %rd20956, %rd20953;
	st.global.u64 	[%rd2441+280], %rd20957;
	ld.local.v2.u64 	{%rd20958, %rd20959}, [%rd6+288];
	ld.global.u64 	%rd20960, [%rd2441+288];
	xor.b64  	%rd20961, %rd20960, %rd20958;
	st.global.u64 	[%rd2441+288], %rd20961;
	ld.global.u64 	%rd20962, [%rd2441+296];
	xor.b64  	%rd20963, %rd20962, %rd20959;
	st.global.u64 	[%rd2441+296], %rd20963;
	ld.local.v2.u64 	{%rd20964, %rd20965}, [%rd6+304];
	ld.global.u64 	%rd20966, [%rd2441+304];
	xor.b64  	%rd20967, %rd20966, %rd20964;
	st.global.u64 	[%rd2441+304], %rd20967;
	ld.global.u64 	%rd20968, [%rd2441+312];
	xor.b64  	%rd20969, %rd20968, %rd20965;
	st.global.u64 	[%rd2441+312], %rd20969;
	ld.local.v2.u64 	{%rd20970, %rd20971}, [%rd6+320];
	ld.global.u64 	%rd20972, [%rd2441+320];
	xor.b64  	%rd20973, %rd20972, %rd20970;
	st.global.u64 	[%rd2441+320], %rd20973;
	ld.global.u64 	%rd20974, [%rd2441+328];
	xor.b64  	%rd20975, %rd20974, %rd20971;
	st.global.u64 	[%rd2441+328], %rd20975;
	ld.local.v2.u64 	{%rd20976, %rd20977}, [%rd6+336];
	ld.global.u64 	%rd20978, [%rd2441+336];
	xor.b64  	%rd20979, %rd20978, %rd20976;
	st.global.u64 	[%rd2441+336], %rd20979;
	ld.global.u64 	%rd20980, [%rd2441+344];
	xor.b64  	%rd20981, %rd20980, %rd20977;
	st.global.u64 	[%rd2441+344], %rd20981;
	ld.local.v2.u64 	{%rd20982, %rd20983}, [%rd6+352];
	ld.global.u64 	%rd20984, [%rd2441+352];
	xor.b64  	%rd20985, %rd20984, %rd20982;
	st.global.u64 	[%rd2441+352], %rd20985;
	ld.global.u64 	%rd20986, [%rd2441+360];
	xor.b64  	%rd20987, %rd20986, %rd20983;
	st.global.u64 	[%rd2441+360], %rd20987;
	ld.local.v2.u64 	{%rd20988, %rd20989}, [%rd6+368];
	ld.global.u64 	%rd20990, [%rd2441+368];
	xor.b64  	%rd20991, %rd20990, %rd20988;
	st.global.u64 	[%rd2441+368], %rd20991;
	ld.global.u64 	%rd20992, [%rd2441+376];
	xor.b64  	%rd20993, %rd20992, %rd20989;
	st.global.u64 	[%rd2441+376], %rd20993;
	ld.local.v2.u64 	{%rd20994, %rd20995}, [%rd6+384];
	ld.global.u64 	%rd20996, [%rd2441+384];
	xor.b64  	%rd20997, %rd20996, %rd20994;
	st.global.u64 	[%rd2441+384], %rd20997;
	ld.global.u64 	%rd20998, [%rd2441+392];
	xor.b64  	%rd20999, %rd20998, %rd20995;
	st.global.u64 	[%rd2441+392], %rd20999;
	ld.local.v2.u64 	{%rd21000, %rd21001}, [%rd6+400];
	ld.global.u64 	%rd21002, [%rd2441+400];
	xor.b64  	%rd21003, %rd21002, %rd21000;
	st.global.u64 	[%rd2441+400], %rd21003;
	ld.global.u64 	%rd21004, [%rd2441+408];
	xor.b64  	%rd21005, %rd21004, %rd21001;
	st.global.u64 	[%rd2441+408], %rd21005;
	ld.local.v2.u64 	{%rd21006, %rd21007}, [%rd6+416];
	ld.global.u64 	%rd21008, [%rd2441+416];
	xor.b64  	%rd21009, %rd21008, %rd21006;
	st.global.u64 	[%rd2441+416], %rd21009;
	ld.global.u64 	%rd21010, [%rd2441+424];
	xor.b64  	%rd21011, %rd21010, %rd21007;
	st.global.u64 	[%rd2441+424], %rd21011;
	ld.local.v2.u64 	{%rd21012, %rd21013}, [%rd6+432];
	ld.global.u64 	%rd21014, [%rd2441+432];
	xor.b64  	%rd21015, %rd21014, %rd21012;
	st.global.u64 	[%rd2441+432], %rd21015;
	ld.global.u64 	%rd21016, [%rd2441+440];
	xor.b64  	%rd21017, %rd21016, %rd21013;
	st.global.u64 	[%rd2441+440], %rd21017;
	ld.local.v2.u64 	{%rd21018, %rd21019}, [%rd6+448];
	ld.global.u64 	%rd21020, [%rd2441+448];
	xor.b64  	%rd21021, %rd21020, %rd21018;
	st.global.u64 	[%rd2441+448], %rd21021;
	ld.global.u64 	%rd21022, [%rd2441+456];
	xor.b64  	%rd21023, %rd21022, %rd21019;
	st.global.u64 	[%rd2441+456], %rd21023;
	ld.local.v2.u64 	{%rd21024, %rd21025}, [%rd6+464];
	ld.global.u64 	%rd21026, [%rd2441+464];
	xor.b64  	%rd21027, %rd21026, %rd21024;
	st.global.u64 	[%rd2441+464], %rd21027;
	ld.global.u64 	%rd21028, [%rd2441+472];
	xor.b64  	%rd21029, %rd21028, %rd21025;
	st.global.u64 	[%rd2441+472], %rd21029;
	ld.local.v2.u64 	{%rd21030, %rd21031}, [%rd6+480];
	ld.global.u64 	%rd21032, [%rd2441+480];
	xor.b64  	%rd21033, %rd21032, %rd21030;
	st.global.u64 	[%rd2441+480], %rd21033;
	ld.global.u64 	%rd21034, [%rd2441+488];
	xor.b64  	%rd21035, %rd21034, %rd21031;
	st.global.u64 	[%rd2441+488], %rd21035;
	ld.local.v2.u64 	{%rd21036, %rd21037}, [%rd6+496];
	ld.global.u64 	%rd21038, [%rd2441+496];
	xor.b64  	%rd21039, %rd21038, %rd21036;
	st.global.u64 	[%rd2441+496], %rd21039;
	ld.global.u64 	%rd21040, [%rd2441+504];
	xor.b64  	%rd21041, %rd21040, %rd21037;
	st.global.u64 	[%rd2441+504], %rd21041;
	ld.local.v2.u64 	{%rd21042, %rd21043}, [%rd6+512];
	ld.global.u64 	%rd21044, [%rd2441+512];
	xor.b64  	%rd21045, %rd21044, %rd21042;
	st.global.u64 	[%rd2441+512], %rd21045;
	ld.global.u64 	%rd21046, [%rd2441+520];
	xor.b64  	%rd21047, %rd21046, %rd21043;
	st.global.u64 	[%rd2441+520], %rd21047;
	ld.local.v2.u64 	{%rd21048, %rd21049}, [%rd6+528];
	ld.global.u64 	%rd21050, [%rd2441+528];
	xor.b64  	%rd21051, %rd21050, %rd21048;
	st.global.u64 	[%rd2441+528], %rd21051;
	ld.global.u64 	%rd21052, [%rd2441+536];
	xor.b64  	%rd21053, %rd21052, %rd21049;
	st.global.u64 	[%rd2441+536], %rd21053;
	ld.local.v2.u64 	{%rd21054, %rd21055}, [%rd6+544];
	ld.global.u64 	%rd21056, [%rd2441+544];
	xor.b64  	%rd21057, %rd21056, %rd21054;
	st.global.u64 	[%rd2441+544], %rd21057;
	ld.global.u64 	%rd21058, [%rd2441+552];
	xor.b64  	%rd21059, %rd21058, %rd21055;
	st.global.u64 	[%rd2441+552], %rd21059;
	ld.local.v2.u64 	{%rd21060, %rd21061}, [%rd6+560];
	ld.global.u64 	%rd21062, [%rd2441+560];
	xor.b64  	%rd21063, %rd21062, %rd21060;
	st.global.u64 	[%rd2441+560], %rd21063;
	ld.global.u64 	%rd21064, [%rd2441+568];
	xor.b64  	%rd21065, %rd21064, %rd21061;
	st.global.u64 	[%rd2441+568], %rd21065;
	ld.local.v2.u64 	{%rd21066, %rd21067}, [%rd6+576];
	ld.global.u64 	%rd21068, [%rd2441+576];
	xor.b64  	%rd21069, %rd21068, %rd21066;
	st.global.u64 	[%rd2441+576], %rd21069;
	ld.global.u64 	%rd21070, [%rd2441+584];
	xor.b64  	%rd21071, %rd21070, %rd21067;
	st.global.u64 	[%rd2441+584], %rd21071;
	ld.local.v2.u64 	{%rd21072, %rd21073}, [%rd6+592];
	ld.global.u64 	%rd21074, [%rd2441+592];
	xor.b64  	%rd21075, %rd21074, %rd21072;
	st.global.u64 	[%rd2441+592], %rd21075;
	ld.global.u64 	%rd21076, [%rd2441+600];
	xor.b64  	%rd21077, %rd21076, %rd21073;
	st.global.u64 	[%rd2441+600], %rd21077;
	ld.local.v2.u64 	{%rd21078, %rd21079}, [%rd6+608];
	ld.global.u64 	%rd21080, [%rd2441+608];
	xor.b64  	%rd21081, %rd21080, %rd21078;
	st.global.u64 	[%rd2441+608], %rd21081;
	ld.global.u64 	%rd21082, [%rd2441+616];
	xor.b64  	%rd21083, %rd21082, %rd21079;
	st.global.u64 	[%rd2441+616], %rd21083;
	ld.local.v2.u64 	{%rd21084, %rd21085}, [%rd6+624];
	ld.global.u64 	%rd21086, [%rd2441+624];
	xor.b64  	%rd21087, %rd21086, %rd21084;
	st.global.u64 	[%rd2441+624], %rd21087;
	ld.global.u64 	%rd21088, [%rd2441+632];
	xor.b64  	%rd21089, %rd21088, %rd21085;
	st.global.u64 	[%rd2441+632], %rd21089;
	ld.local.v2.u64 	{%rd21090, %rd21091}, [%rd6+640];
	ld.global.u64 	%rd21092, [%rd2441+640];
	xor.b64  	%rd21093, %rd21092, %rd21090;
	st.global.u64 	[%rd2441+640], %rd21093;
	ld.global.u64 	%rd21094, [%rd2441+648];
	xor.b64  	%rd21095, %rd21094, %rd21091;
	st.global.u64 	[%rd2441+648], %rd21095;
	ld.local.v2.u64 	{%rd21096, %rd21097}, [%rd6+656];
	ld.global.u64 	%rd21098, [%rd2441+656];
	xor.b64  	%rd21099, %rd21098, %rd21096;
	st.global.u64 	[%rd2441+656], %rd21099;
	ld.global.u64 	%rd21100, [%rd2441+664];
	xor.b64  	%rd21101, %rd21100, %rd21097;
	st.global.u64 	[%rd2441+664], %rd21101;
	ld.local.v2.u64 	{%rd21102, %rd21103}, [%rd6+672];
	ld.global.u64 	%rd21104, [%rd2441+672];
	xor.b64  	%rd21105, %rd21104, %rd21102;
	st.global.u64 	[%rd2441+672], %rd21105;
	ld.global.u64 	%rd21106, [%rd2441+680];
	xor.b64  	%rd21107, %rd21106, %rd21103;
	st.global.u64 	[%rd2441+680], %rd21107;
	ld.local.v2.u64 	{%rd21108, %rd21109}, [%rd6+688];
	ld.global.u64 	%rd21110, [%rd2441+688];
	xor.b64  	%rd21111, %rd21110, %rd21108;
	st.global.u64 	[%rd2441+688], %rd21111;
	ld.global.u64 	%rd21112, [%rd2441+696];
	xor.b64  	%rd21113, %rd21112, %rd21109;
	st.global.u64 	[%rd2441+696], %rd21113;
	ld.local.v2.u64 	{%rd21114, %rd21115}, [%rd6+704];
	ld.global.u64 	%rd21116, [%rd2441+704];
	xor.b64  	%rd21117, %rd21116, %rd21114;
	st.global.u64 	[%rd2441+704], %rd21117;
	ld.global.u64 	%rd21118, [%rd2441+712];
	xor.b64  	%rd21119, %rd21118, %rd21115;
	st.global.u64 	[%rd2441+712], %rd21119;
	ld.local.v2.u64 	{%rd21120, %rd21121}, [%rd6+720];
	ld.global.u64 	%rd21122, [%rd2441+720];
	xor.b64  	%rd21123, %rd21122, %rd21120;
	st.global.u64 	[%rd2441+720], %rd21123;
	ld.global.u64 	%rd21124, [%rd2441+728];
	xor.b64  	%rd21125, %rd21124, %rd21121;
	st.global.u64 	[%rd2441+728], %rd21125;
	ld.local.v2.u64 	{%rd21126, %rd21127}, [%rd6+736];
	ld.global.u64 	%rd21128, [%rd2441+736];
	xor.b64  	%rd21129, %rd21128, %rd21126;
	st.global.u64 	[%rd2441+736], %rd21129;
	ld.global.u64 	%rd21130, [%rd2441+744];
	xor.b64  	%rd21131, %rd21130, %rd21127;
	st.global.u64 	[%rd2441+744], %rd21131;
	ld.local.v2.u64 	{%rd21132, %rd21133}, [%rd6+752];
	ld.global.u64 	%rd21134, [%rd2441+752];
	xor.b64  	%rd21135, %rd21134, %rd21132;
	st.global.u64 	[%rd2441+752], %rd21135;
	ld.global.u64 	%rd21136, [%rd2441+760];
	xor.b64  	%rd21137, %rd21136, %rd21133;
	st.global.u64 	[%rd2441+760], %rd21137;
	ld.local.v2.u64 	{%rd21138, %rd21139}, [%rd6+768];
	ld.global.u64 	%rd21140, [%rd2441+768];
	xor.b64  	%rd21141, %rd21140, %rd21138;
	st.global.u64 	[%rd2441+768], %rd21141;
	ld.global.u64 	%rd21142, [%rd2441+776];
	xor.b64  	%rd21143, %rd21142, %rd21139;
	st.global.u64 	[%rd2441+776], %rd21143;
	ld.local.v2.u64 	{%rd21144, %rd21145}, [%rd6+784];
	ld.global.u64 	%rd21146, [%rd2441+784];
	xor.b64  	%rd21147, %rd21146, %rd21144;
	st.global.u64 	[%rd2441+784], %rd21147;
	ld.global.u64 	%rd21148, [%rd2441+792];
	xor.b64  	%rd21149, %rd21148, %rd21145;
	st.global.u64 	[%rd2441+792], %rd21149;
	ld.local.v2.u64 	{%rd21150, %rd21151}, [%rd6+800];
	ld.global.u64 	%rd21152, [%rd2441+800];
	xor.b64  	%rd21153, %rd21152, %rd21150;
	st.global.u64 	[%rd2441+800], %rd21153;
	ld.global.u64 	%rd21154, [%rd2441+808];
	xor.b64  	%rd21155, %rd21154, %rd21151;
	st.global.u64 	[%rd2441+808], %rd21155;
	ld.local.v2.u64 	{%rd21156, %rd21157}, [%rd6+816];
	ld.global.u64 	%rd21158, [%rd2441+816];
	xor.b64  	%rd21159, %rd21158, %rd21156;
	st.global.u64 	[%rd2441+816], %rd21159;
	ld.global.u64 	%rd21160, [%rd2441+824];
	xor.b64  	%rd21161, %rd21160, %rd21157;
	st.global.u64 	[%rd2441+824], %rd21161;
	ld.local.v2.u64 	{%rd21162, %rd21163}, [%rd6+832];
	ld.global.u64 	%rd21164, [%rd2441+832];
	xor.b64  	%rd21165, %rd21164, %rd21162;
	st.global.u64 	[%rd2441+832], %rd21165;
	ld.global.u64 	%rd21166, [%rd2441+840];
	xor.b64  	%rd21167, %rd21166, %rd21163;
	st.global.u64 	[%rd2441+840], %rd21167;
	ld.local.v2.u64 	{%rd21168, %rd21169}, [%rd6+848];
	ld.global.u64 	%rd21170, [%rd2441+848];
	xor.b64  	%rd21171, %rd21170, %rd21168;
	st.global.u64 	[%rd2441+848], %rd21171;
	ld.global.u64 	%rd21172, [%rd2441+856];
	xor.b64  	%rd21173, %rd21172, %rd21169;
	st.global.u64 	[%rd2441+856], %rd21173;
	ld.local.v2.u64 	{%rd21174, %rd21175}, [%rd6+864];
	ld.global.u64 	%rd21176, [%rd2441+864];
	xor.b64  	%rd21177, %rd21176, %rd21174;
	st.global.u64 	[%rd2441+864], %rd21177;
	ld.global.u64 	%rd21178, [%rd2441+872];
	xor.b64  	%rd21179, %rd21178, %rd21175;
	st.global.u64 	[%rd2441+872], %rd21179;
	ld.local.v2.u64 	{%rd21180, %rd21181}, [%rd6+880];
	ld.global.u64 	%rd21182, [%rd2441+880];
	xor.b64  	%rd21183, %rd21182, %rd21180;
	st.global.u64 	[%rd2441+880], %rd21183;
	ld.global.u64 	%rd21184, [%rd2441+888];
	xor.b64  	%rd21185, %rd21184, %rd21181;
	st.global.u64 	[%rd2441+888], %rd21185;
	ld.local.v2.u64 	{%rd21186, %rd21187}, [%rd6+896];
	ld.global.u64 	%rd21188, [%rd2441+896];
	xor.b64  	%rd21189, %rd21188, %rd21186;
	st.global.u64 	[%rd2441+896], %rd21189;
	ld.global.u64 	%rd21190, [%rd2441+904];
	xor.b64  	%rd21191, %rd21190, %rd21187;
	st.global.u64 	[%rd2441+904], %rd21191;
	ld.local.v2.u64 	{%rd21192, %rd21193}, [%rd6+912];
	ld.global.u64 	%rd21194, [%rd2441+912];
	xor.b64  	%rd21195, %rd21194, %rd21192;
	st.global.u64 	[%rd2441+912], %rd21195;
	ld.global.u64 	%rd21196, [%rd2441+920];
	xor.b64  	%rd21197, %rd21196, %rd21193;
	st.global.u64 	[%rd2441+920], %rd21197;
	ld.local.v2.u64 	{%rd21198, %rd21199}, [%rd6+928];
	ld.global.u64 	%rd21200, [%rd2441+928];
	xor.b64  	%rd21201, %rd21200, %rd21198;
	st.global.u64 	[%rd2441+928], %rd21201;
	ld.global.u64 	%rd21202, [%rd2441+936];
	xor.b64  	%rd21203, %rd21202, %rd21199;
	st.global.u64 	[%rd2441+936], %rd21203;
	ld.local.v2.u64 	{%rd21204, %rd21205}, [%rd6+944];
	ld.global.u64 	%rd21206, [%rd2441+944];
	xor.b64  	%rd21207, %rd21206, %rd21204;
	st.global.u64 	[%rd2441+944], %rd21207;
	ld.global.u64 	%rd21208, [%rd2441+952];
	xor.b64  	%rd21209, %rd21208, %rd21205;
	st.global.u64 	[%rd2441+952], %rd21209;
	ld.local.v2.u64 	{%rd21210, %rd21211}, [%rd6+960];
	ld.global.u64 	%rd21212, [%rd2441+960];
	xor.b64  	%rd21213, %rd21212, %rd21210;
	st.global.u64 	[%rd2441+960], %rd21213;
	ld.global.u64 	%rd21214, [%rd2441+968];
	xor.b64  	%rd21215, %rd21214, %rd21211;
	st.global.u64 	[%rd2441+968], %rd21215;
	ld.local.v2.u64 	{%rd21216, %rd21217}, [%rd6+976];
	ld.global.u64 	%rd21218, [%rd2441+976];
	xor.b64  	%rd21219, %rd21218, %rd21216;
	st.global.u64 	[%rd2441+976], %rd21219;
	ld.global.u64 	%rd21220, [%rd2441+984];
	xor.b64  	%rd21221, %rd21220, %rd21217;
	st.global.u64 	[%rd2441+984], %rd21221;
	ld.local.v2.u64 	{%rd21222, %rd21223}, [%rd6+992];
	ld.global.u64 	%rd21224, [%rd2441+992];
	xor.b64  	%rd21225, %rd21224, %rd21222;
	st.global.u64 	[%rd2441+992], %rd21225;
	ld.global.u64 	%rd21226, [%rd2441+1000];
	xor.b64  	%rd21227, %rd21226, %rd21223;
	st.global.u64 	[%rd2441+1000], %rd21227;
	ld.local.v2.u64 	{%rd21228, %rd21229}, [%rd6+1008];
	ld.global.u64 	%rd21230, [%rd2441+1008];
	xor.b64  	%rd21231, %rd21230, %rd21228;
	st.global.u64 	[%rd2441+1008], %rd21231;
	ld.global.u64 	%rd21232, [%rd2441+1016];
	xor.b64  	%rd21233, %rd21232, %rd21229;
	st.global.u64 	[%rd2441+1016], %rd21233;
	add.s32 	%r10073, %r10073, 1;
	add.s32 	%r10074, %r10074, 1;
	add.s32 	%r10075, %r229, 1;
	setp.lt.u32 	%p403, %r10073, %r2;
	@%p403 bra 	$L__BB0_505;
$L__BB0_524:
	ld.param.u32 	%r9978, [_Z26argon2d_hash_device_kernelPhPKhmjjjP6block_S1_m_param_5];
	add.s32 	%r10072, %r10072, 1;
	setp.eq.s32 	%p404, %r10072, %r9978;
	@%p404 bra 	$L__BB0_538;
	bra.uni 	$L__BB0_503;
$L__BB0_525:
	rem.u64 	%rd23698, %rd2448, %rd1861;
$L__BB0_526:
	mad.lo.s64 	%rd18314, %rd2447, %rd1861, %rd23698;
	shl.b64 	%rd18315, %rd18314, 10;
	add.s64 	%rd2452, %rd1, %rd18315;
	mov.b64 	%rd23699, 0;
	st.local.v2.u64 	[%rd4], {%rd23699, %rd23699};
	st.local.v2.u64 	[%rd4+16], {%rd23699, %rd23699};
	st.local.v2.u64 	[%rd4+32], {%rd23699, %rd23699};
	st.local.v2.u64 	[%rd4+48], {%rd23699, %rd23699};
	st.local.v2.u64 	[%rd4+64], {%rd23699, %rd23699};
	st.local.v2.u64 	[%rd4+80], {%rd23699, %rd23699};
	st.local.v2.u64 	[%rd4+96], {%rd23699, %rd23699};
	st.local.v2.u64 	[%rd4+112], {%rd23699, %rd23699};
	st.local.v2.u64 	[%rd4+128], {%rd23699, %rd23699};
	st.local.v2.u64 	[%rd4+144], {%rd23699, %rd23699};
	st.local.v2.u64 	[%rd4+160], {%rd23699, %rd23699};
	st.local.v2.u64 	[%rd4+176], {%rd23699, %rd23699};
	st.local.v2.u64 	[%rd4+192], {%rd23699, %rd23699};
	st.local.v2.u64 	[%rd4+208], {%rd23699, %rd23699};
	st.local.v2.u64 	[%rd4+224], {%rd23699, %rd23699};
	st.local.v2.u64 	[%rd4+240], {%rd23699, %rd23699};
	st.local.v2.u64 	[%rd4+256], {%rd23699, %rd23699};
	st.local.v2.u64 	[%rd4+272], {%rd23699, %rd23699};
	st.local.v2.u64 	[%rd4+288], {%rd23699, %rd23699};
	st.local.v2.u64 	[%rd4+304], {%rd23699, %rd23699};
	st.local.v2.u64 	[%rd4+320], {%rd23699, %rd23699};
	st.local.v2.u64 	[%rd4+336], {%rd23699, %rd23699};
	st.local.v2.u64 	[%rd4+352], {%rd23699, %rd23699};
	st.local.v2.u64 	[%rd4+368], {%rd23699, %rd23699};
	st.local.v2.u64 	[%rd4+384], {%rd23699, %rd23699};
	st.local.v2.u64 	[%rd4+400], {%rd23699, %rd23699};
	st.local.v2.u64 	[%rd4+416], {%rd23699, %rd23699};
	st.local.v2.u64 	[%rd4+432], {%rd23699, %rd23699};
	st.local.v2.u64 	[%rd4+448], {%rd23699, %rd23699};
	st.local.v2.u64 	[%rd4+464], {%rd23699, %rd23699};
	st.local.v2.u64 	[%rd4+480], {%rd23699, %rd23699};
	st.local.v2.u64 	[%rd4+496], {%rd23699, %rd23699};
	st.local.v2.u64 	[%rd4+512], {%rd23699, %rd23699};
	st.local.v2.u64 	[%rd4+528], {%rd23699, %rd23699};
	st.local.v2.u64 	[%rd4+544], {%rd23699, %rd23699};
	st.local.v2.u64 	[%rd4+560], {%rd23699, %rd23699};
	st.local.v2.u64 	[%rd4+576], {%rd23699, %rd23699};
	st.local.v2.u64 	[%rd4+592], {%rd23699, %rd23699};
	st.local.v2.u64 	[%rd4+608], {%rd23699, %rd23699};
	st.local.v2.u64 	[%rd4+624], {%rd23699, %rd23699};
	st.local.v2.u64 	[%rd4+640], {%rd23699, %rd23699};
	st.local.v2.u64 	[%rd4+656], {%rd23699, %rd23699};
	st.local.v2.u64 	[%rd4+672], {%rd23699, %rd23699};
	st.local.v2.u64 	[%rd4+688], {%rd23699, %rd23699};
	st.local.v2.u64 	[%rd4+704], {%rd23699, %rd23699};
	st.local.v2.u64 	[%rd4+720], {%rd23699, %rd23699};
	st.local.v2.u64 	[%rd4+736], {%rd23699, %rd23699};
	st.local.v2.u64 	[%rd4+752], {%rd23699, %rd23699};
	st.local.v2.u64 	[%rd4+768], {%rd23699, %rd23699};
	st.local.v2.u64 	[%rd4+784], {%rd23699, %rd23699};
	st.local.v2.u64 	[%rd4+800], {%rd23699, %rd23699};
	st.local.v2.u64 	[%rd4+816], {%rd23699, %rd23699};
	st.local.v2.u64 	[%rd4+832], {%rd23699, %rd23699};
	st.local.v2.u64 	[%rd4+848], {%rd23699, %rd23699};
	st.local.v2.u64 	[%rd4+864], {%rd23699, %rd23699};
	st.local.v2.u64 	[%rd4+880], {%rd23699, %rd23699};
	st.local.v2.u64 	[%rd4+896], {%rd23699, %rd23699};
	st.local.v2.u64 	[%rd4+912], {%rd23699, %rd23699};
	st.local.v2.u64 	[%rd4+928], {%rd23699, %rd23699};
	st.local.v2.u64 	[%rd4+944], {%rd23699, %rd23699};
	st.local.v2.u64 	[%rd4+960], {%rd23699, %rd23699};
	st.local.v2.u64 	[%rd4+976], {%rd23699, %rd23699};
	st.local.v2.u64 	[%rd4+992], {%rd23699, %rd23699};
	st.local.v2.u64 	[%rd4+1008], {%rd23699, %rd23699};
	st.local.v2.u64 	[%rd5], {%rd23699, %rd23699};
	st.local.v2.u64 	[%rd5+16], {%rd23699, %rd23699};
	st.local.v2.u64 	[%rd5+32], {%rd23699, %rd23699};
	st.local.v2.u64 	[%rd5+48], {%rd23699, %rd23699};
	st.local.v2.u64 	[%rd5+64], {%rd23699, %rd23699};
	st.local.v2.u64 	[%rd5+80], {%rd23699, %rd23699};
	st.local.v2.u64 	[%rd5+96], {%rd23699, %rd23699};
	st.local.v2.u64 	[%rd5+112], {%rd23699, %rd23699};
	st.local.v2.u64 	[%rd5+128], {%rd23699, %rd23699};
	st.local.v2.u64 	[%rd5+144], {%rd23699, %rd23699};
	st.local.v2.u64 	[%rd5+160], {%rd23699, %rd23699};
	st.local.v2.u64 	[%rd5+176], {%rd23699, %rd23699};
	st.local.v2.u64 	[%rd5+192], {%rd23699, %rd23699};
	st.local.v2.u64 	[%rd5+208], {%rd23699, %rd23699};
	st.local.v2.u64 	[%rd5+224], {%rd23699, %rd23699};
	st.local.v2.u64 	[%rd5+240], {%rd23699, %rd23699};
	st.local.v2.u64 	[%rd5+256], {%rd23699, %rd23699};
	st.local.v2.u64 	[%rd5+272], {%rd23699, %rd23699};
	st.local.v2.u64 	[%rd5+288], {%rd23699, %rd23699};
	st.local.v2.u64 	[%rd5+304], {%rd23699, %rd23699};
	st.local.v2.u64 	[%rd5+320], {%rd23699, %rd23699};
	st.local.v2.u64 	[%rd5+336], {%rd23699, %rd23699};
	st.local.v2.u64 	[%rd5+352], {%rd23699, %rd23699};
	st.local.v2.u64 	[%rd5+368], {%rd23699, %rd23699};
	st.local.v2.u64 	[%rd5+384], {%rd23699, %rd23699};
	st.local.v2.u64 	[%rd5+400], {%rd23699, %rd23699};
	st.local.v2.u64 	[%rd5+416], {%rd23699, %rd23699};
	st.local.v2.u64 	[%rd5+432], {%rd23699, %rd23699};
	st.local.v2.u64 	[%rd5+448], {%rd23699, %rd23699};
	st.local.v2.u64 	[%rd5+464], {%rd23699, %rd23699};
	st.local.v2.u64 	[%rd5+480], {%rd23699, %rd23699};
	st.local.v2.u64 	[%rd5+496], {%rd23699, %rd23699};
	st.local.v2.u64 	[%rd5+512], {%rd23699, %rd23699};
	st.local.v2.u64 	[%rd5+528], {%rd23699, %rd23699};
	st.local.v2.u64 	[%rd5+544], {%rd23699, %rd23699};
	st.local.v2.u64 	[%rd5+560], {%rd23699, %rd23699};
	st.local.v2.u64 	[%rd5+576], {%rd23699, %rd23699};
	st.local.v2.u64 	[%rd5+592], {%rd23699, %rd23699};
	st.local.v2.u64 	[%rd5+608], {%rd23699, %rd23699};
	st.local.v2.u64 	[%rd5+624], {%rd23699, %rd23699};
	st.local.v2.u64 	[%rd5+640], {%rd23699, %rd23699};
	st.local.v2.u64 	[%rd5+656], {%rd23699, %rd23699};
	st.local.v2.u64 	[%rd5+672], {%rd23699, %rd23699};
	st.local.v2.u64 	[%rd5+688], {%rd23699, %rd23699};
	st.local.v2.u64 	[%rd5+704], {%rd23699, %rd23699};
	st.local.v2.u64 	[%rd5+720], {%rd23699, %rd23699};
	st.local.v2.u64 	[%rd5+736], {%rd23699, %rd23699};
	st.local.v2.u64 	[%rd5+752], {%rd23699, %rd23699};
	st.local.v2.u64 	[%rd5+768], {%rd23699, %rd23699};
	st.local.v2.u64 	[%rd5+784], {%rd23699, %rd23699};
	st.local.v2.u64 	[%rd5+800], {%rd23699, %rd23699};
	st.local.v2.u64 	[%rd5+816], {%rd23699, %rd23699};
	st.local.v2.u64 	[%rd5+832], {%rd23699, %rd23699};
	st.local.v2.u64 	[%rd5+848], {%rd23699, %rd23699};
	st.local.v2.u64 	[%rd5+864], {%rd23699, %rd23699};
	st.local.v2.u64 	[%rd5+880], {%rd23699, %rd23699};
	st.local.v2.u64 	[%rd5+896], {%rd23699, %rd23699};
	st.local.v2.u64 	[%rd5+912], {%rd23699, %rd23699};
	st.local.v2.u64 	[%rd5+928], {%rd23699, %rd23699};
	st.local.v2.u64 	[%rd5+944], {%rd23699, %rd23699};
	st.local.v2.u64 	[%rd5+960], {%rd23699, %rd23699};
	st.local.v2.u64 	[%rd5+976], {%rd23699, %rd23699};
	st.local.v2.u64 	[%rd5+992], {%rd23699, %rd23699};
	st.local.v2.u64 	[%rd5+1008], {%rd23699, %rd23699};
$L__BB0_527:
	add.s64 	%rd18316, %rd2452, %rd23699;
	add.s64 	%rd18317, %rd4, %rd23699;
	ld.global.u8 	%r8460, [%rd18316+15];
	ld.global.u8 	%r8461, [%rd18316+14];
	prmt.b32 	%r8462, %r8461, %r8460, 0x3340U;
	ld.global.u8 	%r8463, [%rd18316+13];
	ld.global.u8 	%r8464, [%rd18316+12];
	prmt.b32 	%r8465, %r8464, %r8463, 0x3340U;
	prmt.b32 	%r8466, %r8465, %r8462, 0x5410U;
	ld.global.u8 	%r8467, [%rd18316+11];
	ld.global.u8 	%r8468, [%rd18316+10];
	prmt.b32 	%r8469, %r8468, %r8467, 0x3340U;
	ld.global.u8 	%r8470, [%rd18316+9];
	ld.global.u8 	%r8471, [%rd18316+8];
	prmt.b32 	%r8472, %r8471, %r8470, 0x3340U;
	prmt.b32 	%r8473, %r8472, %r8469, 0x5410U;
	ld.global.u8 	%r8474, [%rd18316+7];
	ld.global.u8 	%r8475, [%rd18316+6];
	prmt.b32 	%r8476, %r8475, %r8474, 0x3340U;
	ld.global.u8 	%r8477, [%rd18316+5];
	ld.global.u8 	%r8478, [%rd18316+4];
	prmt.b32 	%r8479, %r8478, %r8477, 0x3340U;
	prmt.b32 	%r8480, %r8479, %r8476, 0x5410U;
	ld.global.u8 	%r8481, [%rd18316+3];
	ld.global.u8 	%r8482, [%rd18316+2];
	prmt.b32 	%r8483, %r8482, %r8481, 0x3340U;
	ld.global.u8 	%r8484, [%rd18316+1];
	ld.global.u8 	%r8485, [%rd18316];
	prmt.b32 	%r8486, %r8485, %r8484, 0x3340U;
	prmt.b32 	%r8487, %r8486, %r8483, 0x5410U;
	st.local.v4.b32 	[%rd18317], {%r8487, %r8480, %r8473, %r8466};
	ld.global.u8 	%r8488, [%rd18316+31];
	ld.global.u8 	%r8489, [%rd18316+30];
	prmt.b32 	%r8490, %r8489, %r8488, 0x3340U;
	ld.global.u8 	%r8491, [%rd18316+29];
	ld.global.u8 	%r8492, [%rd18316+28];
	prmt.b32 	%r8493, %r8492, %r8491, 0x3340U;
	prmt.b32 	%r8494, %r8493, %r8490, 0x5410U;
	ld.global.u8 	%r8495, [%rd18316+27];
	ld.global.u8 	%r8496, [%rd18316+26];
	prmt.b32 	%r8497, %r8496, %r8495, 0x3340U;
	ld.global.u8 	%r8498, [%rd18316+25];
	ld.global.u8 	%r8499, [%rd18316+24];
	prmt.b32 	%r8500, %r8499, %r8498, 0x3340U;
	prmt.b32 	%r8501, %r8500, %r8497, 0x5410U;
	ld.global.u8 	%r8502, [%rd18316+23];
	ld.global.u8 	%r8503, [%rd18316+22];
	prmt.b32 	%r8504, %r8503, %r8502, 0x3340U;
	ld.global.u8 	%r8505, [%rd18316+21];
	ld.global.u8 	%r8506, [%rd18316+20];
	prmt.b32 	%r8507, %r8506, %r8505, 0x3340U;
	prmt.b32 	%r8508, %r8507, %r8504, 0x5410U;
	ld.global.u8 	%r8509, [%rd18316+19];
	ld.global.u8 	%r8510, [%rd18316+18];
	prmt.b32 	%r8511, %r8510, %r8509, 0x3340U;
	ld.global.u8 	%r8512, [%rd18316+17];
	ld.global.u8 	%r8513, [%rd18316+16];
	prmt.b32 	%r8514, %r8513, %r8512, 0x3340U;
	prmt.b32 	%r8515, %r8514, %r8511, 0x5410U;
	st.local.v4.b32 	[%rd18317+16], {%r8515, %r8508, %r8501, %r8494};
	add.s64 	%rd23699, %rd23699, 32;
	setp.ne.s64 	%p383, %rd23699, 1024;
	@%p383 bra 	$L__BB0_527;
	ld.local.v2.u64 	{%rd18319, %rd18320}, [%rd4];
	xor.b64  	%rd18321, %rd18319, %rd2446;
	ld.global.u64 	%rd18322, [%rd2445+8];
	xor.b64  	%rd18323, %rd18320, %rd18322;
	st.local.v2.u64 	[%rd4], {%rd18321, %rd18323};
	ld.global.u64 	%rd18324, [%rd2445+16];
	ld.local.v2.u64 	{%rd18325, %rd18326}, [%rd4+16];
	xor.b64  	%rd18327, %rd18325, %rd18324;
	ld.global.u64 	%rd18328, [%rd2445+24];
	xor.b64  	%rd18329, %rd18326, %rd18328;
	st.local.v2.u64 	[%rd4+16], {%rd18327, %rd18329};
	ld.global.u64 	%rd18330, [%rd2445+32];
	ld.local.v2.u64 	{%rd18331, %rd18332}, [%rd4+32];
	xor.b64  	%rd18333, %rd18331, %rd18330;
	ld.global.u64 	%rd18334, [%rd2445+40];
	xor.b64  	%rd18335, %rd18332, %rd18334;
	st.local.v2.u64 	[%rd4+32], {%rd18333, %rd18335};
	ld.global.u64 	%rd18336, [%rd2445+48];
	ld.local.v2.u64 	{%rd18337, %rd18338}, [%rd4+48];
	xor.b64  	%rd18339, %rd18337, %rd18336;
	ld.global.u64 	%rd18340, [%rd2445+56];
	xor.b64  	%rd18341, %rd18338, %rd18340;
	st.local.v2.u64 	[%rd4+48], {%rd18339, %rd18341};
	ld.global.u64 	%rd18342, [%rd2445+64];
	ld.local.v2.u64 	{%rd18343, %rd18344}, [%rd4+64];
	xor.b64  	%rd18345, %rd18343, %rd18342;
	ld.global.u64 	%rd18346, [%rd2445+72];
	xor.b64  	%rd18347, %rd18344, %rd18346;
	st.local.v2.u64 	[%rd4+64], {%rd18345, %rd18347};
	ld.global.u64 	%rd18348, [%rd2445+80];
	ld.local.v2.u64 	{%rd18349, %rd18350}, [%rd4+80];
	xor.b64  	%rd18351, %rd18349, %rd18348;
	ld.global.u64 	%rd18352, [%rd2445+88];
	xor.b64  	%rd18353, %rd18350, %rd18352;
	st.local.v2.u64 	[%rd4+80], {%rd18351, %rd18353};
	ld.global.u64 	%rd18354, [%rd2445+96];
	ld.local.v2.u64 	{%rd18355, %rd18356}, [%rd4+96];
	xor.b64  	%rd18357, %rd18355, %rd18354;
	ld.global.u64 	%rd18358, [%rd2445+104];
	xor.b64  	%rd18359, %rd18356, %rd18358;
	st.local.v2.u64 	[%rd4+96], {%rd18357, %rd18359};
	ld.global.u64 	%rd18360, [%rd2445+112];
	ld.local.v2.u64 	{%rd18361, %rd18362}, [%rd4+112];
	xor.b64  	%rd18363, %rd18361, %rd18360;
	ld.global.u64 	%rd18364, [%rd2445+120];
	xor.b64  	%rd18365, %rd18362, %rd18364;
	st.local.v2.u64 	[%rd4+112], {%rd18363, %rd18365};
	ld.global.u64 	%rd18366, [%rd2445+128];
	ld.local.v2.u64 	{%rd18367, %rd18368}, [%rd4+128];
	xor.b64  	%rd18369, %rd18367, %rd18366;
	ld.global.u64 	%rd18370, [%rd2445+136];
	xor.b64  	%rd18371, %rd18368, %rd18370;
	st.local.v2.u64 	[%rd4+128], {%rd18369, %rd18371};
	ld.global.u64 	%rd18372, [%rd2445+144];
	ld.local.v2.u64 	{%rd18373, %rd18374}, [%rd4+144];
	xor.b64  	%rd18375, %rd18373, %rd18372;
	ld.global.u64 	%rd18376, [%rd2445+152];
	xor.b64  	%rd18377, %rd18374, %rd18376;
	st.local.v2.u64 	[%rd4+144], {%rd18375, %rd18377};
	ld.global.u64 	%rd18378, [%rd2445+160];
	ld.local.v2.u64 	{%rd18379, %rd18380}, [%rd4+160];
	xor.b64  	%rd18381, %rd18379, %rd18378;
	ld.global.u64 	%rd18382, [%rd2445+168];
	xor.b64  	%rd18383, %rd18380, %rd18382;
	st.local.v2.u64 	[%rd4+160], {%rd18381, %rd18383};
	ld.global.u64 	%rd18384, [%rd2445+176];
	ld.local.v2.u64 	{%rd18385, %rd18386}, [%rd4+176];
	xor.b64  	%rd18387, %rd18385, %rd18384;
	ld.global.u64 	%rd18388, [%rd2445+184];
	xor.b64  	%rd18389, %rd18386, %rd18388;
	st.local.v2.u64 	[%rd4+176], {%rd18387, %rd18389};
	ld.global.u64 	%rd18390, [%rd2445+192];
	ld.local.v2.u64 	{%rd18391, %rd18392}, [%rd4+192];
	xor.b64  	%rd18393, %rd18391, %rd18390;
	ld.global.u64 	%rd18394, [%rd2445+200];
	xor.b64  	%rd18395, %rd18392, %rd18394;
	st.local.v2.u64 	[%rd4+192], {%rd18393, %rd18395};
	ld.global.u64 	%rd18396, [%rd2445+208];
	ld.local.v2.u64 	{%rd18397, %rd18398}, [%rd4+208];
	xor.b64  	%rd18399, %rd18397, %rd18396;
	ld.global.u64 	%rd18400, [%rd2445+216];
	xor.b64  	%rd18401, %rd18398, %rd18400;
	st.local.v2.u64 	[%rd4+208], {%rd18399, %rd18401};
	ld.global.u64 	%rd18402, [%rd2445+224];
	ld.local.v2.u64 	{%rd18403, %rd18404}, [%rd4+224];
	xor.b64  	%rd18405, %rd18403, %rd18402;
	ld.global.u64 	%rd18406, [%rd2445+232];
	xor.b64  	%rd18407, %rd18404, %rd18406;
	st.local.v2.u64 	[%rd4+224], {%rd18405, %rd18407};
	ld.global.u64 	%rd18408, [%rd2445+240];
	ld.local.v2.u64 	{%rd18409, %rd18410}, [%rd4+240];
	xor.b64  	%rd18411, %rd18409, %rd18408;
	ld.global.u64 	%rd18412, [%rd2445+248];
	xor.b64  	%rd18413, %rd18410, %rd18412;
	st.local.v2.u64 	[%rd4+240], {%rd18411, %rd18413};
	ld.global.u64 	%rd18414, [%rd2445+256];
	ld.local.v2.u64 	{%rd18415, %rd18416}, [%rd4+256];
	xor.b64  	%rd18417, %rd18415, %rd18414;
	ld.global.u64 	%rd18418, [%rd2445+264];
	xor.b64  	%rd18419, %rd18416, %rd18418;
	st.local.v2.u64 	[%rd4+256], {%rd18417, %rd18419};
	ld.global.u64 	%rd18420, [%rd2445+272];
	ld.local.v2.u64 	{%rd18421, %rd18422}, [%rd4+272];
	xor.b64  	%rd18423, %rd18421, %rd18420;
	ld.global.u64 	%rd18424, [%rd2445+280];
	xor.b64  	%rd18425, %rd18422, %rd18424;
	st.local.v2.u64 	[%rd4+272], {%rd18423, %rd18425};
	ld.global.u64 	%rd18426, [%rd2445+288];
	ld.local.v2.u64 	{%rd18427, %rd18428}, [%rd4+288];
	xor.b64  	%rd18429, %rd18427, %rd18426;
	ld.global.u64 	%rd18430, [%rd2445+296];
	xor.b64  	%rd18431, %rd18428, %rd18430;
	st.local.v2.u64 	[%rd4+288], {%rd18429, %rd18431};
	ld.global.u64 	%rd18432, [%rd2445+304];
	ld.local.v2.u64 	{%rd18433, %rd18434}, [%rd4+304];
	xor.b64  	%rd18435, %rd18433, %rd18432;
	ld.global.u64 	%rd18436, [%rd2445+312];
	xor.b64  	%rd18437, %rd18434, %rd18436;
	st.local.v2.u64 	[%rd4+304], {%rd18435, %rd18437};
	ld.global.u64 	%rd18438, [%rd2445+320];
	ld.local.v2.u64 	{%rd18439, %rd18440}, [%rd4+320];
	xor.b64  	%rd18441, %rd18439, %rd18438;
	ld.global.u64 	%rd18442, [%rd2445+328];
	xor.b64  	%rd18443, %rd18440, %rd18442;
	st.local.v2.u64 	[%rd4+320], {%rd18441, %rd18443};
	ld.global.u64 	%rd18444, [%rd2445+336];
	ld.local.v2.u64 	{%rd18445, %rd18446}, [%rd4+336];
	xor.b64  	%rd18447, %rd18445, %rd18444;
	ld.global.u64 	%rd18448, [%rd2445+344];
	xor.b64  	%rd18449, %rd18446, %rd18448;
	st.local.v2.u64 	[%rd4+336], {%rd18447, %rd18449};
	ld.global.u64 	%rd18450, [%rd2445+352];
	ld.local.v2.u64 	{%rd18451, %rd18452}, [%rd4+352];
	xor.b64  	%rd18453, %rd18451, %rd18450;
	ld.global.u64 	%rd18454, [%rd2445+360];
	xor.b64  	%rd18455, %rd18452, %rd18454;
	st.local.v2.u64 	[%rd4+352], {%rd18453, %rd18455};
	ld.global.u64 	%rd18456, [%rd2445+368];
	ld.local.v2.u64 	{%rd18457, %rd18458}, [%rd4+368];
	xor.b64  	%rd18459, %rd18457, %rd18456;
	ld.global.u64 	%rd18460, [%rd2445+376];
	xor.b64  	%rd18461, %rd18458, %rd18460;
	st.local.v2.u64 	[%rd4+368], {%rd18459, %rd18461};
	ld.global.u64 	%rd18462, [%rd2445+384];
	ld.local.v2.u64 	{%rd18463, %rd18464}, [%rd4+384];
	xor.b64  	%rd18465, %rd18463, %rd18462;
	ld.global.u64 	%rd18466, [%rd2445+392];
	xor.b64  	%rd18467, %rd18464, %rd18466;
	st.local.v2.u64 	[%rd4+384], {%rd18465, %rd18467};
	ld.global.u64 	%rd18468, [%rd2445+400];
	ld.local.v2.u64 	{%rd18469, %rd18470}, [%rd4+400];
	xor.b64  	%rd18471, %rd18469, %rd18468;
	ld.global.u64 	%rd18472, [%rd2445+408];
	xor.b64  	%rd18473, %rd18470, %rd18472;
	st.local.v2.u64 	[%rd4+400], {%rd18471, %rd18473};
	ld.global.u64 	%rd18474, [%rd2445+416];
	ld.local.v2.u64 	{%rd18475, %rd18476}, [%rd4+416];
	xor.b64  	%rd18477, %rd18475, %rd18474;
	ld.global.u64 	%rd18478, [%rd2445+424];
	xor.b64  	%rd18479, %rd18476, %rd18478;
	st.local.v2.u64 	[%rd4+416], {%rd18477, %rd18479};
	ld.global.u64 	%rd18480, [%rd2445+432];
	ld.local.v2.u64 	{%rd18481, %rd18482}, [%rd4+432];
	xor.b64  	%rd18483, %rd18481, %rd18480;
	ld.global.u64 	%rd18484, [%rd2445+440];
	xor.b64  	%rd18485, %rd18482, %rd18484;
	st.local.v2.u64 	[%rd4+432], {%rd18483, %rd18485};
	ld.global.u64 	%rd18486, [%rd2445+448];
	ld.local.v2.u64 	{%rd18487, %rd18488}, [%rd4+448];
	xor.b64  	%rd18489, %rd18487, %rd18486;
	ld.global.u64 	%rd18490, [%rd2445+456];
	xor.b64  	%rd18491, %rd18488, %rd18490;
	st.local.v2.u64 	[%rd4+448], {%rd18489, %rd18491};
	ld.global.u64 	%rd18492, [%rd2445+464];
	ld.local.v2.u64 	{%rd18493, %rd18494}, [%rd4+464];
	xor.b64  	%rd18495, %rd18493, %rd18492;
	ld.global.u64 	%rd18496, [%rd2445+472];
	xor.b64  	%rd18497, %rd18494, %rd18496;
	st.local.v2.u64 	[%rd4+464], {%rd18495, %rd18497};
	ld.global.u64 	%rd18498, [%rd2445+480];
	ld.local.v2.u64 	{%rd18499, %rd18500}, [%rd4+480];
	xor.b64  	%rd18501, %rd18499, %rd18498;
	ld.global.u64 	%rd18502, [%rd2445+488];
	xor.b64  	%rd18503, %rd18500, %rd18502;
	st.local.v2.u64 	[%rd4+480], {%rd18501, %rd18503};
	ld.global.u64 	%rd18504, [%rd2445+496];
	ld.local.v2.u64 	{%rd18505, %rd18506}, [%rd4+496];
	xor.b64  	%rd18507, %rd18505, %rd18504;
	ld.global.u64 	%rd18508, [%rd2445+504];
	xor.b64  	%rd18509, %rd18506, %rd18508;
	st.local.v2.u64 	[%rd4+496], {%rd18507, %rd18509};
	ld.global.u64 	%rd18510, [%rd2445+512];
	ld.local.v2.u64 	{%rd18511, %rd18512}, [%rd4+512];
	xor.b64  	%rd18513, %rd18511, %rd18510;
	ld.global.u64 	%rd18514, [%rd2445+520];
	xor.b64  	%rd18515, %rd18512, %rd18514;
	st.local.v2.u64 	[%rd4+512], {%rd18513, %rd18515};
	ld.global.u64 	%rd18516, [%rd2445+528];
	ld.local.v2.u64 	{%rd18517, %rd18518}, [%rd4+528];
	xor.b64  	%rd18519, %rd18517, %rd18516;
	ld.global.u64 	%rd18520, [%rd2445+536];
	xor.b64  	%rd18521, %rd18518, %rd18520;
	st.local.v2.u64 	[%rd4+528], {%rd18519, %rd18521};
	ld.global.u64 	%rd18522, [%rd2445+544];
	ld.local.v2.u64 	{%rd18523, %rd18524}, [%rd4+544];
	xor.b64  	%rd18525, %rd18523, %rd18522;
	ld.global.u64 	%rd18526, [%rd2445+552];
	xor.b64  	%rd18527, %rd18524, %rd18526;
	st.local.v2.u64 	[%rd4+544], {%rd18525, %rd18527};
	ld.global.u64 	%rd18528, [%rd2445+560];
	ld.local.v2.u64 	{%rd18529, %rd18530}, [%rd4+560];
	xor.b64  	%rd18531, %rd18529, %rd18528;
	ld.global.u64 	%rd18532, [%rd2445+568];
	xor.b64  	%rd18533, %rd18530, %rd18532;
	st.local.v2.u64 	[%rd4+560], {%rd18531, %rd18533};
	ld.global.u64 	%rd18534, [%rd2445+576];
	ld.local.v2.u64 	{%rd18535, %rd18536}, [%rd4+576];
	xor.b64  	%rd18537, %rd18535, %rd18534;
	ld.global.u64 	%rd18538, [%rd2445+584];
	xor.b64  	%rd18539, %rd18536, %rd18538;
	st.local.v2.u64 	[%rd4+576], {%rd18537, %rd18539};
	ld.global.u64 	%rd18540, [%rd2445+592];
	ld.local.v2.u64 	{%rd18541, %rd18542}, [%rd4+592];
	xor.b64  	%rd18543, %rd18541, %rd18540;
	ld.global.u64 	%rd18544, [%rd2445+600];
	xor.b64  	%rd18545, %rd18542, %rd18544;
	st.local.v2.u64 	[%rd4+592], {%rd18543, %rd18545};
	ld.global.u64 	%rd18546, [%rd2445+608];
	ld.local.v2.u64 	{%rd18547, %rd18548}, [%rd4+608];
	xor.b64  	%rd18549, %rd18547, %rd18546;
	ld.global.u64 	%rd18550, [%rd2445+616];
	xor.b64  	%rd18551, %rd18548, %rd18550;
	st.local.v2.u64 	[%rd4+608], {%rd18549, %rd18551};
	ld.global.u64 	%rd18552, [%rd2445+624];
	ld.local.v2.u64 	{%rd18553, %rd18554}, [%rd4+624];
	xor.b64  	%rd18555, %rd18553, %rd18552;
	ld.global.u64 	%rd18556, [%rd2445+632];
	xor.b64  	%rd18557, %rd18554, %rd18556;
	st.local.v2.u64 	[%rd4+624], {%rd18555, %rd18557};
	ld.global.u64 	%rd18558, [%rd2445+640];
	ld.local.v2.u64 	{%rd18559, %rd18560}, [%rd4+640];
	xor.b64  	%rd18561, %rd18559, %rd18558;
	ld.global.u64 	%rd18562, [%rd2445+648];
	xor.b64  	%rd18563, %rd18560, %rd18562;
	st.local.v2.u64 	[%rd4+640], {%rd18561, %rd18563};
	ld.global.u64 	%rd18564, [%rd2445+656];
	ld.local.v2.u64 	{%rd18565, %rd18566}, [%rd4+656];
	xor.b64  	%rd18567, %rd18565, %rd18564;
	ld.global.u64 	%rd18568, [%rd2445+664];
	xor.b64  	%rd18569, %rd18566, %rd18568;
	st.local.v2.u64 	[%rd4+656], {%rd18567, %rd18569};
	ld.global.u64 	%rd18570, [%rd2445+672];
	ld.local.v2.u64 	{%rd18571, %rd18572}, [%rd4+672];
	xor.b64  	%rd18573, %rd18571, %rd18570;
	ld.global.u64 	%rd18574, [%rd2445+680];
	xor.b64  	%rd18575, %rd18572, %rd18574;
	st.local.v2.u64 	[%rd4+672], {%rd18573, %rd18575};
	ld.global.u64 	%rd18576, [%rd2445+688];
	ld.local.v2.u64 	{%rd18577, %rd18578}, [%rd4+688];
	xor.b64  	%rd18579, %rd18577, %rd18576;
	ld.global.u64 	%rd18580, [%rd2445+696];
	xor.b64  	%rd18581, %rd18578, %rd18580;
	st.local.v2.u64 	[%rd4+688], {%rd18579, %rd18581};
	ld.global.u64 	%rd18582, [%rd2445+704];
	ld.local.v2.u64 	{%rd18583, %rd18584}, [%rd4+704];
	xor.b64  	%rd18585, %rd18583, %rd18582;
	ld.global.u64 	%rd18586, [%rd2445+712];
	xor.b64  	%rd18587, %rd18584, %rd18586;
	st.local.v2.u64 	[%rd4+704], {%rd18585, %rd18587};
	ld.global.u64 	%rd18588, [%rd2445+720];
	ld.local.v2.u64 	{%rd18589, %rd18590}, [%rd4+720];
	xor.b64  	%rd18591, %rd18589, %rd18588;
	ld.global.u64 	%rd18592, [%rd2445+728];
	xor.b64  	%rd18593, %rd18590, %rd18592;
	st.local.v2.u64 	[%rd4+720], {%rd18591, %rd18593};
	ld.global.u64 	%rd18594, [%rd2445+736];
	ld.local.v2.u64 	{%rd18595, %rd18596}, [%rd4+736];
	xor.b64  	%rd18597, %rd18595, %rd18594;
	ld.global.u64 	%rd18598, [%rd2445+744];
	xor.b64  	%rd18599, %rd18596, %rd18598;
	st.local.v2.u64 	[%rd4+736], {%rd18597, %rd18599};
	ld.global.u64 	%rd18600, [%rd2445+752];
	ld.local.v2.u64 	{%rd18601, %rd18602}, [%rd4+752];
	xor.b64  	%rd18603, %rd18601, %rd18600;
	ld.global.u64 	%rd18604, [%rd2445+760];
	xor.b64  	%rd18605, %rd18602, %rd18604;
	st.local.v2.u64 	[%rd4+752], {%rd18603, %rd18605};
	ld.global.u64 	%rd18606, [%rd2445+768];
	ld.local.v2.u64 	{%rd18607, %rd18608}, [%rd4+768];
	xor.b64  	%rd18609, %rd18607, %rd18606;
	ld.global.u64 	%rd18610, [%rd2445+776];
	xor.b64  	%rd18611, %rd18608, %rd18610;
	st.local.v2.u64 	[%rd4+768], {%rd18609, %rd18611};
	ld.global.u64 	%rd18612, [%rd2445+784];
	ld.local.v2.u64 	{%rd18613, %rd18614}, [%rd4+784];
	xor.b64  	%rd18615, %rd18613, %rd18612;
	ld.global.u64 	%rd18616, [%rd2445+792];
	xor.b64  	%rd18617, %rd18614, %rd18616;
	st.local.v2.u64 	[%rd4+784], {%rd18615, %rd18617};
	ld.global.u64 	%rd18618, [%rd2445+800];
	ld.local.v2.u64 	{%rd18619, %rd18620}, [%rd4+800];
	xor.b64  	%rd18621, %rd18619, %rd18618;
	ld.global.u64 	%rd18622, [%rd2445+808];
	xor.b64  	%rd18623, %rd18620, %rd18622;
	st.local.v2.u64 	[%rd4+800], {%rd18621, %rd18623};
	ld.global.u64 	%rd18624, [%rd2445+816];
	ld.local.v2.u64 	{%rd18625, %rd18626}, [%rd4+816];
	xor.b64  	%rd18627, %rd18625, %rd18624;
	ld.global.u64 	%rd18628, [%rd2445+824];
	xor.b64  	%rd18629, %rd18626, %rd18628;
	st.local.v2.u64 	[%rd4+816], {%rd18627, %rd18629};
	ld.global.u64 	%rd18630, [%rd2445+832];
	ld.local.v2.u64 	{%rd18631, %rd18632}, [%rd4+832];
	xor.b64  	%rd18633, %rd18631, %rd18630;
	ld.global.u64 	%rd18634, [%rd2445+840];
	xor.b64  	%rd18635, %rd18632, %rd18634;
	st.local.v2.u64 	[%rd4+832], {%rd18633, %rd18635};
	ld.global.u64 	%rd18636, [%rd2445+848];
	ld.local.v2.u64 	{%rd18637, %rd18638}, [%rd4+848];
	xor.b64  	%rd18639, %rd18637, %rd18636;
	ld.global.u64 	%rd18640, [%rd2445+856];
	xor.b64  	%rd18641, %rd18638, %rd18640;
	st.local.v2.u64 	[%rd4+848], {%rd18639, %rd18641};
	ld.global.u64 	%rd18642, [%rd2445+864];
	ld.local.v2.u64 	{%rd18643, %rd18644}, [%rd4+864];
	xor.b64  	%rd18645, %rd18643, %rd18642;
	ld.global.u64 	%rd18646, [%rd2445+872];
	xor.b64  	%rd18647, %rd18644, %rd18646;
	st.local.v2.u64 	[%rd4+864], {%rd18645, %rd18647};
	ld.global.u64 	%rd18648, [%rd2445+880];
	ld.local.v2.u64 	{%rd18649, %rd18650}, [%rd4+880];
	xor.b64  	%rd18651, %rd18649, %rd18648;
	ld.global.u64 	%rd18652, [%rd2445+888];
	xor.b64  	%rd18653, %rd18650, %rd18652;
	st.local.v2.u64 	[%rd4+880], {%rd18651, %rd18653};
	ld.global.u64 	%rd18654, [%rd2445+896];
	ld.local.v2.u64 	{%rd18655, %rd18656}, [%rd4+896];
	xor.b64  	%rd18657, %rd18655, %rd18654;
	ld.global.u64 	%rd18658, [%rd2445+904];
	xor.b64  	%rd18659, %rd18656, %rd18658;
	st.local.v2.u64 	[%rd4+896], {%rd18657, %rd18659};
	ld.global.u64 	%rd18660, [%rd2445+912];
	ld.local.v2.u64 	{%rd18661, %rd18662}, [%rd4+912];
	xor.b64  	%rd18663, %rd18661, %rd18660;
	ld.global.u64 	%rd18664, [%rd2445+920];
	xor.b64  	%rd18665, %rd18662, %rd18664;
	st.local.v2.u64 	[%rd4+912], {%rd18663, %rd18665};
	ld.global.u64 	%rd18666, [%rd2445+928];
	ld.local.v2.u64 	{%rd18667, %rd18668}, [%rd4+928];
	xor.b64  	%rd18669, %rd18667, %rd18666;
	ld.global.u64 	%rd18670, [%rd2445+936];
	xor.b64  	%rd18671, %rd18668, %rd18670;
	st.local.v2.u64 	[%rd4+928], {%rd18669, %rd18671};
	ld.global.u64 	%rd18672, [%rd2445+944];
	ld.local.v2.u64 	{%rd18673, %rd18674}, [%rd4+944];
	xor.b64  	%rd18675, %rd18673, %rd18672;
	ld.global.u64 	%rd18676, [%rd2445+952];
	xor.b64  	%rd18677, %rd18674, %rd18676;
	st.local.v2.u64 	[%rd4+944], {%rd18675, %rd18677};
	ld.global.u64 	%rd18678, [%rd2445+960];
	ld.local.v2.u64 	{%rd18679, %rd18680}, [%rd4+960];
	xor.b64  	%rd18681, %rd18679, %rd18678;
	ld.global.u64 	%rd18682, [%rd2445+968];
	xor.b64  	%rd18683, %rd18680, %rd18682;
	st.local.v2.u64 	[%rd4+960], {%rd18681, %rd18683};
	ld.global.u64 	%rd18684, [%rd2445+976];
	ld.local.v2.u64 	{%rd18685, %rd18686}, [%rd4+976];
	xor.b64  	%rd18687, %rd18685, %rd18684;
	ld.global.u64 	%rd18688, [%rd2445+984];
	xor.b64  	%rd18689, %rd18686, %rd18688;
	st.local.v2.u64 	[%rd4+976], {%rd18687, %rd18689};
	ld.global.u64 	%rd18690, [%rd2445+992];
	ld.local.v2.u64 	{%rd18691, %rd18692}, [%rd4+992];
	xor.b64  	%rd18693, %rd18691, %rd18690;
	ld.global.u64 	%rd18694, [%rd2445+1000];
	xor.b64  	%rd18695, %rd18692, %rd18694;
	st.local.v2.u64 	[%rd4+992], {%rd18693, %rd18695};
	ld.global.u64 	%rd18696, [%rd2445+1008];
	ld.local.v2.u64 	{%rd18697, %rd18698}, [%rd4+1008];
	xor.b64  	%rd18699, %rd18697, %rd18696;
	ld.global.u64 	%rd18700, [%rd2445+1016];
	xor.b64  	%rd18701, %rd18698, %rd18700;
	st.local.v2.u64 	[%rd4+1008], {%rd18699, %rd18701};
	mov.b64 	%rd23700, 0;
$L__BB0_529:
	add.s64 	%rd18702, %rd4, %rd23700;
	ld.local.v4.b32 	{%r8516, %r8517, %r8518, %r8519}, [%rd18702];
	add.s64 	%rd18703, %rd5, %rd23700;
	st.local.v4.b32 	[%rd18703], {%r8516, %r8517, %r8518, %r8519};
	ld.local.v4.b32 	{%r8520, %r8521, %r8522, %r8523}, [%rd18702+16];
	st.local.v4.b32 	[%rd18703+16], {%r8520, %r8521, %r8522, %r8523};
	add.s64 	%rd23700, %rd23700, 32;
	setp.ne.s64 	%p384, %rd23700, 1024;
	@%p384 bra 	$L__BB0_529;
	mul.wide.u32 	%rd18704, %r10081, 1024;
	add.s64 	%rd2457, %rd1, %rd18704;
	ld.global.u64 	%rd18705, [%rd2457];
	ld.local.v2.u64 	{%rd18706, %rd18707}, [%rd5];
	xor.b64  	%rd18708, %rd18706, %rd18705;
	ld.global.u64 	%rd18709, [%rd2457+8];
	xor.b64  	%rd18710, %rd18707, %rd18709;
	st.local.v2.u64 	[%rd5], {%rd18708, %rd18710};
	ld.global.u64 	%rd18711, [%rd2457+16];
	ld.local.v2.u64 	{%rd18712, %rd18713}, [%rd5+16];
	xor.b64  	%rd18714, %rd18712, %rd18711;
	ld.global.u64 	%rd18715, [%rd2457+24];
	xor.b64  	%rd18716, %rd18713, %rd18715;
	st.local.v2.u64 	[%rd5+16], {%rd18714, %rd18716};
	ld.global.u64 	%rd18717, [%rd2457+32];
	ld.local.v2.u64 	{%rd18718, %rd18719}, [%rd5+32];
	xor.b64  	%rd18720, %rd18718, %rd18717;
	ld.global.u64 	%rd18721, [%rd2457+40];
	xor.b64  	%rd18722, %rd18719, %rd18721;
	st.local.v2.u64 	[%rd5+32], {%rd18720, %rd18722};
	ld.global.u64 	%rd18723, [%rd2457+48];
	ld.local.v2.u64 	{%rd18724, %rd18725}, [%rd5+48];
	xor.b64  	%rd18726, %rd18724, %rd18723;
	ld.global.u64 	%rd18727, [%rd2457+56];
	xor.b64  	%rd18728, %rd18725, %rd18727;
	st.local.v2.u64 	[%rd5+48], {%rd18726, %rd18728};
	ld.global.u64 	%rd18729, [%rd2457+64];
	ld.local.v2.u64 	{%rd18730, %rd18731}, [%rd5+64];
	xor.b64  	%rd18732, %rd18730, %rd18729;
	ld.global.u64 	%rd18733, [%rd2457+72];
	xor.b64  	%rd18734, %rd18731, %rd18733;
	st.local.v2.u64 	[%rd5+64], {%rd18732, %rd18734};
	ld.global.u64 	%rd18735, [%rd2457+80];
	ld.local.v2.u64 	{%rd18736, %rd18737}, [%rd5+80];
	xor.b64  	%rd18738, %rd18736, %rd18735;
	ld.global.u64 	%rd18739, [%rd2457+88];
	xor.b64  	%rd18740, %rd18737, %rd18739;
	st.local.v2.u64 	[%rd5+80], {%rd18738, %rd18740};
	ld.global.u64 	%rd18741, [%rd2457+96];
	ld.local.v2.u64 	{%rd18742, %rd18743}, [%rd5+96];
	xor.b64  	%rd18744, %rd18742, %rd18741;
	ld.global.u64 	%rd18745, [%rd2457+104];
	xor.b64  	%rd18746, %rd18743, %rd18745;
	st.local.v2.u64 	[%rd5+96], {%rd18744, %rd18746};
	ld.global.u64 	%rd18747, [%rd2457+112];
	ld.local.v2.u64 	{%rd18748, %rd18749}, [%rd5+112];
	xor.b64  	%rd18750, %rd18748, %rd18747;
	ld.global.u64 	%rd18751, [%rd2457+120];
	xor.b64  	%rd18752, %rd18749, %rd18751;
	st.local.v2.u64 	[%rd5+112], {%rd18750, %rd18752};
	ld.global.u64 	%rd18753, [%rd2457+128];
	ld.local.v2.u64 	{%rd18754, %rd18755}, [%rd5+128];
	xor.b64  	%rd18756, %rd18754, %rd18753;
	ld.global.u64 	%rd18757, [%rd2457+136];
	xor.b64  	%rd18758, %rd18755, %rd18757;
	st.local.v2.u64 	[%rd5+128], {%rd18756, %rd18758};
	ld.global.u64 	%rd18759, [%rd2457+144];
	ld.local.v2.u64 	{%rd18760, %rd18761}, [%rd5+144];
	xor.b64  	%rd18762, %rd18760, %rd18759;
	ld.global.u64 	%rd18763, [%rd2457+152];
	xor.b64  	%rd18764, %rd18761, %rd18763;
	st.local.v2.u64 	[%rd5+144], {%rd18762, %rd18764};
	ld.global.u64 	%rd18765, [%rd2457+160];
	ld.local.v2.u64 	{%rd18766, %rd18767}, [%rd5+160];
	xor.b64  	%rd18768, %rd18766, %rd18765;
	ld.global.u64 	%rd18769, [%rd2457+168];
	xor.b64  	%rd18770, %rd18767, %rd18769;
	st.local.v2.u64 	[%rd5+160], {%rd18768, %rd18770};
	ld.global.u64 	%rd18771, [%rd2457+176];
	ld.local.v2.u64 	{%rd18772, %rd18773}, [%rd5+176];
	xor.b64  	%rd18774, %rd18772, %rd18771;
	ld.global.u64 	%rd18775, [%rd2457+184];
	xor.b64  	%rd18776, %rd18773, %rd18775;
	st.local.v2.u64 	[%rd5+176], {%rd18774, %rd18776};
	ld.global.u64 	%rd18777, [%rd2457+192];
	ld.local.v2.u64 	{%rd18778, %rd18779}, [%rd5+192];
	xor.b64  	%rd18780, %rd18778, %rd18777;
	ld.global.u64 	%rd18781, [%rd2457+200];
	xor.b64  	%rd18782, %rd18779, %rd18781;
	st.local.v2.u64 	[%rd5+192], {%rd18780, %rd18782};
	ld.global.u64 	%rd18783, [%rd2457+208];
	ld.local.v2.u64 	{%rd18784, %rd18785}, [%rd5+208];
	xor.b64  	%rd18786, %rd18784, %rd18783;
	ld.global.u64 	%rd18787, [%rd2457+216];
	xor.b64  	%rd18788, %rd18785, %rd18787;
	st.local.v2.u64 	[%rd5+208], {%rd18786, %rd18788};
	ld.global.u64 	%rd18789, [%rd2457+224];
	ld.local.v2.u64 	{%rd18790, %rd18791}, [%rd5+224];
	xor.b64  	%rd18792, %rd18790, %rd18789;
	ld.global.u64 	%rd18793, [%rd2457+232];
	xor.b64  	%rd18794, %rd18791, %rd18793;
	st.local.v2.u64 	[%rd5+224], {%rd18792, %rd18794};
	ld.global.u64 	%rd18795, [%rd2457+240];
	ld.local.v2.u64 	{%rd18796, %rd18797}, [%rd5+240];
	xor.b64  	%rd18798, %rd18796, %rd18795;
	ld.global.u64 	%rd18799, [%rd2457+248];
	xor.b64  	%rd18800, %rd18797, %rd18799;
	st.local.v2.u64 	[%rd5+240], {%rd18798, %rd18800};
	ld.global.u64 	%rd18801, [%rd2457+256];
	ld.local.v2.u64 	{%rd18802, %rd18803}, [%rd5+256];
	xor.b64  	%rd18804, %rd18802, %rd18801;
	ld.global.u64 	%rd18805, [%rd2457+264];
	xor.b64  	%rd18806, %rd18803, %rd18805;
	st.local.v2.u64 	[%rd5+256], {%rd18804, %rd18806};
	ld.global.u64 	%rd18807, [%rd2457+272];
	ld.local.v2.u64 	{%rd18808, %rd18809}, [%rd5+272];
	xor.b64  	%rd18810, %rd18808, %rd18807;
	ld.global.u64 	%rd18811, [%rd2457+280];
	xor.b64  	%rd18812, %rd18809, %rd18811;
	st.local.v2.u64 	[%rd5+272], {%rd18810, %rd18812};
	ld.global.u64 	%rd18813, [%rd2457+288];
	ld.local.v2.u64 	{%rd18814, %rd18815}, [%rd5+288];
	xor.b64  	%rd18816, %rd18814, %rd18813;
	ld.global.u64 	%rd18817, [%rd2457+296];
	xor.b64  	%rd18818, %rd18815, %rd18817;
	st.local.v2.u64 	[%rd5+288], {%rd18816, %rd18818};
	ld.global.u64 	%rd18819, [%rd2457+304];
	ld.local.v2.u64 	{%rd18820, %rd18821}, [%rd5+304];
	xor.b64  	%rd18822, %rd18820, %rd18819;
	ld.global.u64 	%rd18823, [%rd2457+312];
	xor.b64  	%rd18824, %rd18821, %rd18823;
	st.local.v2.u64 	[%rd5+304], {%rd18822, %rd18824};
	ld.global.u64 	%rd18825, [%rd2457+320];
	ld.local.v2.u64 	{%rd18826, %rd18827}, [%rd5+320];
	xor.b64  	%rd18828, %rd18826, %rd18825;
	ld.global.u64 	%rd18829, [%rd2457+328];
	xor.b64  	%rd18830, %rd18827, %rd18829;
	st.local.v2.u64 	[%rd5+320], {%rd18828, %rd18830};
	ld.global.u64 	%rd18831, [%rd2457+336];
	ld.local.v2.u64 	{%rd18832, %rd18833}, [%rd5+336];
	xor.b64  	%rd18834, %rd18832, %rd18831;
	ld.global.u64 	%rd18835, [%rd2457+344];
	xor.b64  	%rd18836, %rd18833, %rd18835;
	st.local.v2.u64 	[%rd5+336], {%rd18834, %rd18836};
	ld.global.u64 	%rd18837, [%rd2457+352];
	ld.local.v2.u64 	{%rd18838, %rd18839}, [%rd5+352];
	xor.b64  	%rd18840, %rd18838, %rd18837;
	ld.global.u64 	%rd18841, [%rd2457+360];
	xor.b64  	%rd18842, %rd18839, %rd18841;
	st.local.v2.u64 	[%rd5+352], {%rd18840, %rd18842};
	ld.global.u64 	%rd18843, [%rd2457+368];
	ld.local.v2.u64 	{%rd18844, %rd18845}, [%rd5+368];
	xor.b64  	%rd18846, %rd18844, %rd18843;
	ld.global.u64 	%rd18847, [%rd2457+376];
	xor.b64  	%rd18848, %rd18845, %rd18847;
	st.local.v2.u64 	[%rd5+368], {%rd18846, %rd18848};
	ld.global.u64 	%rd18849, [%rd2457+384];
	ld.local.v2.u64 	{%rd18850, %rd18851}, [%rd5+384];
	xor.b64  	%rd18852, %rd18850, %rd18849;
	ld.global.u64 	%rd18853, [%rd2457+392];
	xor.b64  	%rd18854, %rd18851, %rd18853;
	st.local.v2.u64 	[%rd5+384], {%rd18852, %rd18854};
	ld.global.u64 	%rd18855, [%rd2457+400];
	ld.local.v2.u64 	{%rd18856, %rd18857}, [%rd5+400];
	xor.b64  	%rd18858, %rd18856, %rd18855;
	ld.global.u64 	%rd18859, [%rd2457+408];
	xor.b64  	%rd18860, %rd18857, %rd18859;
	st.local.v2.u64 	[%rd5+400], {%rd18858, %rd18860};
	ld.global.u64 	%rd18861, [%rd2457+416];
	ld.local.v2.u64 	{%rd18862, %rd18863}, [%rd5+416];
	xor.b64  	%rd18864, %rd18862, %rd18861;
	ld.global.u64 	%rd18865, [%rd2457+424];
	xor.b64  	%rd18866, %rd18863, %rd18865;
	st.local.v2.u64 	[%rd5+416], {%rd18864, %rd18866};
	ld.global.u64 	%rd18867, [%rd2457+432];
	ld.local.v2.u64 	{%rd18868, %rd18869}, [%rd5+432];
	xor.b64  	%rd18870, %rd18868, %rd18867;
	ld.global.u64 	%rd18871, [%rd2457+440];
	xor.b64  	%rd18872, %rd18869, %rd18871;
	st.local.v2.u64 	[%rd5+432], {%rd18870, %rd18872};
	ld.global.u64 	%rd18873, [%rd2457+448];
	ld.local.v2.u64 	{%rd18874, %rd18875}, [%rd5+448];
	xor.b64  	%rd18876, %rd18874, %rd18873;
	ld.global.u64 	%rd18877, [%rd2457+456];
	xor.b64  	%rd18878, %rd18875, %rd18877;
	st.local.v2.u64 	[%rd5+448], {%rd18876, %rd18878};
	ld.global.u64 	%rd18879, [%rd2457+464];
	ld.local.v2.u64 	{%rd18880, %rd18881}, [%rd5+464];
	xor.b64  	%rd18882, %rd18880, %rd18879;
	ld.global.u64 	%rd18883, [%rd2457+472];
	xor.b64  	%rd18884, %rd18881, %rd18883;
	st.local.v2.u64 	[%rd5+464], {%rd18882, %rd18884};
	ld.global.u64 	%rd18885, [%rd2457+480];
	ld.local.v2.u64 	{%rd18886, %rd18887}, [%rd5+480];
	xor.b64  	%rd18888, %rd18886, %rd18885;
	ld.global.u64 	%rd18889, [%rd2457+488];
	xor.b64  	%rd18890, %rd18887, %rd18889;
	st.local.v2.u64 	[%rd5+480], {%rd18888, %rd18890};
	ld.global.u64 	%rd18891, [%rd2457+496];
	ld.local.v2.u64 	{%rd18892, %rd18893}, [%rd5+496];
	xor.b64  	%rd18894, %rd18892, %rd18891;
	ld.global.u64 	%rd18895, [%rd2457+504];
	xor.b64  	%rd18896, %rd18893, %rd18895;
	st.local.v2.u64 	[%rd5+496], {%rd18894, %rd18896};
	ld.global.u64 	%rd18897, [%rd2457+512];
	ld.local.v2.u64 	{%rd18898, %rd18899}, [%rd5+512];
	xor.b64  	%rd18900, %rd18898, %rd18897;
	ld.global.u64 	%rd18901, [%rd2457+520];
	xor.b64  	%rd18902, %rd18899, %rd18901;
	st.local.v2.u64 	[%rd5+512], {%rd18900, %rd18902};
	ld.global.u64 	%rd18903, [%rd2457+528];
	ld.local.v2.u64 	{%rd18904, %rd18905}, [%rd5+528];
	xor.b64  	%rd18906, %rd18904, %rd18903;
	ld.global.u64 	%rd18907, [%rd2457+536];
	xor.b64  	%rd18908, %rd18905, %rd18907;
	st.local.v2.u64 	[%rd5+528], {%rd18906, %rd18908};
	ld.global.u64 	%rd18909, [%rd2457+544];
	ld.local.v2.u64 	{%rd18910, %rd18911}, [%rd5+544];
	xor.b64  	%rd18912, %rd18910, %rd18909;
	ld.global.u64 	%rd18913, [%rd2457+552];
	xor.b64  	%rd18914, %rd18911, %rd18913;
	st.local.v2.u64 	[%rd5+544], {%rd18912, %rd18914};
	ld.global.u64 	%rd18915, [%rd2457+560];
	ld.local.v2.u64 	{%rd18916, %rd18917}, [%rd5+560];
	xor.b64  	%rd18918, %rd18916, %rd18915;
	ld.global.u64 	%rd18919, [%rd2457+568];
	xor.b64  	%rd18920, %rd18917, %rd18919;
	st.local.v2.u64 	[%rd5+560], {%rd18918, %rd18920};
	ld.global.u64 	%rd18921, [%rd2457+576];
	ld.local.v2.u64 	{%rd18922, %rd18923}, [%rd5+576];
	xor.b64  	%rd18924, %rd18922, %rd18921;
	ld.global.u64 	%rd18925, [%rd2457+584];
	xor.b64  	%rd18926, %rd18923, %rd18925;
	st.local.v2.u64 	[%rd5+576], {%rd18924, %rd18926};
	ld.global.u64 	%rd18927, [%rd2457+592];
	ld.local.v2.u64 	{%rd18928, %rd18929}, [%rd5+592];
	xor.b64  	%rd18930, %rd18928, %rd18927;
	ld.global.u64 	%rd18931, [%rd2457+600];
	xor.b64  	%rd18932, %rd18929, %rd18931;
	st.local.v2.u64 	[%rd5+592], {%rd18930, %rd18932};
	ld.global.u64 	%rd18933, [%rd2457+608];
	ld.local.v2.u64 	{%rd18934, %rd18935}, [%rd5+608];
	xor.b64  	%rd18936, %rd18934, %rd18933;
	ld.global.u64 	%rd18937, [%rd2457+616];
	xor.b64  	%rd18938, %rd18935, %rd18937;
	st.local.v2.u64 	[%rd5+608], {%rd18936, %rd18938};
	ld.global.u64 	%rd18939, [%rd2457+624];
	ld.local.v2.u64 	{%rd18940, %rd18941}, [%rd5+624];
	xor.b64  	%rd18942, %rd18940, %rd18939;
	ld.global.u64 	%rd18943, [%rd2457+632];
	xor.b64  	%rd18944, %rd18941, %rd18943;
	st.local.v2.u64 	[%rd5+624], {%rd18942, %rd18944};
	ld.global.u64 	%rd18945, [%rd2457+640];
	ld.local.v2.u64 	{%rd18946, %rd18947}, [%rd5+640];
	xor.b64  	%rd18948, %rd18946, %rd18945;
	ld.global.u64 	%rd18949, [%rd2457+648];
	xor.b64  	%rd18950, %rd18947, %rd18949;
	st.local.v2.u64 	[%rd5+640], {%rd18948, %rd18950};
	ld.global.u64 	%rd18951, [%rd2457+656];
	ld.local.v2.u64 	{%rd18952, %rd18953}, [%rd5+656];
	xor.b64  	%rd18954, %rd18952, %rd18951;
	ld.global.u64 	%rd18955, [%rd2457+664];
	xor.b64  	%rd18956, %rd18953, %rd18955;
	st.local.v2.u64 	[%rd5+656], {%rd18954, %rd18956};
	ld.global.u64 	%rd18957, [%rd2457+672];
	ld.local.v2.u64 	{%rd18958, %rd18959}, [%rd5+672];
	xor.b64  	%rd18960, %rd18958, %rd18957;
	ld.global.u64 	%rd18961, [%rd2457+680];
	xor.b64  	%rd18962, %rd18959, %rd18961;
	st.local.v2.u64 	[%rd5+672], {%rd18960, %rd18962};
	ld.global.u64 	%rd18963, [%rd2457+688];
	ld.local.v2.u64 	{%rd18964, %rd18965}, [%rd5+688];
	xor.b64  	%rd18966, %rd18964, %rd18963;
	ld.global.u64 	%rd18967, [%rd2457+696];
	xor.b64  	%rd18968, %rd18965, %rd18967;
	st.local.v2.u64 	[%rd5+688], {%rd18966, %rd18968};
	ld.global.u64 	%rd18969, [%rd2457+704];
	ld.local.v2.u64 	{%rd18970, %rd18971}, [%rd5+704];
	xor.b64  	%rd18972, %rd18970, %rd18969;
	ld.global.u64 	%rd18973, [%rd2457+712];
	xor.b64  	%rd18974, %rd18971, %rd18973;
	st.local.v2.u64 	[%rd5+704], {%rd18972, %rd18974};
	ld.global.u64 	%rd18975, [%rd2457+720];
	ld.local.v2.u64 	{%rd18976, %rd18977}, [%rd5+720];
	xor.b64  	%rd18978, %rd18976, %rd18975;
	ld.global.u64 	%rd18979, [%rd2457+728];
	xor.b64  	%rd18980, %rd18977, %rd18979;
	st.local.v2.u64 	[%rd5+720], {%rd18978, %rd18980};
	ld.global.u64 	%rd18981, [%rd2457+736];
	ld.local.v2.u64 	{%rd18982, %rd18983}, [%rd5+736];
	xor.b64  	%rd18984, %rd18982, %rd18981;
	ld.global.u64 	%rd18985, [%rd2457+744];
	xor.b64  	%rd18986, %rd18983, %rd18985;
	st.local.v2.u64 	[%rd5+736], {%rd18984, %rd18986};
	ld.global.u64 	%rd18987, [%rd2457+752];
	ld.local.v2.u64 	{%rd18988, %rd18989}, [%rd5+752];
	xor.b64  	%rd18990, %rd18988, %rd18987;
	ld.global.u64 	%rd18991, [%rd2457+760];
	xor.b64  	%rd18992, %rd18989, %rd18991;
	st.local.v2.u64 	[%rd5+752], {%rd18990, %rd18992};
	ld.global.u64 	%rd18993, [%rd2457+768];
	ld.local.v2.u64 	{%rd18994, %rd18995}, [%rd5+768];
	xor.b64  	%rd18996, %rd18994, %rd18993;
	ld.global.u64 	%rd18997, [%rd2457+776];
	xor.b64  	%rd18998, %rd18995, %rd18997;
	st.local.v2.u64 	[%rd5+768], {%rd18996, %rd18998};
	ld.global.u64 	%rd18999, [%rd2457+784];
	ld.local.v2.u64 	{%rd19000, %rd19001}, [%rd5+784];
	xor.b64  	%rd19002, %rd19000, %rd18999;
	ld.global.u64 	%rd19003, [%rd2457+792];
	xor.b64  	%rd19004, %rd19001, %rd19003;
	st.local.v2.u64 	[%rd5+784], {%rd19002, %rd19004};
	ld.global.u64 	%rd19005, [%rd2457+800];
	ld.local.v2.u64 	{%rd19006, %rd19007}, [%rd5+800];
	xor.b64  	%rd19008, %rd19006, %rd19005;
	ld.global.u64 	%rd19009, [%rd2457+808];
	xor.b64  	%rd19010, %rd19007, %rd19009;
	st.local.v2.u64 	[%rd5+800], {%rd19008, %rd19010};
	ld.global.u64 	%rd19011, [%rd2457+816];
	ld.local.v2.u64 	{%rd19012, %rd19013}, [%rd5+816];
	xor.b64  	%rd19014, %rd19012, %rd19011;
	ld.global.u64 	%rd19015, [%rd2457+824];
	xor.b64  	%rd19016, %rd19013, %rd19015;
	st.local.v2.u64 	[%rd5+816], {%rd19014, %rd19016};
	ld.global.u64 	%rd19017, [%rd2457+832];
	ld.local.v2.u64 	{%rd19018, %rd19019}, [%rd5+832];
	xor.b64  	%rd19020, %rd19018, %rd19017;
	ld.global.u64 	%rd19021, [%rd2457+840];
	xor.b64  	%rd19022, %rd19019, %rd19021;
	st.local.v2.u64 	[%rd5+832], {%rd19020, %rd19022};
	ld.global.u64 	%rd19023, [%rd2457+848];
	ld.local.v2.u64 	{%rd19024, %rd19025}, [%rd5+848];
	xor.b64  	%rd19026, %rd19024, %rd19023;
	ld.global.u64 	%rd19027, [%rd2457+856];
	xor.b64  	%rd19028, %rd19025, %rd19027;
	st.local.v2.u64 	[%rd5+848], {%rd19026, %rd19028};
	ld.global.u64 	%rd19029, [%rd2457+864];
	ld.local.v2.u64 	{%rd19030, %rd19031}, [%rd5+864];
	xor.b64  	%rd19032, %rd19030, %rd19029;
	ld.global.u64 	%rd19033, [%rd2457+872];
	xor.b64  	%rd19034, %rd19031, %rd19033;
	st.local.v2.u64 	[%rd5+864], {%rd19032, %rd19034};
	ld.global.u64 	%rd19035, [%rd2457+880];
	ld.local.v2.u64 	{%rd19036, %rd19037}, [%rd5+880];
	xor.b64  	%rd19038, %rd19036, %rd19035;
	ld.global.u64 	%rd19039, [%rd2457+888];
	xor.b64  	%rd19040, %rd19037, %rd19039;
	st.local.v2.u64 	[%rd5+880], {%rd19038, %rd19040};
	ld.global.u64 	%rd19041, [%rd2457+896];
	ld.local.v2.u64 	{%rd19042, %rd19043}, [%rd5+896];
	xor.b64  	%rd19044, %rd19042, %rd19041;
	ld.global.u64 	%rd19045, [%rd2457+904];
	xor.b64  	%rd19046, %rd19043, %rd19045;
	st.local.v2.u64 	[%rd5+896], {%rd19044, %rd19046};
	ld.global.u64 	%rd19047, [%rd2457+912];
	ld.local.v2.u64 	{%rd19048, %rd19049}, [%rd5+912];
	xor.b64  	%rd19050, %rd19048, %rd19047;
	ld.global.u64 	%rd19051, [%rd2457+920];
	xor.b64  	%rd19052, %rd19049, %rd19051;
	st.local.v2.u64 	[%rd5+912], {%rd19050, %rd19052};
	ld.global.u64 	%rd19053, [%rd2457+928];
	ld.local.v2.u64 	{%rd19054, %rd19055}, [%rd5+928];
	xor.b64  	%rd19056, %rd19054, %rd19053;
	ld.global.u64 	%rd19057, [%rd2457+936];
	xor.b64  	%rd19058, %rd19055, %rd19057;
	st.local.v2.u64 	[%rd5+928], {%rd19056, %rd19058};
	ld.global.u64 	%rd19059, [%rd2457+944];
	ld.local.v2.u64 	{%rd19060, %rd19061}, [%rd5+944];
	xor.b64  	%rd19062, %rd19060, %rd19059;
	ld.global.u64 	%rd19063, [%rd2457+952];
	xor.b64  	%rd19064, %rd19061, %rd19063;
	st.local.v2.u64 	[%rd5+944], {%rd19062, %rd19064};
	ld.global.u64 	%rd19065, [%rd2457+960];
	ld.local.v2.u64 	{%rd19066, %rd19067}, [%rd5+960];
	xor.b64  	%rd19068, %rd19066, %rd19065;
	ld.global.u64 	%rd19069, [%rd2457+968];
	xor.b64  	%rd19070, %rd19067, %rd19069;
	st.local.v2.u64 	[%rd5+960], {%rd19068, %rd19070};
	ld.global.u64 	%rd19071, [%rd2457+976];
	ld.local.v2.u64 	{%rd19072, %rd19073}, [%rd5+976];
	xor.b64  	%rd19074, %rd19072, %rd19071;
	ld.global.u64 	%rd19075, [%rd2457+984];
	xor.b64  	%rd19076, %rd19073, %rd19075;
	st.local.v2.u64 	[%rd5+976], {%rd19074, %rd19076};
	ld.global.u64 	%rd19077, [%rd2457+992];
	ld.local.v2.u64 	{%rd19078, %rd19079}, [%rd5+992];
	xor.b64  	%rd19080, %rd19078, %rd19077;
	ld.global.u64 	%rd19081, [%rd2457+1000];
	xor.b64  	%rd19082, %rd19079, %rd19081;
	st.local.v2.u64 	[%rd5+992], {%rd19080, %rd19082};
	ld.global.u64 	%rd19083, [%rd2457+1008];
	ld.local.v2.u64 	{%rd19084, %rd19085}, [%rd5+1008];
	xor.b64  	%rd19086, %rd19084, %rd19083;
	ld.global.u64 	%rd19087, [%rd2457+1016];
	xor.b64  	%rd19088, %rd19085, %rd19087;
	st.local.v2.u64 	[%rd5+1008], {%rd19086, %rd19088};
	mov.b32 	%r10083, 0;
$L__BB0_531:
	shl.b32 	%r8525, %r10083, 4;
	mul.wide.u32 	%rd19089, %r8525, 8;
	add.s64 	%rd19090, %rd4, %rd19089;
	ld.local.v2.u64 	{%rd19091, %rd19092}, [%rd19090];
	ld.local.v2.u64 	{%rd19093, %rd19094}, [%rd19090+32];
	and.b64  	%rd19095, %rd19093, 4294967295;
	add.s64 	%rd19096, %rd19093, %rd19091;
	shl.b64 	%rd19097, %rd19091, 1;
	and.b64  	%rd19098, %rd19097, 8589934590;
	mad.lo.s64 	%rd19099, %rd19098, %rd19095, %rd19096;
	ld.local.v2.u64 	{%rd19100, %rd19101}, [%rd19090+96];
	xor.b64  	%rd19102, %rd19099, %rd19100;
	mov.b64 	{%r8526, %r8527}, %rd19102;
	mov.b64 	%rd19103, {%r8527, %r8526};
	ld.local.v2.u64 	{%rd19104, %rd19105}, [%rd19090+64];
	and.b64  	%rd19106, %rd19103, 4294967295;
	add.s64 	%rd19107, %rd19103, %rd19104;
	shl.b64 	%rd19108, %rd19104, 1;
	and.b64  	%rd19109, %rd19108, 8589934590;
	mad.lo.s64 	%rd19110, %rd19109, %rd19106, %rd19107;
	xor.b64  	%rd19111, %rd19110, %rd19093;
	mov.b64 	{%r8528, %r8529}, %rd19111;
	shf.l.wrap.b32 	%r8530, %r8529, %r8528, 8;
	shf.l.wrap.b32 	%r8531, %r8528, %r8529, 8;
	mov.b64 	%rd19112, {%r8531, %r8530};
	and.b64  	%rd19113, %rd19112, 4294967295;
	add.s64 	%rd19114, %rd19112, %rd19099;
	shl.b64 	%rd19115, %rd19099, 1;
	and.b64  	%rd19116, %rd19115, 8589934590;
	mad.lo.s64 	%rd19117, %rd19116, %rd19113, %rd19114;
	xor.b64  	%rd19118, %rd19117, %rd19103;
	mov.b64 	{%r8532, %r8533}, %rd19118;
	shf.l.wrap.b32 	%r8534, %r8533, %r8532, 16;
	shf.l.wrap.b32 	%r8535, %r8532, %r8533, 16;
	mov.b64 	%rd19119, {%r8535, %r8534};
	and.b64  	%rd19120, %rd19119, 4294967295;
	add.s64 	%rd19121, %rd19119, %rd19110;
	shl.b64 	%rd19122, %rd19110, 1;
	and.b64  	%rd19123, %rd19122, 8589934590;
	mad.lo.s64 	%rd19124, %rd19123, %rd19120, %rd19121;
	xor.b64  	%rd19125, %rd19124, %rd19112;
	mov.b64 	{%r8536, %r8537}, %rd19125;
	shf.l.wrap.b32 	%r8538, %r8536, %r8537, 1;
	shf.l.wrap.b32 	%r8539, %r8537, %r8536, 1;
	mov.b64 	%rd19126, {%r8539, %r8538};
	and.b64  	%rd19127, %rd19094, 4294967295;
	add.s64 	%rd19128, %rd19094, %rd19092;
	shl.b64 	%rd19129, %rd19092, 1;
	and.b64  	%rd19130, %rd19129, 8589934590;
	mad.lo.s64 	%rd19131, %rd19130, %rd19127, %rd19128;
	xor.b64  	%rd19132, %rd19131, %rd19101;
	mov.b64 	{%r8540, %r8541}, %rd19132;
	mov.b64 	%rd19133, {%r8541, %r8540};
	and.b64  	%rd19134, %rd19133, 4294967295;
	add.s64 	%rd19135, %rd19133, %rd19105;
	shl.b64 	%rd19136, %rd19105, 1;
	and.b64  	%rd19137, %rd19136, 8589934590;
	mad.lo.s64 	%rd19138, %rd19137, %rd19134, %rd19135;
	xor.b64  	%rd19139, %rd19138, %rd19094;
	mov.b64 	{%r8542, %r8543}, %rd19139;
	shf.l.wrap.b32 	%r8544, %r8543, %r8542, 8;
	shf.l.wrap.b32 	%r8545, %r8542, %r8543, 8;
	mov.b64 	%rd19140, {%r8545, %r8544};
	and.b64  	%rd19141, %rd19140, 4294967295;
	add.s64 	%rd19142, %rd19140, %rd19131;
	shl.b64 	%rd19143, %rd19131, 1;
	and.b64  	%rd19144, %rd19143, 8589934590;
	mad.lo.s64 	%rd19145, %rd19144, %rd19141, %rd19142;
	xor.b64  	%rd19146, %rd19145, %rd19133;
	mov.b64 	{%r8546, %r8547}, %rd19146;
	shf.l.wrap.b32 	%r8548, %r8547, %r8546, 16;
	shf.l.wrap.b32 	%r8549, %r8546, %r8547, 16;
	mov.b64 	%rd19147, {%r8549, %r8548};
	and.b64  	%rd19148, %rd19147, 4294967295;
	add.s64 	%rd19149, %rd19147, %rd19138;
	shl.b64 	%rd19150, %rd19138, 1;
	and.b64  	%rd19151, %rd19150, 8589934590;
	mad.lo.s64 	%rd19152, %rd19151, %rd19148, %rd19149;
	xor.b64  	%rd19153, %rd19152, %rd19140;
	mov.b64 	{%r8550, %r8551}, %rd19153;
	shf.l.wrap.b32 	%r8552, %r8550, %r8551, 1;
	shf.l.wrap.b32 	%r8553, %r8551, %r8550, 1;
	mov.b64 	%rd19154, {%r8553, %r8552};
	ld.local.v2.u64 	{%rd19155, %rd19156}, [%rd19090+16];
	ld.local.v2.u64 	{%rd19157, %rd19158}, [%rd19090+48];
	and.b64  	%rd19159, %rd19157, 4294967295;
	add.s64 	%rd19160, %rd19157, %rd19155;
	shl.b64 	%rd19161, %rd19155, 1;
	and.b64  	%rd19162, %rd19161, 8589934590;
	mad.lo.s64 	%rd19163, %rd19162, %rd19159, %rd19160;
	ld.local.v2.u64 	{%rd19164, %rd19165}, [%rd19090+112];
	xor.b64  	%rd19166, %rd19163, %rd19164;
	mov.b64 	{%r8554, %r8555}, %rd19166;
	mov.b64 	%rd19167, {%r8555, %r8554};
	ld.local.v2.u64 	{%rd19168, %rd19169}, [%rd19090+80];
	and.b64  	%rd19170, %rd19167, 4294967295;
	add.s64 	%rd19171, %rd19167, %rd19168;
	shl.b64 	%rd19172, %rd19168, 1;
	and.b64  	%rd19173, %rd19172, 8589934590;
	mad.lo.s64 	%rd19174, %rd19173, %rd19170, %rd19171;
	xor.b64  	%rd19175, %rd19174, %rd19157;
	mov.b64 	{%r8556, %r8557}, %rd19175;
	shf.l.wrap.b32 	%r8558, %r8557, %r8556, 8;
	shf.l.wrap.b32 	%r8559, %r8556, %r8557, 8;
	mov.b64 	%rd19176, {%r8559, %r8558};
	and.b64  	%rd19177, %rd19176, 4294967295;
	add.s64 	%rd19178, %rd19176, %rd19163;
	shl.b64 	%rd19179, %rd19163, 1;
	and.b64  	%rd19180, %rd19179, 8589934590;
	mad.lo.s64 	%rd19181, %rd19180, %rd19177, %rd19178;
	xor.b64  	%rd19182, %rd19181, %rd19167;
	mov.b64 	{%r8560, %r8561}, %rd19182;
	shf.l.wrap.b32 	%r8562, %r8561, %r8560, 16;
	shf.l.wrap.b32 	%r8563, %r8560, %r8561, 16;
	mov.b64 	%rd19183, {%r8563, %r8562};
	and.b64  	%rd19184, %rd19183, 4294967295;
	add.s64 	%rd19185, %rd19183, %rd19174;
	shl.b64 	%rd19186, %rd19174, 1;
	and.b64  	%rd19187, %rd19186, 8589934590;
	mad.lo.s64 	%rd19188, %rd19187, %rd19184, %rd19185;
	xor.b64  	%rd19189, %rd19188, %rd19176;
	mov.b64 	{%r8564, %r8565}, %rd19189;
	shf.l.wrap.b32 	%r8566, %r8564, %r8565, 1;
	shf.l.wrap.b32 	%r8567, %r8565, %r8564, 1;
	mov.b64 	%rd19190, {%r8567, %r8566};
	and.b64  	%rd19191, %rd19158, 4294967295;
	add.s64 	%rd19192, %rd19158, %rd19156;
	shl.b64 	%rd19193, %rd19156, 1;
	and.b64  	%rd19194, %rd19193, 8589934590;
	mad.lo.s64 	%rd19195, %rd19194, %rd19191, %rd19192;
	xor.b64  	%rd19196, %rd19195, %rd19165;
	mov.b64 	{%r8568, %r8569}, %rd19196;
	mov.b64 	%rd19197, {%r8569, %r8568};
	and.b64  	%rd19198, %rd19197, 4294967295;
	add.s64 	%rd19199, %rd19197, %rd19169;
	shl.b64 	%rd19200, %rd19169, 1;
	and.b64  	%rd19201, %rd19200, 8589934590;
	mad.lo.s64 	%rd19202, %rd19201, %rd19198, %rd19199;
	xor.b64  	%rd19203, %rd19202, %rd19158;
	mov.b64 	{%r8570, %r8571}, %rd19203;
	shf.l.wrap.b32 	%r8572, %r8571, %r8570, 8;
	shf.l.wrap.b32 	%r8573, %r8570, %r8571, 8;
	mov.b64 	%rd19204, {%r8573, %r8572};
	and.b64  	%rd19205, %rd19204, 4294967295;
	add.s64 	%rd19206, %rd19204, %rd19195;
	shl.b64 	%rd19207, %rd19195, 1;
	and.b64  	%rd19208, %rd19207, 8589934590;
	mad.lo.s64 	%rd19209, %rd19208, %rd19205, %rd19206;
	xor.b64  	%rd19210, %rd19209, %rd19197;
	mov.b64 	{%r8574, %r8575}, %rd19210;
	shf.l.wrap.b32 	%r8576, %r8575, %r8574, 16;
	shf.l.wrap.b32 	%r8577, %r8574, %r8575, 16;
	mov.b64 	%rd19211, {%r8577, %r8576};
	and.b64  	%rd19212, %rd19211, 4294967295;
	add.s64 	%rd19213, %rd19211, %rd19202;
	shl.b64 	%rd19214, %rd19202, 1;
	and.b64  	%rd19215, %rd19214, 8589934590;
	mad.lo.s64 	%rd19216, %rd19215, %rd19212, %rd19213;
	xor.b64  	%rd19217, %rd19216, %rd19204;
	mov.b64 	{%r8578, %r8579}, %rd19217;
	shf.l.wrap.b32 	%r8580, %r8578, %r8579, 1;
	shf.l.wrap.b32 	%r8581, %r8579, %r8578, 1;
	mov.b64 	%rd19218, {%r8581, %r8580};
	and.b64  	%rd19219, %rd19154, 4294967295;
	add.s64 	%rd19220, %rd19154, %rd19117;
	shl.b64 	%rd19221, %rd19117, 1;
	and.b64  	%rd19222, %rd19221, 8589934590;
	mad.lo.s64 	%rd19223, %rd19222, %rd19219, %rd19220;
	xor.b64  	%rd19224, %rd19223, %rd19211;
	mov.b64 	{%r8582, %r8583}, %rd19224;
	mov.b64 	%rd19225, {%r8583, %r8582};
	and.b64  	%rd19226, %rd19225, 4294967295;
	add.s64 	%rd19227, %rd19225, %rd19188;
	shl.b64 	%rd19228, %rd19188, 1;
	and.b64  	%rd19229, %rd19228, 8589934590;
	mad.lo.s64 	%rd19230, %rd19229, %rd19226, %rd19227;
	xor.b64  	%rd19231, %rd19230, %rd19154;
	mov.b64 	{%r8584, %r8585}, %rd19231;
	shf.l.wrap.b32 	%r8586, %r8585, %r8584, 8;
	shf.l.wrap.b32 	%r8587, %r8584, %r8585, 8;
	mov.b64 	%rd19232, {%r8587, %r8586};
	and.b64  	%rd19233, %rd19232, 4294967295;
	add.s64 	%rd19234, %rd19232, %rd19223;
	shl.b64 	%rd19235, %rd19223, 1;
	and.b64  	%rd19236, %rd19235, 8589934590;
	mad.lo.s64 	%rd19237, %rd19236, %rd19233, %rd19234;
	xor.b64  	%rd19238, %rd19237, %rd19225;
	mov.b64 	{%r8588, %r8589}, %rd19238;
	shf.l.wrap.b32 	%r8590, %r8589, %r8588, 16;
	shf.l.wrap.b32 	%r8591, %r8588, %r8589, 16;
	mov.b64 	%rd19239, {%r8591, %r8590};
	and.b64  	%rd19240, %rd19239, 4294967295;
	add.s64 	%rd19241, %rd19239, %rd19230;
	shl.b64 	%rd19242, %rd19230, 1;
	and.b64  	%rd19243, %rd19242, 8589934590;
	mad.lo.s64 	%rd19244, %rd19243, %rd19240, %rd19241;
	xor.b64  	%rd19245, %rd19244, %rd19232;
	mov.b64 	{%r8592, %r8593}, %rd19245;
	shf.l.wrap.b32 	%r8594, %r8592, %r8593, 1;
	shf.l.wrap.b32 	%r8595, %r8593, %r8592, 1;
	mov.b64 	%rd19246, {%r8595, %r8594};
	and.b64  	%rd19247, %rd19190, 4294967295;
	add.s64 	%rd19248, %rd19190, %rd19145;
	shl.b64 	%rd19249, %rd19145, 1;
	and.b64  	%rd19250, %rd19249, 8589934590;
	mad.lo.s64 	%rd19251, %rd19250, %rd19247, %rd19248;
	xor.b64  	%rd19252, %rd19251, %rd19119;
	mov.b64 	{%r8596, %r8597}, %rd19252;
	mov.b64 	%rd19253, {%r8597, %r8596};
	and.b64  	%rd19254, %rd19253, 4294967295;
	add.s64 	%rd19255, %rd19253, %rd19216;
	shl.b64 	%rd19256, %rd19216, 1;
	and.b64  	%rd19257, %rd19256, 8589934590;
	mad.lo.s64 	%rd19258, %rd19257, %rd19254, %rd19255;
	xor.b64  	%rd19259, %rd19258, %rd19190;
	mov.b64 	{%r8598, %r8599}, %rd19259;
	shf.l.wrap.b32 	%r8600, %r8599, %r8598, 8;
	shf.l.wrap.b32 	%r8601, %r8598, %r8599, 8;
	mov.b64 	%rd19260, {%r8601, %r8600};
	and.b64  	%rd19261, %rd19260, 4294967295;
	add.s64 	%rd19262, %rd19260, %rd19251;
	shl.b64 	%rd19263, %rd19251, 1;
	and.b64  	%rd19264, %rd19263, 8589934590;
	mad.lo.s64 	%rd19265, %rd19264, %rd19261, %rd19262;
	st.local.v2.u64 	[%rd19090], {%rd19237, %rd19265};
	xor.b64  	%rd19266, %rd19265, %rd19253;
	mov.b64 	{%r8602, %r8603}, %rd19266;
	shf.l.wrap.b32 	%r8604, %r8603, %r8602, 16;
	shf.l.wrap.b32 	%r8605, %r8602, %r8603, 16;
	mov.b64 	%rd19267, {%r8605, %r8604};
	and.b64  	%rd19268, %rd19267, 4294967295;
	add.s64 	%rd19269, %rd19267, %rd19258;
	shl.b64 	%rd19270, %rd19258, 1;
	and.b64  	%rd19271, %rd19270, 8589934590;
	mad.lo.s64 	%rd19272, %rd19271, %rd19268, %rd19269;
	st.local.v2.u64 	[%rd19090+80], {%rd19244, %rd19272};
	xor.b64  	%rd19273, %rd19272, %rd19260;
	mov.b64 	{%r8606, %r8607}, %rd19273;
	shf.l.wrap.b32 	%r8608, %r8606, %r8607, 1;
	shf.l.wrap.b32 	%r8609, %r8607, %r8606, 1;
	mov.b64 	%rd19274, {%r8609, %r8608};
	and.b64  	%rd19275, %rd19218, 4294967295;
	add.s64 	%rd19276, %rd19218, %rd19181;
	shl.b64 	%rd19277, %rd19181, 1;
	and.b64  	%rd19278, %rd19277, 8589934590;
	mad.lo.s64 	%rd19279, %rd19278, %rd19275, %rd19276;
	xor.b64  	%rd19280, %rd19279, %rd19147;
	mov.b64 	{%r8610, %r8611}, %rd19280;
	mov.b64 	%rd19281, {%r8611, %r8610};
	and.b64  	%rd19282, %rd19281, 4294967295;
	add.s64 	%rd19283, %rd19281, %rd19124;
	shl.b64 	%rd19284, %rd19124, 1;
	and.b64  	%rd19285, %rd19284, 8589934590;
	mad.lo.s64 	%rd19286, %rd19285, %rd19282, %rd19283;
	xor.b64  	%rd19287, %rd19286, %rd19218;
	mov.b64 	{%r8612, %r8613}, %rd19287;
	shf.l.wrap.b32 	%r8614, %r8613, %r8612, 8;
	shf.l.wrap.b32 	%r8615, %r8612, %r8613, 8;
	mov.b64 	%rd19288, {%r8615, %r8614};
	and.b64  	%rd19289, %rd19288, 4294967295;
	add.s64 	%rd19290, %rd19288, %rd19279;
	shl.b64 	%rd19291, %rd19279, 1;
	and.b64  	%rd19292, %rd19291, 8589934590;
	mad.lo.s64 	%rd19293, %rd19292, %rd19289, %rd19290;
	xor.b64  	%rd19294, %rd19293, %rd19281;
	mov.b64 	{%r8616, %r8617}, %rd19294;
	shf.l.wrap.b32 	%r8618, %r8617, %r8616, 16;
	shf.l.wrap.b32 	%r8619, %r8616, %r8617, 16;
	mov.b64 	%rd19295, {%r8619, %r8618};
	st.local.v2.u64 	[%rd19090+96], {%rd19267, %rd19295};
	and.b64  	%rd19296, %rd19295, 4294967295;
	add.s64 	%rd19297, %rd19295, %rd19286;
	shl.b64 	%rd19298, %rd19286, 1;
	and.b64  	%rd19299, %rd19298, 8589934590;
	mad.lo.s64 	%rd19300, %rd19299, %rd19296, %rd19297;
	xor.b64  	%rd19301, %rd19300, %rd19288;
	mov.b64 	{%r8620, %r8621}, %rd19301;
	shf.l.wrap.b32 	%r8622, %r8620, %r8621, 1;
	shf.l.wrap.b32 	%r8623, %r8621, %r8620, 1;
	mov.b64 	%rd19302, {%r8623, %r8622};
	st.local.v2.u64 	[%rd19090+48], {%rd19274, %rd19302};
	and.b64  	%rd19303, %rd19126, 4294967295;
	add.s64 	%rd19304, %rd19126, %rd19209;
	shl.b64 	%rd19305, %rd19209, 1;
	and.b64  	%rd19306, %rd19305, 8589934590;
	mad.lo.s64 	%rd19307, %rd19306, %rd19303, %rd19304;
	xor.b64  	%rd19308, %rd19307, %rd19183;
	mov.b64 	{%r8624, %r8625}, %rd19308;
	mov.b64 	%rd19309, {%r8625, %r8624};
	and.b64  	%rd19310, %rd19309, 4294967295;
	add.s64 	%rd19311, %rd19309, %rd19152;
	shl.b64 	%rd19312, %rd19152, 1;
	and.b64  	%rd19313, %rd19312, 8589934590;
	mad.lo.s64 	%rd19314, %rd19313, %rd19310, %rd19311;
	xor.b64  	%rd19315, %rd19314, %rd19126;
	mov.b64 	{%r8626, %r8627}, %rd19315;
	shf.l.wrap.b32 	%r8628, %r8627, %r8626, 8;
	shf.l.wrap.b32 	%r8629, %r8626, %r8627, 8;
	mov.b64 	%rd19316, {%r8629, %r8628};
	and.b64  	%rd19317, %rd19316, 4294967295;
	add.s64 	%rd19318, %rd19316, %rd19307;
	shl.b64 	%rd19319, %rd19307, 1;
	and.b64  	%rd19320, %rd19319, 8589934590;
	mad.lo.s64 	%rd19321, %rd19320, %rd19317, %rd19318;
	st.local.v2.u64 	[%rd19090+16], {%rd19293, %rd19321};
	xor.b64  	%rd19322, %rd19321, %rd19309;
	mov.b64 	{%r8630, %r8631}, %rd19322;
	shf.l.wrap.b32 	%r8632, %r8631, %r8630, 16;
	shf.l.wrap.b32 	%r8633, %r8630, %r8631, 16;
	mov.b64 	%rd19323, {%r8633, %r8632};
	st.local.v2.u64 	[%rd19090+112], {%rd19323, %rd19239};
	and.b64  	%rd19324, %rd19323, 4294967295;
	add.s64 	%rd19325, %rd19323, %rd19314;
	shl.b64 	%rd19326, %rd19314, 1;
	and.b64  	%rd19327, %rd19326, 8589934590;
	mad.lo.s64 	%rd19328, %rd19327, %rd19324, %rd19325;
	st.local.v2.u64 	[%rd19090+64], {%rd19300, %rd19328};
	xor.b64  	%rd19329, %rd19328, %rd19316;
	mov.b64 	{%r8634, %r8635}, %rd19329;
	shf.l.wrap.b32 	%r8636, %r8634, %r8635, 1;
	shf.l.wrap.b32 	%r8637, %r8635, %r8634, 1;
	mov.b64 	%rd19330, {%r8637, %r8636};
	st.local.v2.u64 	[%rd19090+32], {%rd19330, %rd19246};
	add.s32 	%r10083, %r10083, 1;
	setp.ne.s32 	%p385, %r10083, 8;
	@%p385 bra 	$L__BB0_531;
	mov.b32 	%r10084, 0;
$L__BB0_533:
	shl.b32 	%r8639, %r10084, 1;
	mul.wide.u32 	%rd19331, %r8639, 8;
	add.s64 	%rd19332, %rd4, %rd19331;
	ld.local.v2.u64 	{%rd19333, %rd19334}, [%rd19332];
	ld.local.v2.u64 	{%rd19335, %rd19336}, [%rd19332+256];
	and.b64  	%rd19337, %rd19335, 4294967295;
	add.s64 	%rd19338, %rd19335, %rd19333;
	shl.b64 	%rd19339, %rd19333, 1;
	and.b64  	%rd19340, %rd19339, 8589934590;
	mad.lo.s64 	%rd19341, %rd19340, %rd19337, %rd19338;
	ld.local.v2.u64 	{%rd19342, %rd19343}, [%rd19332+768];
	xor.b64  	%rd19344, %rd19341, %rd19342;
	mov.b64 	{%r8640, %r8641}, %rd19344;
	mov.b64 	%rd19345, {%r8641, %r8640};
	ld.local.v2.u64 	{%rd19346, %rd19347}, [%rd19332+512];
	and.b64  	%rd19348, %rd19345, 4294967295;
	add.s64 	%rd19349, %rd19345, %rd19346;
	shl.b64 	%rd19350, %rd19346, 1;
	and.b64  	%rd19351, %rd19350, 8589934590;
	mad.lo.s64 	%rd19352, %rd19351, %rd19348, %rd19349;
	xor.b64  	%rd19353, %rd19352, %rd19335;
	mov.b64 	{%r8642, %r8643}, %rd19353;
	shf.l.wrap.b32 	%r8644, %r8643, %r8642, 8;
	shf.l.wrap.b32 	%r8645, %r8642, %r8643, 8;
	mov.b64 	%rd19354, {%r8645, %r8644};
	and.b64  	%rd19355, %rd19354, 4294967295;
	add.s64 	%rd19356, %rd19354, %rd19341;
	shl.b64 	%rd19357, %rd19341, 1;
	and.b64  	%rd19358, %rd19357, 8589934590;
	mad.lo.s64 	%rd19359, %rd19358, %rd19355, %rd19356;
	xor.b64  	%rd19360, %rd19359, %rd19345;
	mov.b64 	{%r8646, %r8647}, %rd19360;
	shf.l.wrap.b32 	%r8648, %r8647, %r8646, 16;
	shf.l.wrap.b32 	%r8649, %r8646, %r8647, 16;
	mov.b64 	%rd19361, {%r8649, %r8648};
	and.b64  	%rd19362, %rd19361, 4294967295;
	add.s64 	%rd19363, %rd19361, %rd19352;
	shl.b64 	%rd19364, %rd19352, 1;
	and.b64  	%rd19365, %rd19364, 8589934590;
	mad.lo.s64 	%rd19366, %rd19365, %rd19362, %rd19363;
	xor.b64  	%rd19367, %rd19366, %rd19354;
	mov.b64 	{%r8650, %r8651}, %rd19367;
	shf.l.wrap.b32 	%r8652, %r8650, %r8651, 1;
	shf.l.wrap.b32 	%r8653, %r8651, %r8650, 1;
	mov.b64 	%rd19368, {%r8653, %r8652};
	and.b64  	%rd19369, %rd19336, 4294967295;
	add.s64 	%rd19370, %rd19336, %rd19334;
	shl.b64 	%rd19371, %rd19334, 1;
	and.b64  	%rd19372, %rd19371, 8589934590;
	mad.lo.s64 	%rd19373, %rd19372, %rd19369, %rd19370;
	xor.b64  	%rd19374, %rd19373, %rd19343;
	mov.b64 	{%r8654, %r8655}, %rd19374;
	mov.b64 	%rd19375, {%r8655, %r8654};
	and.b64  	%rd19376, %rd19375, 4294967295;
	add.s64 	%rd19377, %rd19375, %rd19347;
	shl.b64 	%rd19378, %rd19347, 1;
	and.b64  	%rd19379, %rd19378, 8589934590;
	mad.lo.s64 	%rd19380, %rd19379, %rd19376, %rd19377;
	xor.b64  	%rd19381, %rd19380, %rd19336;
	mov.b64 	{%r8656, %r8657}, %rd19381;
	shf.l.wrap.b32 	%r8658, %r8657, %r8656, 8;
	shf.l.wrap.b32 	%r8659, %r8656, %r8657, 8;
	mov.b64 	%rd19382, {%r8659, %r8658};
	and.b64  	%rd19383, %rd19382, 4294967295;
	add.s64 	%rd19384, %rd19382, %rd19373;
	shl.b64 	%rd19385, %rd19373, 1;
	and.b64  	%rd19386, %rd19385, 8589934590;
	mad.lo.s64 	%rd19387, %rd19386, %rd19383, %rd19384;
	xor.b64  	%rd19388, %rd19387, %rd19375;
	mov.b64 	{%r8660, %r8661}, %rd19388;
	shf.l.wrap.b32 	%r8662, %r8661, %r8660, 16;
	shf.l.wrap.b32 	%r8663, %r8660, %r8661, 16;
	mov.b64 	%rd19389, {%r8663, %r8662};
	and.b64  	%rd19390, %rd19389, 4294967295;
	add.s64 	%rd19391, %rd19389, %rd19380;
	shl.b64 	%rd19392, %rd19380, 1;
	and.b64  	%rd19393, %rd19392, 8589934590;
	mad.lo.s64 	%rd19394, %rd19393, %rd19390, %rd19391;
	xor.b64  	%rd19395, %rd19394, %rd19382;
	mov.b64 	{%r8664, %r8665}, %rd19395;
	shf.l.wrap.b32 	%r8666, %r8664, %r8665, 1;
	shf.l.wrap.b32 	%r8667, %r8665, %r8664, 1;
	mov.b64 	%rd19396, {%r8667, %r8666};
	ld.local.v2.u64 	{%rd19397, %rd19398}, [%rd19332+128];
	ld.local.v2.u64 	{%rd19399, %rd19400}, [%rd19332+384];
	and.b64  	%rd19401, %rd19399, 4294967295;
	add.s64 	%rd19402, %rd19399, %rd19397;
	shl.b64 	%rd19403, %rd19397, 1;
	and.b64  	%rd19404, %rd19403, 8589934590;
	mad.lo.s64 	%rd19405, %rd19404, %rd19401, %rd19402;
	ld.local.v2.u64 	{%rd19406, %rd19407}, [%rd19332+896];
	xor.b64  	%rd19408, %rd19405, %rd19406;
	mov.b64 	{%r8668, %r8669}, %rd19408;
	mov.b64 	%rd19409, {%r8669, %r8668};
	ld.local.v2.u64 	{%rd19410, %rd19411}, [%rd19332+640];
	and.b64  	%rd19412, %rd19409, 4294967295;
	add.s64 	%rd19413, %rd19409, %rd19410;
	shl.b64 	%rd19414, %rd19410, 1;
	and.b64  	%rd19415, %rd19414, 8589934590;
	mad.lo.s64 	%rd19416, %rd19415, %rd19412, %rd19413;
	xor.b64  	%rd19417, %rd19416, %rd19399;
	mov.b64 	{%r8670, %r8671}, %rd19417;
	shf.l.wrap.b32 	%r8672, %r8671, %r8670, 8;
	shf.l.wrap.b32 	%r8673, %r8670, %r8671, 8;
	mov.b64 	%rd19418, {%r8673, %r8672};
	and.b64  	%rd19419, %rd19418, 4294967295;
	add.s64 	%rd19420, %rd19418, %rd19405;
	shl.b64 	%rd19421, %rd19405, 1;
	and.b64  	%rd19422, %rd19421, 8589934590;
	mad.lo.s64 	%rd19423, %rd19422, %rd19419, %rd19420;
	xor.b64  	%rd19424, %rd19423, %rd19409;
	mov.b64 	{%r8674, %r8675}, %rd19424;
	shf.l.wrap.b32 	%r8676, %r8675, %r8674, 16;
	shf.l.wrap.b32 	%r8677, %r8674, %r8675, 16;
	mov.b64 	%rd19425, {%r8677, %r8676};
	and.b64  	%rd19426, %rd19425, 4294967295;
	add.s64 	%rd19427, %rd19425, %rd19416;
	shl.b64 	%rd19428, %rd19416, 1;
	and.b64  	%rd19429, %rd19428, 8589934590;
	mad.lo.s64 	%rd19430, %rd19429, %rd19426, %rd19427;
	xor.b64  	%rd19431, %rd19430, %rd19418;
	mov.b64 	{%r8678, %r8679}, %rd19431;
	shf.l.wrap.b32 	%r8680, %r8678, %r8679, 1;
	shf.l.wrap.b32 	%r8681, %r8679, %r8678, 1;
	mov.b64 	%rd19432, {%r8681, %r8680};
	and.b64  	%rd19433, %rd19400, 4294967295;
	add.s64 	%rd19434, %rd19400, %rd19398;
	shl.b64 	%rd19435, %rd19398, 1;
	and.b64  	%rd19436, %rd19435, 8589934590;
	mad.lo.s64 	%rd19437, %rd19436, %rd19433, %rd19434;
	xor.b64  	%rd19438, %rd19437, %rd19407;
	mov.b64 	{%r8682, %r8683}, %rd19438;
	mov.b64 	%rd19439, {%r8683, %r8682};
	and.b64  	%rd19440, %rd19439, 4294967295;
	add.s64 	%rd19441, %rd19439, %rd19411;
	shl.b64 	%rd19442, %rd19411, 1;
	and.b64  	%rd19443, %rd19442, 8589934590;
	mad.lo.s64 	%rd19444, %rd19443, %rd19440, %rd19441;
	xor.b64  	%rd19445, %rd19444, %rd19400;
	mov.b64 	{%r8684, %r8685}, %rd19445;
	shf.l.wrap.b32 	%r8686, %r8685, %r8684, 8;
	shf.l.wrap.b32 	%r8687, %r8684, %r8685, 8;
	mov.b64 	%rd19446, {%r8687, %r8686};
	and.b64  	%rd19447, %rd19446, 4294967295;
	add.s64 	%rd19448, %rd19446, %rd19437;
	shl.b64 	%rd19449, %rd19437, 1;
	and.b64  	%rd19450, %rd19449, 8589934590;
	mad.lo.s64 	%rd19451, %rd19450, %rd19447, %rd19448;
	xor.b64  	%rd19452, %rd19451, %rd19439;
	mov.b64 	{%r8688, %r8689}, %rd19452;
	shf.l.wrap.b32 	%r8690, %r8689, %r8688, 16;
	shf.l.wrap.b32 	%r8691, %r8688, %r8689, 16;
	mov.b64 	%rd19453, {%r8691, %r8690};
	and.b64  	%rd19454, %rd19453, 4294967295;
	add.s64 	%rd19455, %rd19453, %rd19444;
	shl.b64 	%rd19456, %rd19444, 1;
	and.b64  	%rd19457, %rd19456, 8589934590;
	mad.lo.s64 	%rd19458, %rd19457, %rd19454, %rd19455;
	xor.b64  	%rd19459, %rd19458, %rd19446;
	mov.b64 	{%r8692, %r8693}, %rd19459;
	shf.l.wrap.b32 	%r8694, %r8692, %r8693, 1;
	shf.l.wrap.b32 	%r8695, %r8693, %r8692, 1;
	mov.b64 	%rd19460, {%r8695, %r8694};
	and.b64  	%rd19461, %rd19396, 4294967295;
	add.s64 	%rd19462, %rd19396, %rd19359;
	shl.b64 	%rd19463, %rd19359, 1;
	and.b64  	%rd19464, %rd19463, 8589934590;
	mad.lo.s64 	%rd19465, %rd19464, %rd19461, %rd19462;
	xor.b64  	%rd19466, %rd19465, %rd19453;
	mov.b64 	{%r8696, %r8697}, %rd19466;
	mov.b64 	%rd19467, {%r8697, %r8696};
	and.b64  	%rd19468, %rd19467, 4294967295;
	add.s64 	%rd19469, %rd19467, %rd19430;
	shl.b64 	%rd19470, %rd19430, 1;
	and.b64  	%rd19471, %rd19470, 8589934590;
	mad.lo.s64 	%rd19472, %rd19471, %rd19468, %rd19469;
	xor.b64  	%rd19473, %rd19472, %rd19396;
	mov.b64 	{%r8698, %r8699}, %rd19473;
	shf.l.wrap.b32 	%r8700, %r8699, %r8698, 8;
	shf.l.wrap.b32 	%r8701, %r8698, %r8699, 8;
	mov.b64 	%rd19474, {%r8701, %r8700};
	and.b64  	%rd19475, %rd19474, 4294967295;
	add.s64 	%rd19476, %rd19474, %rd19465;
	shl.b64 	%rd19477, %rd19465, 1;
	and.b64  	%rd19478, %rd19477, 8589934590;
	mad.lo.s64 	%rd19479, %rd19478, %rd19475, %rd19476;
	xor.b64  	%rd19480, %rd19479, %rd19467;
	mov.b64 	{%r8702, %r8703}, %rd19480;
	shf.l.wrap.b32 	%r8704, %r8703, %r8702, 16;
	shf.l.wrap.b32 	%r8705, %r8702, %r8703, 16;
	mov.b64 	%rd19481, {%r8705, %r8704};
	and.b64  	%rd19482, %rd19481, 4294967295;
	add.s64 	%rd19483, %rd19481, %rd19472;
	shl.b64 	%rd19484, %rd19472, 1;
	and.b64  	%rd19485, %rd19484, 8589934590;
	mad.lo.s64 	%rd19486, %rd19485, %rd19482, %rd19483;
	xor.b64  	%rd19487, %rd19486, %rd19474;
	mov.b64 	{%r8706, %r8707}, %rd19487;
	shf.l.wrap.b32 	%r8708, %r8706, %r8707, 1;
	shf.l.wrap.b32 	%r8709, %r8707, %r8706, 1;
	mov.b64 	%rd19488, {%r8709, %r8708};
	and.b64  	%rd19489, %rd19432, 4294967295;
	add.s64 	%rd19490, %rd19432, %rd19387;
	shl.b64 	%rd19491, %rd19387, 1;
	and.b64  	%rd19492, %rd19491, 8589934590;
	mad.lo.s64 	%rd19493, %rd19492, %rd19489, %rd19490;
	xor.b64  	%rd19494, %rd19493, %rd19361;
	mov.b64 	{%r8710, %r8711}, %rd19494;
	mov.b64 	%rd19495, {%r8711, %r8710};
	and.b64  	%rd19496, %rd19495, 4294967295;
	add.s64 	%rd19497, %rd19495, %rd19458;
	shl.b64 	%rd19498, %rd19458, 1;
	and.b64  	%rd19499, %rd19498, 8589934590;
	mad.lo.s64 	%rd19500, %rd19499, %rd19496, %rd19497;
	xor.b64  	%rd19501, %rd19500, %rd19432;
	mov.b64 	{%r8712, %r8713}, %rd19501;
	shf.l.wrap.b32 	%r8714, %r8713, %r8712, 8;
	shf.l.wrap.b32 	%r8715, %r8712, %r8713, 8;
	mov.b64 	%rd19502, {%r8715, %r8714};
	and.b64  	%rd19503, %rd19502, 4294967295;
	add.s64 	%rd19504, %rd19502, %rd19493;
	shl.b64 	%rd19505, %rd19493, 1;
	and.b64  	%rd19506, %rd19505, 8589934590;
	mad.lo.s64 	%rd19507, %rd19506, %rd19503, %rd19504;
	st.local.v2.u64 	[%rd19332], {%rd19479, %rd19507};
	xor.b64  	%rd19508, %rd19507, %rd19495;
	mov.b64 	{%r8716, %r8717}, %rd19508;
	shf.l.wrap.b32 	%r8718, %r8717, %r8716, 16;
	shf.l.wrap.b32 	%r8719, %r8716, %r8717, 16;
	mov.b64 	%rd19509, {%r8719, %r8718};
	and.b64  	%rd19510, %rd19509, 4294967295;
	add.s64 	%rd19511, %rd19509, %rd19500;
	shl.b64 	%rd19512, %rd19500, 1;
	and.b64  	%rd19513, %rd19512, 8589934590;
	mad.lo.s64 	%rd19514, %rd19513, %rd19510, %rd19511;
	st.local.v2.u64 	[%rd19332+640], {%rd19486, %rd19514};
	xor.b64  	%rd19515, %rd19514, %rd19502;
	mov.b64 	{%r8720, %r8721}, %rd19515;
	shf.l.wrap.b32 	%r8722, %r8720, %r8721, 1;
	shf.l.wrap.b32 	%r8723, %r8721, %r8720, 1;
	mov.b64 	%rd19516, {%r8723, %r8722};
	and.b64  	%rd19517, %rd19460, 4294967295;
	add.s64 	%rd19518, %rd19460, %rd19423;
	shl.b64 	%rd19519, %rd19423, 1;
	and.b64  	%rd19520, %rd19519, 8589934590;
	mad.lo.s64 	%rd19521, %rd19520, %rd19517, %rd19518;
	xor.b64  	%rd19522, %rd19521, %rd19389;
	mov.b64 	{%r8724, %r8725}, %rd19522;
	mov.b64 	%rd19523, {%r8725, %r8724};
	and.b64  	%rd19524, %rd19523, 4294967295;
	add.s64 	%rd19525, %rd19523, %rd19366;
	shl.b64 	%rd19526, %rd19366, 1;
	and.b64  	%rd19527, %rd19526, 8589934590;
	mad.lo.s64 	%rd19528, %rd19527, %rd19524, %rd19525;
	xor.b64  	%rd19529, %rd19528, %rd19460;
	mov.b64 	{%r8726, %r8727}, %rd19529;
	shf.l.wrap.b32 	%r8728, %r8727, %r8726, 8;
	shf.l.wrap.b32 	%r8729, %r8726, %r8727, 8;
	mov.b64 	%rd19530, {%r8729, %r8728};
	and.b64  	%rd19531, %rd19530, 4294967295;
	add.s64 	%rd19532, %rd19530, %rd19521;
	shl.b64 	%rd19533, %rd19521, 1;
	and.b64  	%rd19534, %rd19533, 8589934590;
	mad.lo.s64 	%rd19535, %rd19534, %rd19531, %rd19532;
	xor.b64  	%rd19536, %rd19535, %rd19523;
	mov.b64 	{%r8730, %r8731}, %rd19536;
	shf.l.wrap.b32 	%r8732, %r8731, %r8730, 16;
	shf.l.wrap.b32 	%r8733, %r8730, %r8731, 16;
	mov.b64 	%rd19537, {%r8733, %r8732};
	st.local.v2.u64 	[%rd19332+768], {%rd19509, %rd19537};
	and.b64  	%rd19538, %rd19537, 4294967295;
	add.s64 	%rd19539, %rd19537, %rd19528;
	shl.b64 	%rd19540, %rd19528, 1;
	and.b64  	%rd19541, %rd19540, 8589934590;
	mad.lo.s64 	%rd19542, %rd19541, %rd19538, %rd19539;
	xor.b64  	%rd19543, %rd19542, %rd19530;
	mov.b64 	{%r8734, %r8735}, %rd19543;
	shf.l.wrap.b32 	%r8736, %r8734, %r8735, 1;
	shf.l.wrap.b32 	%r8737, %r8735, %r8734, 1;
	mov.b64 	%rd19544, {%r8737, %r8736};
	st.local.v2.u64 	[%rd19332+384], {%rd19516, %rd19544};
	and.b64  	%rd19545, %rd19368, 4294967295;
	add.s64 	%rd19546, %rd19368, %rd19451;
	shl.b64 	%rd19547, %rd19451, 1;
	and.b64  	%rd19548, %rd19547, 8589934590;
	mad.lo.s64 	%rd19549, %rd19548, %rd19545, %rd19546;
	xor.b64  	%rd19550, %rd19549, %rd19425;
	mov.b64 	{%r8738, %r8739}, %rd19550;
	mov.b64 	%rd19551, {%r8739, %r8738};
	and.b64  	%rd19552, %rd19551, 4294967295;
	add.s64 	%rd19553, %rd19551, %rd19394;
	shl.b64 	%rd19554, %rd19394, 1;
	and.b64  	%rd19555, %rd19554, 8589934590;
	mad.lo.s64 	%rd19556, %rd19555, %rd19552, %rd19553;
	xor.b64  	%rd19557, %rd19556, %rd19368;
	mov.b64 	{%r8740, %r8741}, %rd19557;
	shf.l.wrap.b32 	%r8742, %r8741, %r8740, 8;
	shf.l.wrap.b32 	%r8743, %r8740, %r8741, 8;
	mov.b64 	%rd19558, {%r8743, %r8742};
	and.b64  	%rd19559, %rd19558, 4294967295;
	add.s64 	%rd19560, %rd19558, %rd19549;
	shl.b64 	%rd19561, %rd19549, 1;
	and.b64  	%rd19562, %rd19561, 8589934590;
	mad.lo.s64 	%rd19563, %rd19562, %rd19559, %rd19560;
	st.local.v2.u64 	[%rd19332+128], {%rd19535, %rd19563};
	xor.b64  	%rd19564, %rd19563, %rd19551;
	mov.b64 	{%r8744, %r8745}, %rd19564;
	shf.l.wrap.b32 	%r8746, %r8745, %r8744, 16;
	shf.l.wrap.b32 	%r8747, %r8744, %r8745, 16;
	mov.b64 	%rd19565, {%r8747, %r8746};
	st.local.v2.u64 	[%rd19332+896], {%rd19565, %rd19481};
	and.b64  	%rd19566, %rd19565, 4294967295;
	add.s64 	%rd19567, %rd19565, %rd19556;
	shl.b64 	%rd19568, %rd19556, 1;
	and.b64  	%rd19569, %rd19568, 8589934590;
	mad.lo.s64 	%rd19570, %rd19569, %rd19566, %rd19567;
	st.local.v2.u64 	[%rd19332+512], {%rd19542, %rd19570};
	xor.b64  	%rd19571, %rd19570, %rd19558;
	mov.b64 	{%r8748, %r8749}, %rd19571;
	shf.l.wrap.b32 	%r8750, %r8748, %r8749, 1;
	shf.l.wrap.b32 	%r8751, %r8749, %r8748, 1;
	mov.b64 	%rd19572, {%r8751, %r8750};
	st.local.v2.u64 	[%rd19332+256], {%rd19572, %rd19488};
	add.s32 	%r10084, %r10084, 1;
	setp.ne.s32 	%p386, %r10084, 8;
	@%p386 bra 	$L__BB0_533;
	mov.b64 	%rd23701, 0;
$L__BB0_535:
	add.s64 	%rd19574, %rd5, %rd23701;
	ld.local.v4.b32 	{%r8752, %r8753, %r8754, %r8755}, [%rd19574];
	bfe.u32 	%r8756, %r8755, 24, 8;
	bfe.u32 	%r8757, %r8755, 16, 8;
	bfe.u32 	%r8758, %r8755, 8, 8;
	bfe.u32 	%r8759, %r8755, 0, 8;
	bfe.u32 	%r8760, %r8754, 24, 8;
	bfe.u32 	%r8761, %r8754, 16, 8;
	bfe.u32 	%r8762, %r8754, 8, 8;
	bfe.u32 	%r8763, %r8754, 0, 8;
	bfe.u32 	%r8764, %r8753, 24, 8;
	bfe.u32 	%r8765, %r8753, 16, 8;
	bfe.u32 	%r8766, %r8753, 8, 8;
	bfe.u32 	%r8767, %r8753, 0, 8;
	bfe.u32 	%r8768, %r8752, 24, 8;
	bfe.u32 	%r8769, %r8752, 16, 8;
	bfe.u32 	%r8770, %r8752, 8, 8;
	bfe.u32 	%r8771, %r8752, 0, 8;
	add.s64 	%rd19575, %rd2457, %rd23701;
	st.global.u8 	[%rd19575], %r8771;
	st.global.u8 	[%rd19575+1], %r8770;
	st.global.u8 	[%rd19575+2], %r8769;
	st.global.u8 	[%rd19575+3], %r8768;
	st.global.u8 	[%rd19575+4], %r8767;
	st.global.u8 	[%rd19575+5], %r8766;
	st.global.u8 	[%rd19575+6], %r8765;
	st.global.u8 	[%rd19575+7], %r8764;
	st.global.u8 	[%rd19575+8], %r8763;
	st.global.u8 	[%rd19575+9], %r8762;
	st.global.u8 	[%rd19575+10], %r8761;
	st.global.u8 	[%rd19575+11], %r8760;
	st.global.u8 	[%rd19575+12], %r8759;
	st.global.u8 	[%rd19575+13], %r8758;
	st.global.u8 	[%rd19575+14], %r8757;
	st.global.u8 	[%rd19575+15], %r8756;
	ld.local.v4.b32 	{%r8772, %r8773, %r8774, %r8775}, [%rd19574+16];
	bfe.u32 	%r8776, %r8775, 24, 8;
	bfe.u32 	%r8777, %r8775, 16, 8;
	bfe.u32 	%r8778, %r8775, 8, 8;
	bfe.u32 	%r8779, %r8775, 0, 8;
	bfe.u32 	%r8780, %r8774, 24, 8;
	bfe.u32 	%r8781, %r8774, 16, 8;
	bfe.u32 	%r8782, %r8774, 8, 8;
	bfe.u32 	%r8783, %r8774, 0, 8;
	bfe.u32 	%r8784, %r8773, 24, 8;
	bfe.u32 	%r8785, %r8773, 16, 8;
	bfe.u32 	%r8786, %r8773, 8, 8;
	bfe.u32 	%r8787, %r8773, 0, 8;
	bfe.u32 	%r8788, %r8772, 24, 8;
	bfe.u32 	%r8789, %r8772, 16, 8;
	bfe.u32 	%r8790, %r8772, 8, 8;
	bfe.u32 	%r8791, %r8772, 0, 8;
	st.global.u8 	[%rd19575+16], %r8791;
	st.global.u8 	[%rd19575+17], %r8790;
	st.global.u8 	[%rd19575+18], %r8789;
	st.global.u8 	[%rd19575+19], %r8788;
	st.global.u8 	[%rd19575+20], %r8787;
	st.global.u8 	[%rd19575+21], %r8786;
	st.global.u8 	[%rd19575+22], %r8785;
	st.global.u8 	[%rd19575+23], %r8784;
	st.global.u8 	[%rd19575+24], %r8783;
	st.global.u8 	[%rd19575+25], %r8782;
	st.global.u8 	[%rd19575+26], %r8781;
	st.global.u8 	[%rd19575+27], %r8780;
	st.global.u8 	[%rd19575+28], %r8779;
	st.global.u8 	[%rd19575+29], %r8778;
	st.global.u8 	[%rd19575+30], %r8777;
	st.global.u8 	[%rd19575+31], %r8776;
	add.s64 	%rd23701, %rd23701, 32;
	setp.ne.s64 	%p387, %rd23701, 1024;
	@%p387 bra 	$L__BB0_535;
	ld.local.v2.u64 	{%rd19576, %rd19577}, [%rd4];
	ld.global.u64 	%rd19578, [%rd2457];
	xor.b64  	%rd19579, %rd19578, %rd19576;
	st.global.u64 	[%rd2457], %rd19579;
	ld.global.u64 	%rd19580, [%rd2457+8];
	xor.b64  	%rd19581, %rd19580, %rd19577;
	st.global.u64 	[%rd2457+8], %rd19581;
	ld.local.v2.u64 	{%rd19582, %rd19583}, [%rd4+16];
	ld.global.u64 	%rd19584, [%rd2457+16];
	xor.b64  	%rd19585, %rd19584, %rd19582;
	st.global.u64 	[%rd2457+16], %rd19585;
	ld.global.u64 	%rd19586, [%rd2457+24];
	xor.b64  	%rd19587, %rd19586, %rd19583;
	st.global.u64 	[%rd2457+24], %rd19587;
	ld.local.v2.u64 	{%rd19588, %rd19589}, [%rd4+32];
	ld.global.u64 	%rd19590, [%rd2457+32];
	xor.b64  	%rd19591, %rd19590, %rd19588;
	st.global.u64 	[%rd2457+32], %rd19591;
	ld.global.u64 	%rd19592, [%rd2457+40];
	xor.b64  	%rd19593, %rd19592, %rd19589;
	st.global.u64 	[%rd2457+40], %rd19593;
	ld.local.v2.u64 	{%rd19594, %rd19595}, [%rd4+48];
	ld.global.u64 	%rd19596, [%rd2457+48];
	xor.b64  	%rd19597, %rd19596, %rd19594;
	st.global.u64 	[%rd2457+48], %rd19597;
	ld.global.u64 	%rd19598, [%rd2457+56];
	xor.b64  	%rd19599, %rd19598, %rd19595;
	st.global.u64 	[%rd2457+56], %rd19599;
	ld.local.v2.u64 	{%rd19600, %rd19601}, [%rd4+64];
	ld.global.u64 	%rd19602, [%rd2457+64];
	xor.b64  	%rd19603, %rd19602, %rd19600;
	st.global.u64 	[%rd2457+64], %rd19603;
	ld.global.u64 	%rd19604, [%rd2457+72];
	xor.b64  	%rd19605, %rd19604, %rd19601;
	st.global.u64 	[%rd2457+72], %rd19605;
	ld.local.v2.u64 	{%rd19606, %rd19607}, [%rd4+80];
	ld.global.u64 	%rd19608, [%rd2457+80];
	xor.b64  	%rd19609, %rd19608, %rd19606;
	st.global.u64 	[%rd2457+80], %rd19609;
	ld.global.u64 	%rd19610, [%rd2457+88];
	xor.b64  	%rd19611, %rd19610, %rd19607;
	st.global.u64 	[%rd2457+88], %rd19611;
	ld.local.v2.u64 	{%rd19612, %rd19613}, [%rd4+96];
	ld.global.u64 	%rd19614, [%rd2457+96];
	xor.b64  	%rd19615, %rd19614, %rd19612;
	st.global.u64 	[%rd2457+96], %rd19615;
	ld.global.u64 	%rd19616, [%rd2457+104];
	xor.b64  	%rd19617, %rd19616, %rd19613;
	st.global.u64 	[%rd2457+104], %rd19617;
	ld.local.v2.u64 	{%rd19618, %rd19619}, [%rd4+112];
	ld.global.u64 	%rd19620, [%rd2457+112];
	xor.b64  	%rd19621, %rd19620, %rd19618;
	st.global.u64 	[%rd2457+112], %rd19621;
	ld.global.u64 	%rd19622, [%rd2457+120];
	xor.b64  	%rd19623, %rd19622, %rd19619;
	st.global.u64 	[%rd2457+120], %rd19623;
	ld.local.v2.u64 	{%rd19624, %rd19625}, [%rd4+128];
	ld.global.u64 	%rd19626, [%rd2457+128];
	xor.b64  	%rd19627, %rd19626, %rd19624;
	st.global.u64 	[%rd2457+128], %rd19627;
	ld.global.u64 	%rd19628, [%rd2457+136];
	xor.b64  	%rd19629, %rd19628, %rd19625;
	st.global.u64 	[%rd2457+136], %rd19629;
	ld.local.v2.u64 	{%rd19630, %rd19631}, [%rd4+144];
	ld.global.u64 	%rd19632, [%rd2457+144];
	xor.b64  	%rd19633, %rd19632, %rd19630;
	st.global.u64 	[%rd2457+144], %rd19633;
	ld.global.u64 	%rd19634, [%rd2457+152];
	xor.b64  	%rd19635, %rd19634, %rd19631;
	st.global.u64 	[%rd2457+152], %rd19635;
	ld.local.v2.u64 	{%rd19636, %rd19637}, [%rd4+160];
	ld.global.u64 	%rd19638, [%rd2457+160];
	xor.b64  	%rd19639, %rd19638, %rd19636;
	st.global.u64 	[%rd2457+160], %rd19639;
	ld.global.u64 	%rd19640, [%rd2457+168];
	xor.b64  	%rd19641, %rd19640, %rd19637;
	st.global.u64 	[%rd2457+168], %rd19641;
	ld.local.v2.u64 	{%rd19642, %rd19643}, [%rd4+176];
	ld.global.u64 	%rd19644, [%rd2457+176];
	xor.b64  	%rd19645, %rd19644, %rd19642;
	st.global.u64 	[%rd2457+176], %rd19645;
	ld.global.u64 	%rd19646, [%rd2457+184];
	xor.b64  	%rd19647, %rd19646, %rd19643;
	st.global.u64 	[%rd2457+184], %rd19647;
	ld.local.v2.u64 	{%rd19648, %rd19649}, [%rd4+192];
	ld.global.u64 	%rd19650, [%rd2457+192];
	xor.b64  	%rd19651, %rd19650, %rd19648;
	st.global.u64 	[%rd2457+192], %rd19651;
	ld.global.u64 	%rd19652, [%rd2457+200];
	xor.b64  	%rd19653, %rd19652, %rd19649;
	st.global.u64 	[%rd2457+200], %rd19653;
	ld.local.v2.u64 	{%rd19654, %rd19655}, [%rd4+208];
	ld.global.u64 	%rd19656, [%rd2457+208];
	xor.b64  	%rd19657, %rd19656, %rd19654;
	st.global.u64 	[%rd2457+208], %rd19657;
	ld.global.u64 	%rd19658, [%rd2457+216];
	xor.b64  	%rd19659, %rd19658, %rd19655;
	st.global.u64 	[%rd2457+216], %rd19659;
	ld.local.v2.u64 	{%rd19660, %rd19661}, [%rd4+224];
	ld.global.u64 	%rd19662, [%rd2457+224];
	xor.b64  	%rd19663, %rd19662, %rd19660;
	st.global.u64 	[%rd2457+224], %rd19663;
	ld.global.u64 	%rd19664, [%rd2457+232];
	xor.b64  	%rd19665, %rd19664, %rd19661;
	st.global.u64 	[%rd2457+232], %rd19665;
	ld.local.v2.u64 	{%rd19666, %rd19667}, [%rd4+240];
	ld.global.u64 	%rd19668, [%rd2457+240];
	xor.b64  	%rd19669, %rd19668, %rd19666;
	st.global.u64 	[%rd2457+240], %rd19669;
	ld.global.u64 	%rd19670, [%rd2457+248];
	xor.b64  	%rd19671, %rd19670, %rd19667;
	st.global.u64 	[%rd2457+248], %rd19671;
	ld.local.v2.u64 	{%rd19672, %rd19673}, [%rd4+256];
	ld.global.u64 	%rd19674, [%rd2457+256];
	xor.b64  	%rd19675, %rd19674, %rd19672;
	st.global.u64 	[%rd2457+256], %rd19675;
	ld.global.u64 	%rd19676, [%rd2457+264];
	xor.b64  	%rd19677, %rd19676, %rd19673;
	st.global.u64 	[%rd2457+264], %rd19677;
	ld.local.v2.u64 	{%rd19678, %rd19679}, [%rd4+272];
	ld.global.u64 	%rd19680, [%rd2457+272];
	xor.b64  	%rd19681, %rd19680, %rd19678;
	st.global.u64 	[%rd2457+272], %rd19681;
	ld.global.u64 	%rd19682, [%rd2457+280];
	xor.b64  	%rd19683, %rd19682, %rd19679;
	st.global.u64 	[%rd2457+280], %rd19683;
	ld.local.v2.u64 	{%rd19684, %rd19685}, [%rd4+288];
	ld.global.u64 	%rd19686, [%rd2457+288];
	xor.b64  	%rd19687, %rd19686, %rd19684;
	st.global.u64 	[%rd2457+288], %rd19687;
	ld.global.u64 	%rd19688, [%rd2457+296];
	xor.b64  	%rd19689, %rd19688, %rd19685;
	st.global.u64 	[%rd2457+296], %rd19689;
	ld.local.v2.u64 	{%rd19690, %rd19691}, [%rd4+304];
	ld.global.u64 	%rd19692, [%rd2457+304];
	xor.b64  	%rd19693, %rd19692, %rd19690;
	st.global.u64 	[%rd2457+304], %rd19693;
	ld.global.u64 	%rd19694, [%rd2457+312];
	xor.b64  	%rd19695, %rd19694, %rd19691;
	st.global.u64 	[%rd2457+312], %rd19695;
	ld.local.v2.u64 	{%rd19696, %rd19697}, [%rd4+320];
	ld.global.u64 	%rd19698, [%rd2457+320];
	xor.b64  	%rd19699, %rd19698, %rd19696;
	st.global.u64 	[%rd2457+320], %rd19699;
	ld.global.u64 	%rd19700, [%rd2457+328];
	xor.b64  	%rd19701, %rd19700, %rd19697;
	st.global.u64 	[%rd2457+328], %rd19701;
	ld.local.v2.u64 	{%rd19702, %rd19703}, [%rd4+336];
	ld.global.u64 	%rd19704, [%rd2457+336];
	xor.b64  	%rd19705, %rd19704, %rd19702;
	st.global.u64 	[%rd2457+336], %rd19705;
	ld.global.u64 	%rd19706, [%rd2457+344];
	xor.b64  	%rd19707, %rd19706, %rd19703;
	st.global.u64 	[%rd2457+344], %rd19707;
	ld.local.v2.u64 	{%rd19708, %rd19709}, [%rd4+352];
	ld.global.u64 	%rd19710, [%rd2457+352];
	xor.b64  	%rd19711, %rd19710, %rd19708;
	st.global.u64 	[%rd2457+352], %rd19711;
	ld.global.u64 	%rd19712, [%rd2457+360];
	xor.b64  	%rd19713, %rd19712, %rd19709;
	st.global.u64 	[%rd2457+360], %rd19713;
	ld.local.v2.u64 	{%rd19714, %rd19715}, [%rd4+368];
	ld.global.u64 	%rd19716, [%rd2457+368];
	xor.b64  	%rd19717, %rd19716, %rd19714;
	st.global.u64 	[%rd2457+368], %rd19717;
	ld.global.u64 	%rd19718, [%rd2457+376];
	xor.b64  	%rd19719, %rd19718, %rd19715;
	st.global.u64 	[%rd2457+376], %rd19719;
	ld.local.v2.u64 	{%rd19720, %rd19721}, [%rd4+384];
	ld.global.u64 	%rd19722, [%rd2457+384];
	xor.b64  	%rd19723, %rd19722, %rd19720;
	st.global.u64 	[%rd2457+384], %rd19723;
	ld.global.u64 	%rd19724, [%rd2457+392];
	xor.b64  	%rd19725, %rd19724, %rd19721;
	st.global.u64 	[%rd2457+392], %rd19725;
	ld.local.v2.u64 	{%rd19726, %rd19727}, [%rd4+400];
	ld.global.u64 	%rd19728, [%rd2457+400];
	xor.b64  	%rd19729, %rd19728, %rd19726;
	st.global.u64 	[%rd2457+400], %rd19729;
	ld.global.u64 	%rd19730, [%rd2457+408];
	xor.b64  	%rd19731, %rd19730, %rd19727;
	st.global.u64 	[%rd2457+408], %rd19731;
	ld.local.v2.u64 	{%rd19732, %rd19733}, [%rd4+416];
	ld.global.u64 	%rd19734, [%rd2457+416];
	xor.b64  	%rd19735, %rd19734, %rd19732;
	st.global.u64 	[%rd2457+416], %rd19735;
	ld.global.u64 	%rd19736, [%rd2457+424];
	xor.b64  	%rd19737, %rd19736, %rd19733;
	st.global.u64 	[%rd2457+424], %rd19737;
	ld.local.v2.u64 	{%rd19738, %rd19739}, [%rd4+432];
	ld.global.u64 	%rd19740, [%rd2457+432];
	xor.b64  	%rd19741, %rd19740, %rd19738;
	st.global.u64 	[%rd2457+432], %rd19741;
	ld.global.u64 	%rd19742, [%rd2457+440];
	xor.b64  	%rd19743, %rd19742, %rd19739;
	st.global.u64 	[%rd2457+440], %rd19743;
	ld.local.v2.u64 	{%rd19744, %rd19745}, [%rd4+448];
	ld.global.u64 	%rd19746, [%rd2457+448];
	xor.b64  	%rd19747, %rd19746, %rd19744;
	st.global.u64 	[%rd2457+448], %rd19747;
	ld.global.u64 	%rd19748, [%rd2457+456];
	xor.b64  	%rd19749, %rd19748, %rd19745;
	st.global.u64 	[%rd2457+456], %rd19749;
	ld.local.v2.u64 	{%rd19750, %rd19751}, [%rd4+464];
	ld.global.u64 	%rd19752, [%rd2457+464];
	xor.b64  	%rd19753, %rd19752, %rd19750;
	st.global.u64 	[%rd2457+464], %rd19753;
	ld.global.u64 	%rd19754, [%rd2457+472];
	xor.b64  	%rd19755, %rd19754, %rd19751;
	st.global.u64 	[%rd2457+472], %rd19755;
	ld.local.v2.u64 	{%rd19756, %rd19757}, [%rd4+480];
	ld.global.u64 	%rd19758, [%rd2457+480];
	xor.b64  	%rd19759, %rd19758, %rd19756;
	st.global.u64 	[%rd2457+480], %rd19759;
	ld.global.u64 	%rd19760, [%rd2457+488];
	xor.b64  	%rd19761, %rd19760, %rd19757;
	st.global.u64 	[%rd2457+488], %rd19761;
	ld.local.v2.u64 	{%rd19762, %rd19763}, [%rd4+496];
	ld.global.u64 	%rd19764, [%rd2457+496];
	xor.b64  	%rd19765, %rd19764, %rd19762;
	st.global.u64 	[%rd2457+496], %rd19765;
	ld.global.u64 	%rd19766, [%rd2457+504];
	xor.b64  	%rd19767, %rd19766, %rd19763;
	st.global.u64 	[%rd2457+504], %rd19767;
	ld.local.v2.u64 	{%rd19768, %rd19769}, [%rd4+512];
	ld.global.u64 	%rd19770, [%rd2457+512];
	xor.b64  	%rd19771, %rd19770, %rd19768;
	st.global.u64 	[%rd2457+512], %rd19771;
	ld.global.u64 	%rd19772, [%rd2457+520];
	xor.b64  	%rd19773, %rd19772, %rd19769;
	st.global.u64 	[%rd2457+520], %rd19773;
	ld.local.v2.u64 	{%rd19774, %rd19775}, [%rd4+528];
	ld.global.u64 	%rd19776, [%rd2457+528];
	xor.b64  	%rd19777, %rd19776, %rd19774;
	st.global.u64 	[%rd2457+528], %rd19777;
	ld.global.u64 	%rd19778, [%rd2457+536];
	xor.b64  	%rd19779, %rd19778, %rd19775;
	st.global.u64 	[%rd2457+536], %rd19779;
	ld.local.v2.u64 	{%rd19780, %rd19781}, [%rd4+544];
	ld.global.u64 	%rd19782, [%rd2457+544];
	xor.b64  	%rd19783, %rd19782, %rd19780;
	st.global.u64 	[%rd2457+544], %rd19783;
	ld.global.u64 	%rd19784, [%rd2457+552];
	xor.b64  	%rd19785, %rd19784, %rd19781;
	st.global.u64 	[%rd2457+552], %rd19785;
	ld.local.v2.u64 	{%rd19786, %rd19787}, [%rd4+560];
	ld.global.u64 	%rd19788, [%rd2457+560];
	xor.b64  	%rd19789, %rd19788, %rd19786;
	st.global.u64 	[%rd2457+560], %rd19789;
	ld.global.u64 	%rd19790, [%rd2457+568];
	xor.b64  	%rd19791, %rd19790, %rd19787;
	st.global.u64 	[%rd2457+568], %rd19791;
	ld.local.v2.u64 	{%rd19792, %rd19793}, [%rd4+576];
	ld.global.u64 	%rd19794, [%rd2457+576];
	xor.b64  	%rd19795, %rd19794, %rd19792;
	st.global.u64 	[%rd2457+576], %rd19795;
	ld.global.u64 	%rd19796, [%rd2457+584];
	xor.b64  	%rd19797, %rd19796, %rd19793;
	st.global.u64 	[%rd2457+584], %rd19797;
	ld.local.v2.u64 	{%rd19798, %rd19799}, [%rd4+592];
	ld.global.u64 	%rd19800, [%rd2457+592];
	xor.b64  	%rd19801, %rd19800, %rd19798;
	st.global.u64 	[%rd2457+592], %rd19801;
	ld.global.u64 	%rd19802, [%rd2457+600];
	xor.b64  	%rd19803, %rd19802, %rd19799;
	st.global.u64 	[%rd2457+600], %rd19803;
	ld.local.v2.u64 	{%rd19804, %rd19805}, [%rd4+608];
	ld.global.u64 	%rd19806, [%rd2457+608];
	xor.b64  	%rd19807, %rd19806, %rd19804;
	st.global.u64 	[%rd2457+608], %rd19807;
	ld.global.u64 	%rd19808, [%rd2457+616];
	xor.b64  	%rd19809, %rd19808, %rd19805;
	st.global.u64 	[%rd2457+616], %rd19809;
	ld.local.v2.u64 	{%rd19810, %rd19811}, [%rd4+624];
	ld.global.u64 	%rd19812, [%rd2457+624];
	xor.b64  	%rd19813, %rd19812, %rd19810;
	st.global.u64 	[%rd2457+624], %rd19813;
	ld.global.u64 	%rd19814, [%rd2457+632];
	xor.b64  	%rd19815, %rd19814, %rd19811;
	st.global.u64 	[%rd2457+632], %rd19815;
	ld.local.v2.u64 	{%rd19816, %rd19817}, [%rd4+640];
	ld.global.u64 	%rd19818, [%rd2457+640];
	xor.b64  	%rd19819, %rd19818, %rd19816;
	st.global.u64 	[%rd2457+640], %rd19819;
	ld.global.u64 	%rd19820, [%rd2457+648];
	xor.b64  	%rd19821, %rd19820, %rd19817;
	st.global.u64 	[%rd2457+648], %rd19821;
	ld.local.v2.u64 	{%rd19822, %rd19823}, [%rd4+656];
	ld.global.u64 	%rd19824, [%rd2457+656];
	xor.b64  	%rd19825, %rd19824, %rd19822;
	st.global.u64 	[%rd2457+656], %rd19825;
	ld.global.u64 	%rd19826, [%rd2457+664];
	xor.b64  	%rd19827, %rd19826, %rd19823;
	st.global.u64 	[%rd2457+664], %rd19827;
	ld.local.v2.u64 	{%rd19828, %rd19829}, [%rd4+672];
	ld.global.u64 	%rd19830, [%rd2457+672];
	xor.b64  	%rd19831, %rd19830, %rd19828;
	st.global.u64 	[%rd2457+672], %rd19831;
	ld.global.u64 	%rd19832, [%rd2457+680];
	xor.b64  	%rd19833, %rd19832, %rd19829;
	st.global.u64 	[%rd2457+680], %rd19833;
	ld.local.v2.u64 	{%rd19834, %rd19835}, [%rd4+688];
	ld.global.u64 	%rd19836, [%rd2457+688];
	xor.b64  	%rd19837, %rd19836, %rd19834;
	st.global.u64 	[%rd2457+688], %rd19837;
	ld.global.u64 	%rd19838, [%rd2457+696];
	xor.b64  	%rd19839, %rd19838, %rd19835;
	st.global.u64 	[%rd2457+696], %rd19839;
	ld.local.v2.u64 	{%rd19840, %rd19841}, [%rd4+704];
	ld.global.u64 	%rd19842, [%rd2457+704];
	xor.b64  	%rd19843, %rd19842, %rd19840;
	st.global.u64 	[%rd2457+704], %rd19843;
	ld.global.u64 	%rd19844, [%rd2457+712];
	xor.b64  	%rd19845, %rd19844, %rd19841;
	st.global.u64 	[%rd2457+712], %rd19845;
	ld.local.v2.u64 	{%rd19846, %rd19847}, [%rd4+720];
	ld.global.u64 	%rd19848, [%rd2457+720];
	xor.b64  	%rd19849, %rd19848, %rd19846;
	st.global.u64 	[%rd2457+720], %rd19849;
	ld.global.u64 	%rd19850, [%rd2457+728];
	xor.b64  	%rd19851, %rd19850, %rd19847;
	st.global.u64 	[%rd2457+728], %rd19851;
	ld.local.v2.u64 	{%rd19852, %rd19853}, [%rd4+736];
	ld.global.u64 	%rd19854, [%rd2457+736];
	xor.b64  	%rd19855, %rd19854, %rd19852;
	st.global.u64 	[%rd2457+736], %rd19855;
	ld.global.u64 	%rd19856, [%rd2457+744];
	xor.b64  	%rd19857, %rd19856, %rd19853;
	st.global.u64 	[%rd2457+744], %rd19857;
	ld.local.v2.u64 	{%rd19858, %rd19859}, [%rd4+752];
	ld.global.u64 	%rd19860, [%rd2457+752];
	xor.b64  	%rd19861, %rd19860, %rd19858;
	st.global.u64 	[%rd2457+752], %rd19861;
	ld.global.u64 	%rd19862, [%rd2457+760];
	xor.b64  	%rd19863, %rd19862, %rd19859;
	st.global.u64 	[%rd2457+760], %rd19863;
	ld.local.v2.u64 	{%rd19864, %rd19865}, [%rd4+768];
	ld.global.u64 	%rd19866, [%rd2457+768];
	xor.b64  	%rd19867, %rd19866, %rd19864;
	st.global.u64 	[%rd2457+768], %rd19867;
	ld.global.u64 	%rd19868, [%rd2457+776];
	xor.b64  	%rd19869, %rd19868, %rd19865;
	st.global.u64 	[%rd2457+776], %rd19869;
	ld.local.v2.u64 	{%rd19870, %rd19871}, [%rd4+784];
	ld.global.u64 	%rd19872, [%rd2457+784];
	xor.b64  	%rd19873, %rd19872, %rd19870;
	st.global.u64 	[%rd2457+784], %rd19873;
	ld.global.u64 	%rd19874, [%rd2457+792];
	xor.b64  	%rd19875, %rd19874, %rd19871;
	st.global.u64 	[%rd2457+792], %rd19875;
	ld.local.v2.u64 	{%rd19876, %rd19877}, [%rd4+800];
	ld.global.u64 	%rd19878, [%rd2457+800];
	xor.b64  	%rd19879, %rd19878, %rd19876;
	st.global.u64 	[%rd2457+800], %rd19879;
	ld.global.u64 	%rd19880, [%rd2457+808];
	xor.b64  	%rd19881, %rd19880, %rd19877;
	st.global.u64 	[%rd2457+808], %rd19881;
	ld.local.v2.u64 	{%rd19882, %rd19883}, [%rd4+816];
	ld.global.u64 	%rd19884, [%rd2457+816];
	xor.b64  	%rd19885, %rd19884, %rd19882;
	st.global.u64 	[%rd2457+816], %rd19885;
	ld.global.u64 	%rd19886, [%rd2457+824];
	xor.b64  	%rd19887, %rd19886, %rd19883;
	st.global.u64 	[%rd2457+824], %rd19887;
	ld.local.v2.u64 	{%rd19888, %rd19889}, [%rd4+832];
	ld.global.u64 	%rd19890, [%rd2457+832];
	xor.b64  	%rd19891, %rd19890, %rd19888;
	st.global.u64 	[%rd2457+832], %rd19891;
	ld.global.u64 	%rd19892, [%rd2457+840];
	xor.b64  	%rd19893, %rd19892, %rd19889;
	st.global.u64 	[%rd2457+840], %rd19893;
	ld.local.v2.u64 	{%rd19894, %rd19895}, [%rd4+848];
	ld.global.u64 	%rd19896, [%rd2457+848];
	xor.b64  	%rd19897, %rd19896, %rd19894;
	st.global.u64 	[%rd2457+848], %rd19897;
	ld.global.u64 	%rd19898, [%rd2457+856];
	xor.b64  	%rd19899, %rd19898, %rd19895;
	st.global.u64 	[%rd2457+856], %rd19899;
	ld.local.v2.u64 	{%rd19900, %rd19901}, [%rd4+864];
	ld.global.u64 	%rd19902, [%rd2457+864];
	xor.b64  	%rd19903, %rd19902, %rd19900;
	st.global.u64 	[%rd2457+864], %rd19903;
	ld.global.u64 	%rd19904, [%rd2457+872];
	xor.b64  	%rd19905, %rd19904, %rd19901;
	st.global.u64 	[%rd2457+872], %rd19905;
	ld.local.v2.u64 	{%rd19906, %rd19907}, [%rd4+880];
	ld.global.u64 	%rd19908, [%rd2457+880];
	xor.b64  	%rd19909, %rd19908, %rd19906;
	st.global.u64 	[%rd2457+880], %rd19909;
	ld.global.u64 	%rd19910, [%rd2457+888];
	xor.b64  	%rd19911, %rd19910, %rd19907;
	st.global.u64 	[%rd2457+888], %rd19911;
	ld.local.v2.u64 	{%rd19912, %rd19913}, [%rd4+896];
	ld.global.u64 	%rd19914, [%rd2457+896];
	xor.b64  	%rd19915, %rd19914, %rd19912;
	st.global.u64 	[%rd2457+896], %rd19915;
	ld.global.u64 	%rd19916, [%rd2457+904];
	xor.b64  	%rd19917, %rd19916, %rd19913;
	st.global.u64 	[%rd2457+904], %rd19917;
	ld.local.v2.u64 	{%rd19918, %rd19919}, [%rd4+912];
	ld.global.u64 	%rd19920, [%rd2457+912];
	xor.b64  	%rd19921, %rd19920, %rd19918;
	st.global.u64 	[%rd2457+912], %rd19921;
	ld.global.u64 	%rd19922, [%rd2457+920];
	xor.b64  	%rd19923, %rd19922, %rd19919;
	st.global.u64 	[%rd2457+920], %rd19923;
	ld.local.v2.u64 	{%rd19924, %rd19925}, [%rd4+928];
	ld.global.u64 	%rd19926, [%rd2457+928];
	xor.b64  	%rd19927, %rd19926, %rd19924;
	st.global.u64 	[%rd2457+928], %rd19927;
	ld.global.u64 	%rd19928, [%rd2457+936];
	xor.b64  	%rd19929, %rd19928, %rd19925;
	st.global.u64 	[%rd2457+936], %rd19929;
	ld.local.v2.u64 	{%rd19930, %rd19931}, [%rd4+944];
	ld.global.u64 	%rd19932, [%rd2457+944];
	xor.b64  	%rd19933, %rd19932, %rd19930;
	st.global.u64 	[%rd2457+944], %rd19933;
	ld.global.u64 	%rd19934, [%rd2457+952];
	xor.b64  	%rd19935, %rd19934, %rd19931;
	st.global.u64 	[%rd2457+952], %rd19935;
	ld.local.v2.u64 	{%rd19936, %rd19937}, [%rd4+960];
	ld.global.u64 	%rd19938, [%rd2457+960];
	xor.b64  	%rd19939, %rd19938, %rd19936;
	st.global.u64 	[%rd2457+960], %rd19939;
	ld.global.u64 	%rd19940, [%rd2457+968];
	xor.b64  	%rd19941, %rd19940, %rd19937;
	st.global.u64 	[%rd2457+968], %rd19941;
	ld.local.v2.u64 	{%rd19942, %rd19943}, [%rd4+976];
	ld.global.u64 	%rd19944, [%rd2457+976];
	xor.b64  	%rd19945, %rd19944, %rd19942;
	st.global.u64 	[%rd2457+976], %rd19945;
	ld.global.u64 	%rd19946, [%rd2457+984];
	xor.b64  	%rd19947, %rd19946, %rd19943;
	st.global.u64 	[%rd2457+984], %rd19947;
	ld.local.v2.u64 	{%rd19948, %rd19949}, [%rd4+992];
	ld.global.u64 	%rd19950, [%rd2457+992];
	xor.b64  	%rd19951, %rd19950, %rd19948;
	st.global.u64 	[%rd2457+992], %rd19951;
	ld.global.u64 	%rd19952, [%rd2457+1000];
	xor.b64  	%rd19953, %rd19952, %rd19949;
	st.global.u64 	[%rd2457+1000], %rd19953;
	ld.local.v2.u64 	{%rd19954, %rd19955}, [%rd4+1008];
	ld.global.u64 	%rd19956, [%rd2457+1008];
	xor.b64  	%rd19957, %rd19956, %rd19954;
	st.global.u64 	[%rd2457+1008], %rd19957;
	ld.global.u64 	%rd19958, [%rd2457+1016];
	xor.b64  	%rd19959, %rd19958, %rd19955;
	st.global.u64 	[%rd2457+1016], %rd19959;
	add.s32 	%r10080, %r10080, 1;
	add.s32 	%r10081, %r10081, 1;
	add.s32 	%r10082, %r247, 1;
	setp.lt.u32 	%p388, %r10080, %r2;
	@%p388 bra 	$L__BB0_500;
$L__BB0_537:
	ld.param.u32 	%r9976, [_Z26argon2d_hash_device_kernelPhPKhmjjjP6block_S1_m_param_5];
	add.s32 	%r10079, %r10079, 1;
	setp.ne.s32 	%p389, %r10079, %r9976;
	@%p389 bra 	$L__BB0_498;
$L__BB0_538:
	setp.ne.s32 	%p405, %r220, 4;
	mov.u32 	%r10071, %r220;
	@%p405 bra 	$L__BB0_496;
$L__BB0_539:
	add.s32 	%r10070, %r10070, 1;
	setp.ne.s32 	%p406, %r10070, %r292;
	@%p406 bra 	$L__BB0_494;
$L__BB0_540:
	add.s32 	%r9137, %r3, -1;
	mul.wide.u32 	%rd21235, %r9137, 1024;
	add.s64 	%rd2460, %rd1, %rd21235;
	mov.b64 	%rd23702, 0;
$L__BB0_541:
	add.s64 	%rd21236, %rd2460, %rd23702;
	add.s64 	%rd21237, %rd4, %rd23702;
	ld.global.u8 	%r9138, [%rd21236+15];
	ld.global.u8 	%r9139, [%rd21236+14];
	prmt.b32 	%r9140, %r9139, %r9138, 0x3340U;
	ld.global.u8 	%r9141, [%rd21236+13];
	ld.global.u8 	%r9142, [%rd21236+12];
	prmt.b32 	%r9143, %r9142, %r9141, 0x3340U;
	prmt.b32 	%r9144, %r9143, %r9140, 0x5410U;
	ld.global.u8 	%r9145, [%rd21236+11];
	ld.global.u8 	%r9146, [%rd21236+10];
	prmt.b32 	%r9147, %r9146, %r9145, 0x3340U;
	ld.global.u8 	%r9148, [%rd21236+9];
	ld.global.u8 	%r9149, [%rd21236+8];
	prmt.b32 	%r9150, %r9149, %r9148, 0x3340U;
	prmt.b32 	%r9151, %r9150, %r9147, 0x5410U;
	ld.global.u8 	%r9152, [%rd21236+7];
	ld.global.u8 	%r9153, [%rd21236+6];
	prmt.b32 	%r9154, %r9153, %r9152, 0x3340U;
	ld.global.u8 	%r9155, [%rd21236+5];
	ld.global.u8 	%r9156, [%rd21236+4];
	prmt.b32 	%r9157, %r9156, %r9155, 0x3340U;
	prmt.b32 	%r9158, %r9157, %r9154, 0x5410U;
	ld.global.u8 	%r9159, [%rd21236+3];
	ld.global.u8 	%r9160, [%rd21236+2];
	prmt.b32 	%r9161, %r9160, %r9159, 0x3340U;
	ld.global.u8 	%r9162, [%rd21236+1];
	ld.global.u8 	%r9163, [%rd21236];
	prmt.b32 	%r9164, %r9163, %r9162, 0x3340U;
	prmt.b32 	%r9165, %r9164, %r9161, 0x5410U;
	st.local.v4.b32 	[%rd21237], {%r9165, %r9158, %r9151, %r9144};
	ld.global.u8 	%r9166, [%rd21236+31];
	ld.global.u8 	%r9167, [%rd21236+30];
	prmt.b32 	%r9168, %r9167, %r9166, 0x3340U;
	ld.global.u8 	%r9169, [%rd21236+29];
	ld.global.u8 	%r9170, [%rd21236+28];
	prmt.b32 	%r9171, %r9170, %r9169, 0x3340U;
	prmt.b32 	%r9172, %r9171, %r9168, 0x5410U;
	ld.global.u8 	%r9173, [%rd21236+27];
	ld.global.u8 	%r9174, [%rd21236+26];
	prmt.b32 	%r9175, %r9174, %r9173, 0x3340U;
	ld.global.u8 	%r9176, [%rd21236+25];
	ld.global.u8 	%r9177, [%rd21236+24];
	prmt.b32 	%r9178, %r9177, %r9176, 0x3340U;
	prmt.b32 	%r9179, %r9178, %r9175, 0x5410U;
	ld.global.u8 	%r9180, [%rd21236+23];
	ld.global.u8 	%r9181, [%rd21236+22];
	prmt.b32 	%r9182, %r9181, %r9180, 0x3340U;
	ld.global.u8 	%r9183, [%rd21236+21];
	ld.global.u8 	%r9184, [%rd21236+20];
	prmt.b32 	%r9185, %r9184, %r9183, 0x3340U;
	prmt.b32 	%r9186, %r9185, %r9182, 0x5410U;
	ld.global.u8 	%r9187, [%rd21236+19];
	ld.global.u8 	%r9188, [%rd21236+18];
	prmt.b32 	%r9189, %r9188, %r9187, 0x3340U;
	ld.global.u8 	%r9190, [%rd21236+17];
	ld.global.u8 	%r9191, [%rd21236+16];
	prmt.b32 	%r9192, %r9191, %r9190, 0x3340U;
	prmt.b32 	%r9193, %r9192, %r9189, 0x5410U;
	st.local.v4.b32 	[%rd21237+16], {%r9193, %r9186, %r9179, %r9172};
	add.s64 	%rd23702, %rd23702, 32;
	setp.eq.s64 	%p407, %rd23702, 1024;
	@%p407 bra 	$L__BB0_542;
	bra.uni 	$L__BB0_541;
$L__BB0_542:
	ld.param.u32 	%r9979, [_Z26argon2d_hash_device_kernelPhPKhmjjjP6block_S1_m_param_5];
	setp.lt.u32 	%p408, %r9979, 2;
	@%p408 bra 	$L__BB0_545;
	ld.param.u32 	%r9980, [_Z26argon2d_hash_device_kernelPhPKhmjjjP6block_S1_m_param_5];
	ld.local.v2.u64 	{%rd23830, %rd23829}, [%rd4];
	ld.local.v2.u64 	{%rd23828, %rd23827}, [%rd4+16];
	ld.local.v2.u64 	{%rd23826, %rd23825}, [%rd4+32];
	ld.local.v2.u64 	{%rd23824, %rd23823}, [%rd4+48];
	ld.local.v2.u64 	{%rd23822, %rd23821}, [%rd4+64];
	ld.local.v2.u64 	{%rd23820, %rd23819}, [%rd4+80];
	ld.local.v2.u64 	{%rd23818, %rd23817}, [%rd4+96];
	ld.local.v2.u64 	{%rd23816, %rd23815}, [%rd4+112];
	ld.local.v2.u64 	{%rd23814, %rd23813}, [%rd4+128];
	ld.local.v2.u64 	{%rd23812, %rd23811}, [%rd4+144];
	ld.local.v2.u64 	{%rd23810, %rd23809}, [%rd4+160];
	ld.local.v2.u64 	{%rd23808, %rd23807}, [%rd4+176];
	ld.local.v2.u64 	{%rd23806, %rd23805}, [%rd4+192];
	ld.local.v2.u64 	{%rd23804, %rd23803}, [%rd4+208];
	ld.local.v2.u64 	{%rd23802, %rd23801}, [%rd4+224];
	ld.local.v2.u64 	{%rd23800, %rd23799}, [%rd4+240];
	ld.local.v2.u64 	{%rd23798, %rd23797}, [%rd4+256];
	ld.local.v2.u64 	{%rd23796, %rd23795}, [%rd4+272];
	ld.local.v2.u64 	{%rd23794, %rd23793}, [%rd4+288];
	ld.local.v2.u64 	{%rd23792, %rd23791}, [%rd4+304];
	ld.local.v2.u64 	{%rd23790, %rd23789}, [%rd4+320];
	ld.local.v2.u64 	{%rd23788, %rd23787}, [%rd4+336];
	ld.local.v2.u64 	{%rd23786, %rd23785}, [%rd4+352];
	ld.local.v2.u64 	{%rd23784, %rd23783}, [%rd4+368];
	ld.local.v2.u64 	{%rd23782, %rd23781}, [%rd4+384];
	ld.local.v2.u64 	{%rd23780, %rd23779}, [%rd4+400];
	ld.local.v2.u64 	{%rd23778, %rd23777}, [%rd4+416];
	ld.local.v2.u64 	{%rd23776, %rd23775}, [%rd4+432];
	ld.local.v2.u64 	{%rd23774, %rd23773}, [%rd4+448];
	ld.local.v2.u64 	{%rd23772, %rd23771}, [%rd4+464];
	ld.local.v2.u64 	{%rd23770, %rd23769}, [%rd4+480];
	ld.local.v2.u64 	{%rd23768, %rd23767}, [%rd4+496];
	ld.local.v2.u64 	{%rd23766, %rd23765}, [%rd4+512];
	ld.local.v2.u64 	{%rd23764, %rd23763}, [%rd4+528];
	ld.local.v2.u64 	{%rd23762, %rd23761}, [%rd4+544];
	ld.local.v2.u64 	{%rd23760, %rd23759}, [%rd4+560];
	ld.local.v2.u64 	{%rd23758, %rd23757}, [%rd4+576];
	ld.local.v2.u64 	{%rd23756, %rd23755}, [%rd4+592];
	ld.local.v2.u64 	{%rd23754, %rd23753}, [%rd4+608];
	ld.local.v2.u64 	{%rd23752, %rd23751}, [%rd4+624];
	ld.local.v2.u64 	{%rd23750, %rd23749}, [%rd4+640];
	ld.local.v2.u64 	{%rd23748, %rd23747}, [%rd4+656];
	ld.local.v2.u64 	{%rd23746, %rd23745}, [%rd4+672];
	ld.local.v2.u64 	{%rd23744, %rd23743}, [%rd4+688];
	ld.local.v2.u64 	{%rd23742, %rd23741}, [%rd4+704];
	ld.local.v2.u64 	{%rd23740, %rd23739}, [%rd4+720];
	ld.local.v2.u64 	{%rd23738, %rd23737}, [%rd4+736];
	ld.local.v2.u64 	{%rd23736, %rd23735}, [%rd4+752];
	ld.local.v2.u64 	{%rd23734, %rd23733}, [%rd4+768];
	ld.local.v2.u64 	{%rd23732, %rd23731}, [%rd4+784];
	ld.local.v2.u64 	{%rd23730, %rd23729}, [%rd4+800];
	ld.local.v2.u64 	{%rd23728, %rd23727}, [%rd4+816];
	ld.local.v2.u64 	{%rd23726, %rd23725}, [%rd4+832];
	ld.local.v2.u64 	{%rd23724, %rd23723}, [%rd4+848];
	ld.local.v2.u64 	{%rd23722, %rd23721}, [%rd4+864];
	ld.local.v2.u64 	{%rd23720, %rd23719}, [%rd4+880];
	ld.local.v2.u64 	{%rd23718, %rd23717}, [%rd4+896];
	ld.local.v2.u64 	{%rd23716, %rd23715}, [%rd4+912];
	ld.local.v2.u64 	{%rd23714, %rd23713}, [%rd4+928];
	ld.local.v2.u64 	{%rd23712, %rd23711}, [%rd4+944];
	ld.local.v2.u64 	{%rd23710, %rd23709}, [%rd4+960];
	ld.local.v2.u64 	{%rd23708, %rd23707}, [%rd4+976];
	ld.local.v2.u64 	{%rd23706, %rd23705}, [%rd4+992];
	ld.local.v2.u64 	{%rd23704, %rd23703}, [%rd4+1008];
	neg.s32 	%r10085, %r9980;
	mov.b32 	%r10086, 1;
$L__BB0_544:
	ld.param.u64 	%rd22772, [_Z26argon2d_hash_device_kernelPhPKhmjjjP6block_S1_m_param_6];
	mad.lo.s32 	%r9195, %r10086, %r3, %r3;
	add.s32 	%r9196, %r9195, -1;
	cvta.to.global.u64 	%rd21238, %rd22772;
	mul.wide.u32 	%rd21239, %r9196, 1024;
	add.s64 	%rd21240, %rd21238, %rd21239;
	ld.global.u64 	%rd21241, [%rd21240];
	xor.b64  	%rd23830, %rd23830, %rd21241;
	ld.global.u64 	%rd21242, [%rd21240+8];
	xor.b64  	%rd23829, %rd23829, %rd21242;
	st.local.v2.u64 	[%rd4], {%rd23830, %rd23829};
	ld.global.u64 	%rd21243, [%rd21240+16];
	xor.b64  	%rd23828, %rd23828, %rd21243;
	ld.global.u64 	%rd21244, [%rd21240+24];
	xor.b64  	%rd23827, %rd23827, %rd21244;
	st.local.v2.u64 	[%rd4+16], {%rd23828, %rd23827};
	ld.global.u64 	%rd21245, [%rd21240+32];
	xor.b64  	%rd23826, %rd23826, %rd21245;
	ld.global.u64 	%rd21246, [%rd21240+40];
	xor.b64  	%rd23825, %rd23825, %rd21246;
	st.local.v2.u64 	[%rd4+32], {%rd23826, %rd23825};
	ld.global.u64 	%rd21247, [%rd21240+48];
	xor.b64  	%rd23824, %rd23824, %rd21247;
	ld.global.u64 	%rd21248, [%rd21240+56];
	xor.b64  	%rd23823, %rd23823, %rd21248;
	st.local.v2.u64 	[%rd4+48], {%rd23824, %rd23823};
	ld.global.u64 	%rd21249, [%rd21240+64];
	xor.b64  	%rd23822, %rd23822, %rd21249;
	ld.global.u64 	%rd21250, [%rd21240+72];
	xor.b64  	%rd23821, %rd23821, %rd21250;
	st.local.v2.u64 	[%rd4+64], {%rd23822, %rd23821};
	ld.global.u64 	%rd21251, [%rd21240+80];
	xor.b64  	%rd23820, %rd23820, %rd21251;
	ld.global.u64 	%rd21252, [%rd21240+88];
	xor.b64  	%rd23819, %rd23819, %rd21252;
	st.local.v2.u64 	[%rd4+80], {%rd23820, %rd23819};
	ld.global.u64 	%rd21253, [%rd21240+96];
	xor.b64  	%rd23818, %rd23818, %rd21253;
	ld.global.u64 	%rd21254, [%rd21240+104];
	xor.b64  	%rd23817, %rd23817, %rd21254;
	st.local.v2.u64 	[%rd4+96], {%rd23818, %rd23817};
	ld.global.u64 	%rd21255, [%rd21240+112];
	xor.b64  	%rd23816, %rd23816, %rd21255;
	ld.global.u64 	%rd21256, [%rd21240+120];
	xor.b64  	%rd23815, %rd23815, %rd21256;
	st.local.v2.u64 	[%rd4+112], {%rd23816, %rd23815};
	ld.global.u64 	%rd21257, [%rd21240+128];
	xor.b64  	%rd23814, %rd23814, %rd21257;
	ld.global.u64 	%rd21258, [%rd21240+136];
	xor.b64  	%rd23813, %rd23813, %rd21258;
	st.local.v2.u64 	[%rd4+128], {%rd23814, %rd23813};
	ld.global.u64 	%rd21259, [%rd21240+144];
	xor.b64  	%rd23812, %rd23812, %rd21259;
	ld.global.u64 	%rd21260, [%rd21240+152];
	xor.b64  	%rd23811, %rd23811, %rd21260;
	st.local.v2.u64 	[%rd4+144], {%rd23812, %rd23811};
	ld.global.u64 	%rd21261, [%rd21240+160];
	xor.b64  	%rd23810, %rd23810, %rd21261;
	ld.global.u64 	%rd21262, [%rd21240+168];
	xor.b64  	%rd23809, %rd23809, %rd21262;
	st.local.v2.u64 	[%rd4+160], {%rd23810, %rd23809};
	ld.global.u64 	%rd21263, [%rd21240+176];
	xor.b64  	%rd23808, %rd23808, %rd21263;
	ld.global.u64 	%rd21264, [%rd21240+184];
	xor.b64  	%rd23807, %rd23807, %rd21264;
	st.local.v2.u64 	[%rd4+176], {%rd23808, %rd23807};
	ld.global.u64 	%rd21265, [%rd21240+192];
	xor.b64  	%rd23806, %rd23806, %rd21265;
	ld.global.u64 	%rd21266, [%rd21240+200];
	xor.b64  	%rd23805, %rd23805, %rd21266;
	st.local.v2.u64 	[%rd4+192], {%rd23806, %rd23805};
	ld.global.u64 	%rd21267, [%rd21240+208];
	xor.b64  	%rd23804, %rd23804, %rd21267;
	ld.global.u64 	%rd21268, [%rd21240+216];
	xor.b64  	%rd23803, %rd23803, %rd21268;
	st.local.v2.u64 	[%rd4+208], {%rd23804, %rd23803};
	ld.global.u64 	%rd21269, [%rd21240+224];
	xor.b64  	%rd23802, %rd23802, %rd21269;
	ld.global.u64 	%rd21270, [%rd21240+232];
	xor.b64  	%rd23801, %rd23801, %rd21270;
	st.local.v2.u64 	[%rd4+224], {%rd23802, %rd23801};
	ld.global.u64 	%rd21271, [%rd21240+240];
	xor.b64  	%rd23800, %rd23800, %rd21271;
	ld.global.u64 	%rd21272, [%rd21240+248];
	xor.b64  	%rd23799, %rd23799, %rd21272;
	st.local.v2.u64 	[%rd4+240], {%rd23800, %rd23799};
	ld.global.u64 	%rd21273, [%rd21240+256];
	xor.b64  	%rd23798, %rd23798, %rd21273;
	ld.global.u64 	%rd21274, [%rd21240+264];
	xor.b64  	%rd23797, %rd23797, %rd21274;
	st.local.v2.u64 	[%rd4+256], {%rd23798, %rd23797};
	ld.global.u64 	%rd21275, [%rd21240+272];
	xor.b64  	%rd23796, %rd23796, %rd21275;
	ld.global.u64 	%rd21276, [%rd21240+280];
	xor.b64  	%rd23795, %rd23795, %rd21276;
	st.local.v2.u64 	[%rd4+272], {%rd23796, %rd23795};
	ld.global.u64 	%rd21277, [%rd21240+288];
	xor.b64  	%rd23794, %rd23794, %rd21277;
	ld.global.u64 	%rd21278, [%rd21240+296];
	xor.b64  	%rd23793, %rd23793, %rd21278;
	st.local.v2.u64 	[%rd4+288], {%rd23794, %rd23793};
	ld.global.u64 	%rd21279, [%rd21240+304];
	xor.b64  	%rd23792, %rd23792, %rd21279;
	ld.global.u64 	%rd21280, [%rd21240+312];
	xor.b64  	%rd23791, %rd23791, %rd21280;
	st.local.v2.u64 	[%rd4+304], {%rd23792, %rd23791};
	ld.global.u64 	%rd21281, [%rd21240+320];
	xor.b64  	%rd23790, %rd23790, %rd21281;
	ld.global.u64 	%rd21282, [%rd21240+328];
	xor.b64  	%rd23789, %rd23789, %rd21282;
	st.local.v2.u64 	[%rd4+320], {%rd23790, %rd23789};
	ld.global.u64 	%rd21283, [%rd21240+336];
	xor.b64  	%rd23788, %rd23788, %rd21283;
	ld.global.u64 	%rd21284, [%rd21240+344];
	xor.b64  	%rd23787, %rd23787, %rd21284;
	st.local.v2.u64 	[%rd4+336], {%rd23788, %rd23787};
	ld.global.u64 	%rd21285, [%rd21240+352];
	xor.b64  	%rd23786, %rd23786, %rd21285;
	ld.global.u64 	%rd21286, [%rd21240+360];
	xor.b64  	%rd23785, %rd23785, %rd21286;
	st.local.v2.u64 	[%rd4+352], {%rd23786, %rd23785};
	ld.global.u64 	%rd21287, [%rd21240+368];
	xor.b64  	%rd23784, %rd23784, %rd21287;
	ld.global.u64 	%rd21288, [%rd21240+376];
	xor.b64  	%rd23783, %rd23783, %rd21288;
	st.local.v2.u64 	[%rd4+368], {%rd23784, %rd23783};
	ld.global.u64 	%rd21289, [%rd21240+384];
	xor.b64  	%rd23782, %rd23782, %rd21289;
	ld.global.u64 	%rd21290, [%rd21240+392];
	xor.b64  	%rd23781, %rd23781, %rd21290;
	st.local.v2.u64 	[%rd4+384], {%rd23782, %rd23781};
	ld.global.u64 	%rd21291, [%rd21240+400];
	xor.b64  	%rd23780, %rd23780, %rd21291;
	ld.global.u64 	%rd21292, [%rd21240+408];
	xor.b64  	%rd23779, %rd23779, %rd21292;
	st.local.v2.u64 	[%rd4+400], {%rd23780, %rd23779};
	ld.global.u64 	%rd21293, [%rd21240+416];
	xor.b64  	%rd23778, %rd23778, %rd21293;
	ld.global.u64 	%rd21294, [%rd21240+424];
	xor.b64  	%rd23777, %rd23777, %rd21294;
	st.local.v2.u64 	[%rd4+416], {%rd23778, %rd23777};
	ld.global.u64 	%rd21295, [%rd21240+432];
	xor.b64  	%rd23776, %rd23776, %rd21295;
	ld.global.u64 	%rd21296, [%rd21240+440];
	xor.b64  	%rd23775, %rd23775, %rd21296;
	st.local.v2.u64 	[%rd4+432], {%rd23776, %rd23775};
	ld.global.u64 	%rd21297, [%rd21240+448];
	xor.b64  	%rd23774, %rd23774, %rd21297;
	ld.global.u64 	%rd21298, [%rd21240+456];
	xor.b64  	%rd23773, %rd23773, %rd21298;
	st.local.v2.u64 	[%rd4+448], {%rd23774, %rd23773};
	ld.global.u64 	%rd21299, [%rd21240+464];
	xor.b64  	%rd23772, %rd23772, %rd21299;
	ld.global.u64 	%rd21300, [%rd21240+472];
	xor.b64  	%rd23771, %rd23771, %rd21300;
	st.local.v2.u64 	[%rd4+464], {%rd23772, %rd23771};
	ld.global.u64 	%rd21301, [%rd21240+480];
	xor.b64  	%rd23770, %rd23770, %rd21301;
	ld.global.u64 	%rd21302, [%rd21240+488];
	xor.b64  	%rd23769, %rd23769, %rd21302;
	st.local.v2.u64 	[%rd4+480], {%rd23770, %rd23769};
	ld.global.u64 	%rd21303, [%rd21240+496];
	xor.b64  	%rd23768, %rd23768, %rd21303;
	ld.global.u64 	%rd21304, [%rd21240+504];
	xor.b64  	%rd23767, %rd23767, %rd21304;
	st.local.v2.u64 	[%rd4+496], {%rd23768, %rd23767};
	ld.global.u64 	%rd21305, [%rd21240+512];
	xor.b64  	%rd23766, %rd23766, %rd21305;
	ld.global.u64 	%rd21306, [%rd21240+520];
	xor.b64  	%rd23765, %rd23765, %rd21306;
	st.local.v2.u64 	[%rd4+512], {%rd23766, %rd23765};
	ld.global.u64 	%rd21307, [%rd21240+528];
	xor.b64  	%rd23764, %rd23764, %rd21307;
	ld.global.u64 	%rd21308, [%rd21240+536];
	xor.b64  	%rd23763, %rd23763, %rd21308;
	st.local.v2.u64 	[%rd4+528], {%rd23764, %rd23763};
	ld.global.u64 	%rd21309, [%rd21240+544];
	xor.b64  	%rd23762, %rd23762, %rd21309;
	ld.global.u64 	%rd21310, [%rd21240+552];
	xor.b64  	%rd23761, %rd23761, %rd21310;
	st.local.v2.u64 	[%rd4+544], {%rd23762, %rd23761};
	ld.global.u64 	%rd21311, [%rd21240+560];
	xor.b64  	%rd23760, %rd23760, %rd21311;
	ld.global.u64 	%rd21312, [%rd21240+568];
	xor.b64  	%rd23759, %rd23759, %rd21312;
	st.local.v2.u64 	[%rd4+560], {%rd23760, %rd23759};
	ld.global.u64 	%rd21313, [%rd21240+576];
	xor.b64  	%rd23758, %rd23758, %rd21313;
	ld.global.u64 	%rd21314, [%rd21240+584];
	xor.b64  	%rd23757, %rd23757, %rd21314;
	st.local.v2.u64 	[%rd4+576], {%rd23758, %rd23757};
	ld.global.u64 	%rd21315, [%rd21240+592];
	xor.b64  	%rd23756, %rd23756, %rd21315;
	ld.global.u64 	%rd21316, [%rd21240+600];
	xor.b64  	%rd23755, %rd23755, %rd21316;
	st.local.v2.u64 	[%rd4+592], {%rd23756, %rd23755};
	ld.global.u64 	%rd21317, [%rd21240+608];
	xor.b64  	%rd23754, %rd23754, %rd21317;
	ld.global.u64 	%rd21318, [%rd21240+616];
	xor.b64  	%rd23753, %rd23753, %rd21318;
	st.local.v2.u64 	[%rd4+608], {%rd23754, %rd23753};
	ld.global.u64 	%rd21319, [%rd21240+624];
	xor.b64  	%rd23752, %rd23752, %rd21319;
	ld.global.u64 	%rd21320, [%rd21240+632];
	xor.b64  	%rd23751, %rd23751, %rd21320;
	st.local.v2.u64 	[%rd4+624], {%rd23752, %rd23751};
	ld.global.u64 	%rd21321, [%rd21240+640];
	xor.b64  	%rd23750, %rd23750, %rd21321;
	ld.global.u64 	%rd21322, [%rd21240+648];
	xor.b64  	%rd23749, %rd23749, %rd21322;
	st.local.v2.u64 	[%rd4+640], {%rd23750, %rd23749};
	ld.global.u64 	%rd21323, [%rd21240+656];
	xor.b64  	%rd23748, %rd23748, %rd21323;
	ld.global.u64 	%rd21324, [%rd21240+664];
	xor.b64  	%rd23747, %rd23747, %rd21324;
	st.local.v2.u64 	[%rd4+656], {%rd23748, %rd23747};
	ld.global.u64 	%rd21325, [%rd21240+672];
	xor.b64  	%rd23746, %rd23746, %rd21325;
	ld.global.u64 	%rd21326, [%rd21240+680];
	xor.b64  	%rd23745, %rd23745, %rd21326;
	st.local.v2.u64 	[%rd4+672], {%rd23746, %rd23745};
	ld.global.u64 	%rd21327, [%rd21240+688];
	xor.b64  	%rd23744, %rd23744, %rd21327;
	ld.global.u64 	%rd21328, [%rd21240+696];
	xor.b64  	%rd23743, %rd23743, %rd21328;
	st.local.v2.u64 	[%rd4+688], {%rd23744, %rd23743};
	ld.global.u64 	%rd21329, [%rd21240+704];
	xor.b64  	%rd23742, %rd23742, %rd21329;
	ld.global.u64 	%rd21330, [%rd21240+712];
	xor.b64  	%rd23741, %rd23741, %rd21330;
	st.local.v2.u64 	[%rd4+704], {%rd23742, %rd23741};
	ld.global.u64 	%rd21331, [%rd21240+720];
	xor.b64  	%rd23740, %rd23740, %rd21331;
	ld.global.u64 	%rd21332, [%rd21240+728];
	xor.b64  	%rd23739, %rd23739, %rd21332;
	st.local.v2.u64 	[%rd4+720], {%rd23740, %rd23739};
	ld.global.u64 	%rd21333, [%rd21240+736];
	xor.b64  	%rd23738, %rd23738, %rd21333;
	ld.global.u64 	%rd21334, [%rd21240+744];
	xor.b64  	%rd23737, %rd23737, %rd21334;
	st.local.v2.u64 	[%rd4+736], {%rd23738, %rd23737};
	ld.global.u64 	%rd21335, [%rd21240+752];
	xor.b64  	%rd23736, %rd23736, %rd21335;
	ld.global.u64 	%rd21336, [%rd21240+760];
	xor.b64  	%rd23735, %rd23735, %rd21336;
	st.local.v2.u64 	[%rd4+752], {%rd23736, %rd23735};
	ld.global.u64 	%rd21337, [%rd21240+768];
	xor.b64  	%rd23734, %rd23734, %rd21337;
	ld.global.u64 	%rd21338, [%rd21240+776];
	xor.b64  	%rd23733, %rd23733, %rd21338;
	st.local.v2.u64 	[%rd4+768], {%rd23734, %rd23733};
	ld.global.u64 	%rd21339, [%rd21240+784];
	xor.b64  	%rd23732, %rd23732, %rd21339;
	ld.global.u64 	%rd21340, [%rd21240+792];
	xor.b64  	%rd23731, %rd23731, %rd21340;
	st.local.v2.u64 	[%rd4+784], {%rd23732, %rd23731};
	ld.global.u64 	%rd21341, [%rd21240+800];
	xor.b64  	%rd23730, %rd23730, %rd21341;
	ld.global.u64 	%rd21342, [%rd21240+808];
	xor.b64  	%rd23729, %rd23729, %rd21342;
	st.local.v2.u64 	[%rd4+800], {%rd23730, %rd23729};
	ld.global.u64 	%rd21343, [%rd21240+816];
	xor.b64  	%rd23728, %rd23728, %rd21343;
	ld.global.u64 	%rd21344, [%rd21240+824];
	xor.b64  	%rd23727, %rd23727, %rd21344;
	st.local.v2.u64 	[%rd4+816], {%rd23728, %rd23727};
	ld.global.u64 	%rd21345, [%rd21240+832];
	xor.b64  	%rd23726, %rd23726, %rd21345;
	ld.global.u64 	%rd21346, [%rd21240+840];
	xor.b64  	%rd23725, %rd23725, %rd21346;
	st.local.v2.u64 	[%rd4+832], {%rd23726, %rd23725};
	ld.global.u64 	%rd21347, [%rd21240+848];
	xor.b64  	%rd23724, %rd23724, %rd21347;
	ld.global.u64 	%rd21348, [%rd21240+856];
	xor.b64  	%rd23723, %rd23723, %rd21348;
	st.local.v2.u64 	[%rd4+848], {%rd23724, %rd23723};
	ld.global.u64 	%rd21349, [%rd21240+864];
	xor.b64  	%rd23722, %rd23722, %rd21349;
	ld.global.u64 	%rd21350, [%rd21240+872];
	xor.b64  	%rd23721, %rd23721, %rd21350;
	st.local.v2.u64 	[%rd4+864], {%rd23722, %rd23721};
	ld.global.u64 	%rd21351, [%rd21240+880];
	xor.b64  	%rd23720, %rd23720, %rd21351;
	ld.global.u64 	%rd21352, [%rd21240+888];
	xor.b64  	%rd23719, %rd23719, %rd21352;
	st.local.v2.u64 	[%rd4+880], {%rd23720, %rd23719};
	ld.global.u64 	%rd21353, [%rd21240+896];
	xor.b64  	%rd23718, %rd23718, %rd21353;
	ld.global.u64 	%rd21354, [%rd21240+904];
	xor.b64  	%rd23717, %rd23717, %rd21354;
	st.local.v2.u64 	[%rd4+896], {%rd23718, %rd23717};
	ld.global.u64 	%rd21355, [%rd21240+912];
	xor.b64  	%rd23716, %rd23716, %rd21355;
	ld.global.u64 	%rd21356, [%rd21240+920];
	xor.b64  	%rd23715, %rd23715, %rd21356;
	st.local.v2.u64 	[%rd4+912], {%rd23716, %rd23715};
	ld.global.u64 	%rd21357, [%rd21240+928];
	xor.b64  	%rd23714, %rd23714, %rd21357;
	ld.global.u64 	%rd21358, [%rd21240+936];
	xor.b64  	%rd23713, %rd23713, %rd21358;
	st.local.v2.u64 	[%rd4+928], {%rd23714, %rd23713};
	ld.global.u64 	%rd21359, [%rd21240+944];
	xor.b64  	%rd23712, %rd23712, %rd21359;
	ld.global.u64 	%rd21360, [%rd21240+952];
	xor.b64  	%rd23711, %rd23711, %rd21360;
	st.local.v2.u64 	[%rd4+944], {%rd23712, %rd23711};
	ld.global.u64 	%rd21361, [%rd21240+960];
	xor.b64  	%rd23710, %rd23710, %rd21361;
	ld.global.u64 	%rd21362, [%rd21240+968];
	xor.b64  	%rd23709, %rd23709, %rd21362;
	st.local.v2.u64 	[%rd4+960], {%rd23710, %rd23709};
	ld.global.u64 	%rd21363, [%rd21240+976];
	xor.b64  	%rd23708, %rd23708, %rd21363;
	ld.global.u64 	%rd21364, [%rd21240+984];
	xor.b64  	%rd23707, %rd23707, %rd21364;
	st.local.v2.u64 	[%rd4+976], {%rd23708, %rd23707};
	ld.global.u64 	%rd21365, [%rd21240+992];
	xor.b64  	%rd23706, %rd23706, %rd21365;
	ld.global.u64 	%rd21366, [%rd21240+1000];
	xor.b64  	%rd23705, %rd23705, %rd21366;
	st.local.v2.u64 	[%rd4+992], {%rd23706, %rd23705};
	ld.global.u64 	%rd21367, [%rd21240+1008];
	xor.b64  	%rd23704, %rd23704, %rd21367;
	ld.global.u64 	%rd21368, [%rd21240+1016];
	xor.b64  	%rd23703, %rd23703, %rd21368;
	st.local.v2.u64 	[%rd4+1008], {%rd23704, %rd23703};
	add.s32 	%r10086, %r10086, 1;
	add.s32 	%r10085, %r10085, 1;
	setp.eq.s32 	%p409, %r10085, -1;
	@%p409 bra 	$L__BB0_545;
	bra.uni 	$L__BB0_544;
$L__BB0_545:
	mov.b32 	%r10087, 0;
	mov.b64 	%rd23831, 0;
$L__BB0_546:
	add.s64 	%rd21370, %rd10, %rd23831;
	add.s64 	%rd21371, %rd4, %rd23831;
	ld.local.v2.u64 	{%rd21372, %rd21373}, [%rd21371];
	st.local.v2.u64 	[%rd21370], {%rd21372, %rd21373};
	ld.local.v2.u64 	{%rd21374, %rd21375}, [%rd21371+16];
	st.local.v2.u64 	[%rd21370+16], {%rd21374, %rd21375};
	ld.local.v2.u64 	{%rd21376, %rd21377}, [%rd21371+32];
	st.local.v2.u64 	[%rd21370+32], {%rd21376, %rd21377};
	ld.local.v2.u64 	{%rd21378, %rd21379}, [%rd21371+48];
	st.local.v2.u64 	[%rd21370+48], {%rd21378, %rd21379};
	add.s32 	%r10087, %r10087, 8;
	add.s64 	%rd23831, %rd23831, 64;
	setp.ne.s32 	%p410, %r10087, 128;
	@%p410 bra 	$L__BB0_546;
	mov.b32 	%r9198, 32;
	st.local.u32 	[%rd9], %r9198;
	mov.b32 	%r9199, 0;
	st.local.v2.b32 	[%rd11], {%r9199, %r9199};
	st.local.v2.b32 	[%rd11+8], {%r9199, %r9199};
	st.local.v2.b32 	[%rd11+16], {%r9199, %r9199};
	st.local.v2.b32 	[%rd11+24], {%r9199, %r9199};
	st.local.v2.b32 	[%rd11+32], {%r9199, %r9199};
	st.local.v2.b32 	[%rd11+40], {%r9199, %r9199};
	st.local.v2.b32 	[%rd11+48], {%r9199, %r9199};
	st.local.v2.b32 	[%rd11+56], {%r9199, %r9199};
	st.local.v2.b32 	[%rd11+64], {%r9199, %r9199};
	st.local.v2.b32 	[%rd11+72], {%r9199, %r9199};
	st.local.v2.b32 	[%rd11+80], {%r9199, %r9199};
	st.local.v2.b32 	[%rd11+88], {%r9199, %r9199};
	st.local.v2.b32 	[%rd11+96], {%r9199, %r9199};
	st.local.v2.b32 	[%rd11+104], {%r9199, %r9199};
	st.local.v2.b32 	[%rd11+112], {%r9199, %r9199};
	st.local.v2.b32 	[%rd11+120], {%r9199, %r9199};
	st.local.v2.b32 	[%rd11+128], {%r9199, %r9199};
	st.local.v2.b32 	[%rd11+136], {%r9199, %r9199};
	st.local.v2.b32 	[%rd11+144], {%r9199, %r9199};
	st.local.v2.b32 	[%rd11+152], {%r9199, %r9199};
	st.local.v2.b32 	[%rd11+160], {%r9199, %r9199};
	st.local.v2.b32 	[%rd11+168], {%r9199, %r9199};
	st.local.v2.b32 	[%rd11+176], {%r9199, %r9199};
	st.local.v2.b32 	[%rd11+184], {%r9199, %r9199};
	st.local.v2.b32 	[%rd11+192], {%r9199, %r9199};
	st.local.v2.b32 	[%rd11+200], {%r9199, %r9199};
	st.local.v2.b32 	[%rd11+208], {%r9199, %r9199};
	st.local.v2.b32 	[%rd11+216], {%r9199, %r9199};
	st.local.u32 	[%rd11+224], %r9199;
	st.local.v2.b32 	[%rd11+232], {%r9199, %r9199};
	ld.const.u64 	%rd23903, [blake2b_IV];
	ld.const.u64 	%rd23899, [blake2b_IV+8];
	st.local.u64 	[%rd11+8], %rd23899;
	ld.const.u64 	%rd23895, [blake2b_IV+16];
	st.local.u64 	[%rd11+16], %rd23895;
	ld.const.u64 	%rd23891, [blake2b_IV+24];
	st.local.u64 	[%rd11+24], %rd23891;
	ld.const.u64 	%rd2853, [blake2b_IV+32];
	st.local.u64 	[%rd11+32], %rd2853;
	ld.const.u64 	%rd2854, [blake2b_IV+40];
	st.local.u64 	[%rd11+40], %rd2854;
	ld.const.u64 	%rd2855, [blake2b_IV+48];
	st.local.u64 	[%rd11+48], %rd2855;
	ld.const.u64 	%rd2856, [blake2b_IV+56];
	xor.b64  	%rd21380, %rd23903, 16842784;
	st.local.u64 	[%rd11], %rd21380;
	st.local.u64 	[%rd11+56], %rd2856;
	st.local.u32 	[%rd11+228], %r9198;
	add.s64 	%rd2857, %rd9, 1;
	mov.b64 	%rd23832, 0;
$L__BB0_548:
	add.s64 	%rd21382, %rd2857, %rd23832;
	ld.local.u8 	%rs369, [%rd21382+-1];
	add.s64 	%rd2859, %rd11, 96;
	add.s64 	%rd21383, %rd2859, %rd23832;
	st.local.u8 	[%rd21383], %rs369;
	ld.local.u8 	%rs370, [%rd21382];
	st.local.u8 	[%rd21383+1], %rs370;
	ld.local.u8 	%rs371, [%rd21382+1];
	st.local.u8 	[%rd21383+2], %rs371;
	ld.local.u8 	%rs372, [%rd21382+2];
	st.local.u8 	[%rd21383+3], %rs372;
	add.s64 	%rd23832, %rd23832, 4;
	setp.ne.s64 	%p411, %rd23832, 4;
	@%p411 bra 	$L__BB0_548;
	ld.local.u32 	%r264, [%rd11+224];
	add.s32 	%r265, %r264, 4;
	st.local.u32 	[%rd11+224], %r265;
	cvt.u64.u32 	%rd2861, %r265;
	sub.s64 	%rd2862, 128, %rd2861;
	setp.eq.s32 	%p412, %r265, 128;
	@%p412 bra 	$L__BB0_556;
	and.b64  	%rd23837, %rd2862, 3;
	add.s32 	%r9200, %r265, -125;
	setp.lt.u32 	%p413, %r9200, 3;
	mov.b64 	%rd23836, 0;
	@%p413 bra 	$L__BB0_553;
	and.b64  	%rd23836, %rd2862, -4;
	add.s64 	%rd21385, %rd2861, %rd11;
	add.s64 	%rd23833, %rd21385, 99;
	mov.u64 	%rd23834, %rd10;
	mov.u64 	%rd23835, %rd23836;
$L__BB0_552:
	ld.local.u32 	%r9201, [%rd23834];
	bfe.u32 	%r9202, %r9201, 0, 8;
	bfe.u32 	%r9203, %r9201, 8, 8;
	bfe.u32 	%r9204, %r9201, 16, 8;
	bfe.u32 	%r9205, %r9201, 24, 8;
	st.local.u8 	[%rd23833+-3], %r9202;
	st.local.u8 	[%rd23833+-2], %r9203;
	st.local.u8 	[%rd23833+-1], %r9204;
	st.local.u8 	[%rd23833], %r9205;
	add.s64 	%rd23835, %rd23835, -4;
	add.s64 	%rd23834, %rd23834, 4;
	add.s64 	%rd23833, %rd23833, 4;
	setp.ne.s64 	%p414, %rd23835, 0;
	@%p414 bra 	$L__BB0_552;
$L__BB0_553:
	setp.eq.s64 	%p415, %rd23837, 0;
	@%p415 bra 	$L__BB0_556;
	add.s64 	%rd21386, %rd23836, %rd2861;
	add.s64 	%rd21387, %rd21386, %rd11;
	add.s64 	%rd23839, %rd21387, 96;
	add.s64 	%rd23838, %rd10, %rd23836;
$L__BB0_555:
	.pragma "nounroll";
	ld.local.u8 	%rs373, [%rd23838];
	st.local.u8 	[%rd23839], %rs373;
	add.s64 	%rd23839, %rd23839, 1;
	add.s64 	%rd23838, %rd23838, 1;
	add.s64 	%rd23837, %rd23837, -1;
	setp.ne.s64 	%p416, %rd23837, 0;
	@%p416 bra 	$L__BB0_555;
$L__BB0_556:
	ld.local.u64 	%rd21388, [%rd11+64];
	add.s64 	%rd23865, %rd21388, 128;
	st.local.u64 	[%rd11+64], %rd23865;
	setp.gt.u64 	%p417, %rd21388, -129;
	selp.u64 	%rd21389, 1, 0, %p417;
	ld.local.u64 	%rd21390, [%rd11+72];
	add.s64 	%rd23864, %rd21390, %rd21389;
	st.local.u64 	[%rd11+72], %rd23864;
	ld.local.v2.b32 	{%r9207, %r9208}, [%rd11+96];
	bfe.u32 	%r9209, %r9208, 24, 8;
	bfe.u32 	%r9210, %r9208, 16, 8;
	bfe.u32 	%r9211, %r9208, 8, 8;
	bfe.u32 	%r9212, %r9208, 0, 8;
	ld.local.u32 	%rd21391, [%rd11+96];
	cvt.u64.u32 	%rd21392, %r9212;
	shl.b64 	%rd21393, %rd21392, 32;
	and.b64  	%rd21394, %rd21393, 1095216660480;
	or.b64  	%rd21395, %rd21391, %rd21394;
	cvt.u64.u32 	%rd21396, %r9211;
	shl.b64 	%rd21397, %rd21396, 40;
	and.b64  	%rd21398, %rd21397, 280375465082880;
	or.b64  	%rd21399, %rd21395, %rd21398;
	cvt.u64.u32 	%rd21400, %r9210;
	shl.b64 	%rd21401, %rd21400, 48;
	and.b64  	%rd21402, %rd21401, 71776119061217280;
	or.b64  	%rd21403, %rd21399, %rd21402;
	cvt.u64.u32 	%rd21404, %r9209;
	shl.b64 	%rd21405, %rd21404, 56;
	or.b64  	%rd21406, %rd21403, %rd21405;
	ld.local.v2.b32 	{%r9213, %r9214}, [%rd11+104];
	bfe.u32 	%r9215, %r9214, 24, 8;
	bfe.u32 	%r9216, %r9214, 16, 8;
	bfe.u32 	%r9217, %r9214, 8, 8;
	bfe.u32 	%r9218, %r9214, 0, 8;
	ld.local.u32 	%rd21407, [%rd11+104];
	cvt.u64.u32 	%rd21408, %r9218;
	shl.b64 	%rd21409, %rd21408, 32;
	and.b64  	%rd21410, %rd21409, 1095216660480;
	or.b64  	%rd21411, %rd21407, %rd21410;
	cvt.u64.u32 	%rd21412, %r9217;
	shl.b64 	%rd21413, %rd21412, 40;
	and.b64  	%rd21414, %rd21413, 280375465082880;
	or.b64  	%rd21415, %rd21411, %rd21414;
	cvt.u64.u32 	%rd21416, %r9216;
	shl.b64 	%rd21417, %rd21416, 48;
	and.b64  	%rd21418, %rd21417, 71776119061217280;
	or.b64  	%rd21419, %rd21415, %rd21418;
	cvt.u64.u32 	%rd21420, %r9215;
	shl.b64 	%rd21421, %rd21420, 56;
	or.b64  	%rd21422, %rd21419, %rd21421;
	st.local.v2.u64 	[%rd8], {%rd21406, %rd21422};
	ld.local.v2.b32 	{%r9219, %r9220}, [%rd11+112];
	bfe.u32 	%r9221, %r9220, 24, 8;
	bfe.u32 	%r9222, %r9220, 16, 8;
	bfe.u32 	%r9223, %r9220, 8, 8;
	bfe.u32 	%r9224, %r9220, 0, 8;
	ld.local.u32 	%rd21423, [%rd11+112];
	cvt.u64.u32 	%rd21424, %r9224;
	shl.b64 	%rd21425, %rd21424, 32;
	and.b64  	%rd21426, %rd21425, 1095216660480;
	or.b64  	%rd21427, %rd21423, %rd21426;
	cvt.u64.u32 	%rd21428, %r9223;
	shl.b64 	%rd21429, %rd21428, 40;
	and.b64  	%rd21430, %rd21429, 280375465082880;
	or.b64  	%rd21431, %rd21427, %rd21430;
	cvt.u64.u32 	%rd21432, %r9222;
	shl.b64 	%rd21433, %rd21432, 48;
	and.b64  	%rd21434, %rd21433, 71776119061217280;
	or.b64  	%rd21435, %rd21431, %rd21434;
	cvt.u64.u32 	%rd21436, %r9221;
	shl.b64 	%rd21437, %rd21436, 56;
	or.b64  	%rd21438, %rd21435, %rd21437;
	ld.local.v2.b32 	{%r9225, %r9226}, [%rd11+120];
	bfe.u32 	%r9227, %r9226, 24, 8;
	bfe.u32 	%r9228, %r9226, 16, 8;
	bfe.u32 	%r9229, %r9226, 8, 8;
	bfe.u32 	%r9230, %r9226, 0, 8;
	ld.local.u32 	%rd21439, [%rd11+120];
	cvt.u64.u32 	%rd21440, %r9230;
	shl.b64 	%rd21441, %rd21440, 32;
	and.b64  	%rd21442, %rd21441, 1095216660480;
	or.b64  	%rd21443, %rd21439, %rd21442;
	cvt.u64.u32 	%rd21444, %r9229;
	shl.b64 	%rd21445, %rd21444, 40;
	and.b64  	%rd21446, %rd21445, 280375465082880;
	or.b64  	%rd21447, %rd21443, %rd21446;
	cvt.u64.u32 	%rd21448, %r9228;
	shl.b64 	%rd21449, %rd21448, 48;
	and.b64  	%rd21450, %rd21449, 71776119061217280;
	or.b64  	%rd21451, %rd21447, %rd21450;
	cvt.u64.u32 	%rd21452, %r9227;
	shl.b64 	%rd21453, %rd21452, 56;
	or.b64  	%rd21454, %rd21451, %rd21453;
	st.local.v2.u64 	[%rd8+16], {%rd21438, %rd21454};
	ld.local.v2.b32 	{%r9231, %r9232}, [%rd11+128];
	bfe.u32 	%r9233, %r9232, 24, 8;
	bfe.u32 	%r9234, %r9232, 16, 8;
	bfe.u32 	%r9235, %r9232, 8, 8;
	bfe.u32 	%r9236, %r9232, 0, 8;
	ld.local.u32 	%rd21455, [%rd11+128];
	cvt.u64.u32 	%rd21456, %r9236;
	shl.b64 	%rd21457, %rd21456, 32;
	and.b64  	%rd21458, %rd21457, 1095216660480;
	or.b64  	%rd21459, %rd21455, %rd21458;
	cvt.u64.u32 	%rd21460, %r9235;
	shl.b64 	%rd21461, %rd21460, 40;
	and.b64  	%rd21462, %rd21461, 280375465082880;
	or.b64  	%rd21463, %rd21459, %rd21462;
	cvt.u64.u32 	%rd21464, %r9234;
	shl.b64 	%rd21465, %rd21464, 48;
	and.b64  	%rd21466, %rd21465, 71776119061217280;
	or.b64  	%rd21467, %rd21463, %rd21466;
	cvt.u64.u32 	%rd21468, %r9233;
	shl.b64 	%rd21469, %rd21468, 56;
	or.b64  	%rd21470, %rd21467, %rd21469;
	ld.local.v2.b32 	{%r9237, %r9238}, [%rd11+136];
	bfe.u32 	%r9239, %r9238, 24, 8;
	bfe.u32 	%r9240, %r9238, 16, 8;
	bfe.u32 	%r9241, %r9238, 8, 8;
	bfe.u32 	%r9242, %r9238, 0, 8;
	ld.local.u32 	%rd21471, [%rd11+136];
	cvt.u64.u32 	%rd21472, %r9242;
	shl.b64 	%rd21473, %rd21472, 32;
	and.b64  	%rd21474, %rd21473, 1095216660480;
	or.b64  	%rd21475, %rd21471, %rd21474;
	cvt.u64.u32 	%rd21476, %r9241;
	shl.b64 	%rd21477, %rd21476, 40;
	and.b64  	%rd21478, %rd21477, 280375465082880;
	or.b64  	%rd21479, %rd21475, %rd21478;
	cvt.u64.u32 	%rd21480, %r9240;
	shl.b64 	%rd21481, %rd21480, 48;
	and.b64  	%rd21482, %rd21481, 71776119061217280;
	or.b64  	%rd21483, %rd21479, %rd21482;
	cvt.u64.u32 	%rd21484, %r9239;
	shl.b64 	%rd21485, %rd21484, 56;
	or.b64  	%rd21486, %rd21483, %rd21485;
	st.local.v2.u64 	[%rd8+32], {%rd21470, %rd21486};
	ld.local.v2.b32 	{%r9243, %r9244}, [%rd11+144];
	bfe.u32 	%r9245, %r9244, 24, 8;
	bfe.u32 	%r9246, %r9244, 16, 8;
	bfe.u32 	%r9247, %r9244, 8, 8;
	bfe.u32 	%r9248, %r9244, 0, 8;
	ld.local.u32 	%rd21487, [%rd11+144];
	cvt.u64.u32 	%rd21488, %r9248;
	shl.b64 	%rd21489, %rd21488, 32;
	and.b64  	%rd21490, %rd21489, 1095216660480;
	or.b64  	%rd21491, %rd21487, %rd21490;
	cvt.u64.u32 	%rd21492, %r9247;
	shl.b64 	%rd21493, %rd21492, 40;
	and.b64  	%rd21494, %rd21493, 280375465082880;
	or.b64  	%rd21495, %rd21491, %rd21494;
	cvt.u64.u32 	%rd21496, %r9246;
	shl.b64 	%rd21497, %rd21496, 48;
	and.b64  	%rd21498, %rd21497, 71776119061217280;
	or.b64  	%rd21499, %rd21495, %rd21498;
	cvt.u64.u32 	%rd21500, %r9245;
	shl.b64 	%rd21501, %rd21500, 56;
	or.b64  	%rd21502, %rd21499, %rd21501;
	ld.local.v2.b32 	{%r9249, %r9250}, [%rd11+152];
	bfe.u32 	%r9251, %r9250, 24, 8;
	bfe.u32 	%r9252, %r9250, 16, 8;
	bfe.u32 	%r9253, %r9250, 8, 8;
	bfe.u32 	%r9254, %r9250, 0, 8;
	ld.local.u32 	%rd21503, [%rd11+152];
	cvt.u64.u32 	%rd21504, %r9254;
	shl.b64 	%rd21505, %rd21504, 32;
	and.b64  	%rd21506, %rd21505, 1095216660480;
	or.b64  	%rd21507, %rd21503, %rd21506;
	cvt.u64.u32 	%rd21508, %r9253;
	shl.b64 	%rd21509, %rd21508, 40;
	and.b64  	%rd21510, %rd21509, 280375465082880;
	or.b64  	%rd21511, %rd21507, %rd21510;
	cvt.u64.u32 	%rd21512, %r9252;
	shl.b64 	%rd21513, %rd21512, 48;
	and.b64  	%rd21514, %rd21513, 71776119061217280;
	or.b64  	%rd21515, %rd21511, %rd21514;
	cvt.u64.u32 	%rd21516, %r9251;
	shl.b64 	%rd21517, %rd21516, 56;
	or.b64  	%rd21518, %rd21515, %rd21517;
	st.local.v2.u64 	[%rd8+48], {%rd21502, %rd21518};
	ld.local.v2.b32 	{%r9255, %r9256}, [%rd11+160];
	bfe.u32 	%r9257, %r9256, 24, 8;
	bfe.u32 	%r9258, %r9256, 16, 8;
	bfe.u32 	%r9259, %r9256, 8, 8;
	bfe.u32 	%r9260, %r9256, 0, 8;
	ld.local.u32 	%rd21519, [%rd11+160];
	cvt.u64.u32 	%rd21520, %r9260;
	shl.b64 	%rd21521, %rd21520, 32;
	and.b64  	%rd21522, %rd21521, 1095216660480;
	or.b64  	%rd21523, %rd21519, %rd21522;
	cvt.u64.u32 	%rd21524, %r9259;
	shl.b64 	%rd21525, %rd21524, 40;
	and.b64  	%rd21526, %rd21525, 280375465082880;
	or.b64  	%rd21527, %rd21523, %rd21526;
	cvt.u64.u32 	%rd21528, %r9258;
	shl.b64 	%rd21529, %rd21528, 48;
	and.b64  	%rd21530, %rd21529, 71776119061217280;
	or.b64  	%rd21531, %rd21527, %rd21530;
	cvt.u64.u32 	%rd21532, %r9257;
	shl.b64 	%rd21533, %rd21532, 56;
	or.b64  	%rd21534, %rd21531, %rd21533;
	ld.local.v2.b32 	{%r9261, %r9262}, [%rd11+168];
	bfe.u32 	%r9263, %r9262, 24, 8;
	bfe.u32 	%r9264, %r9262, 16, 8;
	bfe.u32 	%r9265, %r9262, 8, 8;
	bfe.u32 	%r9266, %r9262, 0, 8;
	ld.local.u32 	%rd21535, [%rd11+168];
	cvt.u64.u32 	%rd21536, %r9266;
	shl.b64 	%rd21537, %rd21536, 32;
	and.b64  	%rd21538, %rd21537, 1095216660480;
	or.b64  	%rd21539, %rd21535, %rd21538;
	cvt.u64.u32 	%rd21540, %r9265;
	shl.b64 	%rd21541, %rd21540, 40;
	and.b64  	%rd21542, %rd21541, 280375465082880;
	or.b64  	%rd21543, %rd21539, %rd21542;
	cvt.u64.u32 	%rd21544, %r9264;
	shl.b64 	%rd21545, %rd21544, 48;
	and.b64  	%rd21546, %rd21545, 71776119061217280;
	or.b64  	%rd21547, %rd21543, %rd21546;
	cvt.u64.u32 	%rd21548, %r9263;
	shl.b64 	%rd21549, %rd21548, 56;
	or.b64  	%rd21550, %rd21547, %rd21549;
	st.local.v2.u64 	[%rd8+64], {%rd21534, %rd21550};
	ld.local.v2.b32 	{%r9267, %r9268}, [%rd11+176];
	bfe.u32 	%r9269, %r9268, 24, 8;
	bfe.u32 	%r9270, %r9268, 16, 8;
	bfe.u32 	%r9271, %r9268, 8, 8;
	bfe.u32 	%r9272, %r9268, 0, 8;
	ld.local.u32 	%rd21551, [%rd11+176];
	cvt.u64.u32 	%rd21552, %r9272;
	shl.b64 	%rd21553, %rd21552, 32;
	and.b64  	%rd21554, %rd21553, 1095216660480;
	or.b64  	%rd21555, %rd21551, %rd21554;
	cvt.u64.u32 	%rd21556, %r9271;
	shl.b64 	%rd21557, %rd21556, 40;
	and.b64  	%rd21558, %rd21557, 280375465082880;
	or.b64  	%rd21559, %rd21555, %rd21558;
	cvt.u64.u32 	%rd21560, %r9270;
	shl.b64 	%rd21561, %rd21560, 48;
	and.b64  	%rd21562, %rd21561, 71776119061217280;
	or.b64  	%rd21563, %rd21559, %rd21562;
	cvt.u64.u32 	%rd21564, %r9269;
	shl.b64 	%rd21565, %rd21564, 56;
	or.b64  	%rd21566, %rd21563, %rd21565;
	ld.local.v2.b32 	{%r9273, %r9274}, [%rd11+184];
	bfe.u32 	%r9275, %r9274, 24, 8;
	bfe.u32 	%r9276, %r9274, 16, 8;
	bfe.u32 	%r9277, %r9274, 8, 8;
	bfe.u32 	%r9278, %r9274, 0, 8;
	ld.local.u32 	%rd21567, [%rd11+184];
	cvt.u64.u32 	%rd21568, %r9278;
	shl.b64 	%rd21569, %rd21568, 32;
	and.b64  	%rd21570, %rd21569, 1095216660480;
	or.b64  	%rd21571, %rd21567, %rd21570;
	cvt.u64.u32 	%rd21572, %r9277;
	shl.b64 	%rd21573, %rd21572, 40;
	and.b64  	%rd21574, %rd21573, 280375465082880;
	or.b64  	%rd21575, %rd21571, %rd21574;
	cvt.u64.u32 	%rd21576, %r9276;
	shl.b64 	%rd21577, %rd21576, 48;
	and.b64  	%rd21578, %rd21577, 71776119061217280;
	or.b64  	%rd21579, %rd21575, %rd21578;
	cvt.u64.u32 	%rd21580, %r9275;
	shl.b64 	%rd21581, %rd21580, 56;
	or.b64  	%rd21582, %rd21579, %rd21581;
	st.local.v2.u64 	[%rd8+80], {%rd21566, %rd21582};
	ld.local.v2.b32 	{%r9279, %r9280}, [%rd11+192];
	bfe.u32 	%r9281, %r9280, 24, 8;
	bfe.u32 	%r9282, %r9280, 16, 8;
	bfe.u32 	%r9283, %r9280, 8, 8;
	bfe.u32 	%r9284, %r9280, 0, 8;
	ld.local.u32 	%rd21583, [%rd11+192];
	cvt.u64.u32 	%rd21584, %r9284;
	shl.b64 	%rd21585, %rd21584, 32;
	and.b64  	%rd21586, %rd21585, 1095216660480;
	or.b64  	%rd21587, %rd21583, %rd21586;
	cvt.u64.u32 	%rd21588, %r9283;
	shl.b64 	%rd21589, %rd21588, 40;
	and.b64  	%rd21590, %rd21589, 280375465082880;
	or.b64  	%rd21591, %rd21587, %rd21590;
	cvt.u64.u32 	%rd21592, %r9282;
	shl.b64 	%rd21593, %rd21592, 48;
	and.b64  	%rd21594, %rd21593, 71776119061217280;
	or.b64  	%rd21595, %rd21591, %rd21594;
	cvt.u64.u32 	%rd21596, %r9281;
	shl.b64 	%rd21597, %rd21596, 56;
	or.b64  	%rd21598, %rd21595, %rd21597;
	ld.local.v2.b32 	{%r9285, %r9286}, [%rd11+200];
	bfe.u32 	%r9287, %r9286, 24, 8;
	bfe.u32 	%r9288, %r9286, 16, 8;
	bfe.u32 	%r9289, %r9286, 8, 8;
	bfe.u32 	%r9290, %r9286, 0, 8;
	ld.local.u32 	%rd21599, [%rd11+200];
	cvt.u64.u32 	%rd21600, %r9290;
	shl.b64 	%rd21601, %rd21600, 32;
	and.b64  	%rd21602, %rd21601, 1095216660480;
	or.b64  	%rd21603, %rd21599, %rd21602;
	cvt.u64.u32 	%rd21604, %r9289;
	shl.b64 	%rd21605, %rd21604, 40;
	and.b64  	%rd21606, %rd21605, 280375465082880;
	or.b64  	%rd21607, %rd21603, %rd21606;
	cvt.u64.u32 	%rd21608, %r9288;
	shl.b64 	%rd21609, %rd21608, 48;
	and.b64  	%rd21610, %rd21609, 71776119061217280;
	or.b64  	%rd21611, %rd21607, %rd21610;
	cvt.u64.u32 	%rd21612, %r9287;
	shl.b64 	%rd21613, %rd21612, 56;
	or.b64  	%rd21614, %rd21611, %rd21613;
	st.local.v2.u64 	[%rd8+96], {%rd21598, %rd21614};
	ld.local.v2.b32 	{%r9291, %r9292}, [%rd11+208];
	bfe.u32 	%r9293, %r9292, 24, 8;
	bfe.u32 	%r9294, %r9292, 16, 8;
	bfe.u32 	%r9295, %r9292, 8, 8;
	bfe.u32 	%r9296, %r9292, 0, 8;
	ld.local.u32 	%rd21615, [%rd11+208];
	cvt.u64.u32 	%rd21616, %r9296;
	shl.b64 	%rd21617, %rd21616, 32;
	and.b64  	%rd21618, %rd21617, 1095216660480;
	or.b64  	%rd21619, %rd21615, %rd21618;
	cvt.u64.u32 	%rd21620, %r9295;
	shl.b64 	%rd21621, %rd21620, 40;
	and.b64  	%rd21622, %rd21621, 280375465082880;
	or.b64  	%rd21623, %rd21619, %rd21622;
	cvt.u64.u32 	%rd21624, %r9294;
	shl.b64 	%rd21625, %rd21624, 48;
	and.b64  	%rd21626, %rd21625, 71776119061217280;
	or.b64  	%rd21627, %rd21623, %rd21626;
	cvt.u64.u32 	%rd21628, %r9293;
	shl.b64 	%rd21629, %rd21628, 56;
	or.b64  	%rd21630, %rd21627, %rd21629;
	ld.local.v2.b32 	{%r9297, %r9298}, [%rd11+216];
	bfe.u32 	%r9299, %r9298, 24, 8;
	bfe.u32 	%r9300, %r9298, 16, 8;
	bfe.u32 	%r9301, %r9298, 8, 8;
	bfe.u32 	%r9302, %r9298, 0, 8;
	ld.local.u32 	%rd21631, [%rd11+216];
	cvt.u64.u32 	%rd21632, %r9302;
	shl.b64 	%rd21633, %rd21632, 32;
	and.b64  	%rd21634, %rd21633, 1095216660480;
	or.b64  	%rd21635, %rd21631, %rd21634;
	cvt.u64.u32 	%rd21636, %r9301;
	shl.b64 	%rd21637, %rd21636, 40;
	and.b64  	%rd21638, %rd21637, 280375465082880;
	or.b64  	%rd21639, %rd21635, %rd21638;
	cvt.u64.u32 	%rd21640, %r9300;
	shl.b64 	%rd21641, %rd21640, 48;
	and.b64  	%rd21642, %rd21641, 71776119061217280;
	or.b64  	%rd21643, %rd21639, %rd21642;
	cvt.u64.u32 	%rd21644, %r9299;
	shl.b64 	%rd21645, %rd21644, 56;
	or.b64  	%rd21646, %rd21643, %rd21645;
	st.local.v2.u64 	[%rd8+112], {%rd21630, %rd21646};
	ld.local.u64 	%rd2883, [%rd11];
	ld.local.u64 	%rd2884, [%rd11+8];
	ld.local.u64 	%rd2885, [%rd11+16];
	ld.local.u64 	%rd2886, [%rd11+24];
	ld.local.u64 	%rd2887, [%rd11+32];
	ld.local.u64 	%rd2888, [%rd11+40];
	ld.local.u64 	%rd2889, [%rd11+48];
	ld.local.u64 	%rd2890, [%rd11+56];
	xor.b64  	%rd23853, %rd2853, %rd23865;
	xor.b64  	%rd23849, %rd2854, %rd23864;
	ld.local.u64 	%rd21647, [%rd11+80];
	xor.b64  	%rd2893, %rd2855, %rd21647;
	ld.local.u64 	%rd21648, [%rd11+88];
	xor.b64  	%rd2894, %rd2856, %rd21648;
	mov.b32 	%r10088, 0;
	mov.u64 	%rd23840, %rd23891;
	mov.u64 	%rd23841, %rd2894;
	mov.u64 	%rd23842, %rd2890;
	mov.u64 	%rd23843, %rd2886;
	mov.u64 	%rd23844, %rd23895;
	mov.u64 	%rd23845, %rd2893;
	mov.u64 	%rd23846, %rd2889;
	mov.u64 	%rd23847, %rd2885;
	mov.u64 	%rd23848, %rd23899;
	mov.u64 	%rd23850, %rd2888;
	mov.u64 	%rd23851, %rd2884;
	mov.u64 	%rd23852, %rd23903;
	mov.u64 	%rd23854, %rd2887;
	mov.u64 	%rd23855, %rd2883;
$L__BB0_557:
	mul.wide.u32 	%rd21649, %r10088, 16;
	mov.u64 	%rd21650, blake2b_sigma;
	add.s64 	%rd21651, %rd21650, %rd21649;
	ld.const.u8 	%r9303, [%rd21651];
	mul.wide.u32 	%rd21652, %r9303, 8;
	add.s64 	%rd21653, %rd8, %rd21652;
	ld.local.u64 	%rd21654, [%rd21653];
	ld.const.u8 	%r9304, [%rd21651+1];
	mul.wide.u32 	%rd21655, %r9304, 8;
	add.s64 	%rd21656, %rd8, %rd21655;
	ld.local.u64 	%rd21657, [%rd21656];
	add.s64 	%rd21658, %rd23855, %rd21654;
	add.s64 	%rd21659, %rd21658, %rd23854;
	xor.b64  	%rd21660, %rd23853, %rd21659;
	mov.b64 	{%r9305, %r9306}, %rd21660;
	mov.b64 	%rd21661, {%r9306, %r9305};
	add.s64 	%rd21662, %rd23852, %rd21661;
	xor.b64  	%rd21663, %rd23854, %rd21662;
	mov.b64 	{%r9307, %r9308}, %rd21663;
	shf.l.wrap.b32 	%r9309, %r9308, %r9307, 8;
	shf.l.wrap.b32 	%r9310, %r9307, %r9308, 8;
	mov.b64 	%rd21664, {%r9310, %r9309};
	add.s64 	%rd21665, %rd21664, %rd21657;
	add.s64 	%rd21666, %rd21665, %rd21659;
	xor.b64  	%rd21667, %rd21661, %rd21666;
	mov.b64 	{%r9311, %r9312}, %rd21667;
	shf.l.wrap.b32 	%r9313, %r9312, %r9311, 16;
	shf.l.wrap.b32 	%r9314, %r9311, %r9312, 16;
	mov.b64 	%rd21668, {%r9314, %r9313};
	add.s64 	%rd21669, %rd21662, %rd21668;
	xor.b64  	%rd21670, %rd21664, %rd21669;
	mov.b64 	{%r9315, %r9316}, %rd21670;
	shf.l.wrap.b32 	%r9317, %r9315, %r9316, 1;
	shf.l.wrap.b32 	%r9318, %r9316, %r9315, 1;
	mov.b64 	%rd21671, {%r9318, %r9317};
	ld.const.u8 	%r9319, [%rd21651+2];
	mul.wide.u32 	%rd21672, %r9319, 8;
	add.s64 	%rd21673, %rd8, %rd21672;
	ld.local.u64 	%rd21674, [%rd21673];
	ld.const.u8 	%r9320, [%rd21651+3];
	mul.wide.u32 	%rd21675, %r9320, 8;
	add.s64 	%rd21676, %rd8, %rd21675;
	ld.local.u64 	%rd21677, [%rd21676];
	add.s64 	%rd21678, %rd23851, %rd21674;
	add.s64 	%rd21679, %rd21678, %rd23850;
	xor.b64  	%rd21680, %rd23849, %rd21679;
	mov.b64 	{%r9321, %r9322}, %rd21680;
	mov.b64 	%rd21681, {%r9322, %r9321};
	add.s64 	%rd21682, %rd23848, %rd21681;
	xor.b64  	%rd21683, %rd23850, %rd21682;
	mov.b64 	{%r9323, %r9324}, %rd21683;
	shf.l.wrap.b32 	%r9325, %r9324, %r9323, 8;
	shf.l.wrap.b32 	%r9326, %r9323, %r9324, 8;
	mov.b64 	%rd21684, {%r9326, %r9325};
	add.s64 	%rd21685, %rd21684, %rd21677;
	add.s64 	%rd21686, %rd21685, %rd21679;
	xor.b64  	%rd21687, %rd21681, %rd21686;
	mov.b64 	{%r9327, %r9328}, %rd21687;
	shf.l.wrap.b32 	%r9329, %r9328, %r9327, 16;
	shf.l.wrap.b32 	%r9330, %r9327, %r9328, 16;
	mov.b64 	%rd21688, {%r9330, %r9329};
	add.s64 	%rd21689, %rd21682, %rd21688;
	xor.b64  	%rd21690, %rd21684, %rd21689;
	mov.b64 	{%r9331, %r9332}, %rd21690;
	shf.l.wrap.b32 	%r9333, %r9331, %r9332, 1;
	shf.l.wrap.b32 	%r9334, %r9332, %r9331, 1;
	mov.b64 	%rd21691, {%r9334, %r9333};
	ld.const.u8 	%r9335, [%rd21651+4];
	mul.wide.u32 	%rd21692, %r9335, 8;
	add.s64 	%rd21693, %rd8, %rd21692;
	ld.local.u64 	%rd21694, [%rd21693];
	ld.const.u8 	%r9336, [%rd21651+5];
	mul.wide.u32 	%rd21695, %r9336, 8;
	add.s64 	%rd21696, %rd8, %rd21695;
	ld.local.u64 	%rd21697, [%rd21696];
	add.s64 	%rd21698, %rd23847, %rd21694;
	add.s64 	%rd21699, %rd21698, %rd23846;
	xor.b64  	%rd21700, %rd23845, %rd21699;
	mov.b64 	{%r9337, %r9338}, %rd21700;
	mov.b64 	%rd21701, {%r9338, %r9337};
	add.s64 	%rd21702, %rd23844, %rd21701;
	xor.b64  	%rd21703, %rd23846, %rd21702;
	mov.b64 	{%r9339, %r9340}, %rd21703;
	shf.l.wrap.b32 	%r9341, %r9340, %r9339, 8;
	shf.l.wrap.b32 	%r9342, %r9339, %r9340, 8;
	mov.b64 	%rd21704, {%r9342, %r9341};
	add.s64 	%rd21705, %rd21704, %rd21697;
	add.s64 	%rd21706, %rd21705, %rd21699;
	xor.b64  	%rd21707, %rd21701, %rd21706;
	mov.b64 	{%r9343, %r9344}, %rd21707;
	shf.l.wrap.b32 	%r9345, %r9344, %r9343, 16;
	shf.l.wrap.b32 	%r9346, %r9343, %r9344, 16;
	mov.b64 	%rd21708, {%r9346, %r9345};
	add.s64 	%rd21709, %rd21702, %rd21708;
	xor.b64  	%rd21710, %rd21704, %rd21709;
	mov.b64 	{%r9347, %r9348}, %rd21710;
	shf.l.wrap.b32 	%r9349, %r9347, %r9348, 1;
	shf.l.wrap.b32 	%r9350, %r9348, %r9347, 1;
	mov.b64 	%rd21711, {%r9350, %r9349};
	ld.const.u8 	%r9351, [%rd21651+6];
	mul.wide.u32 	%rd21712, %r9351, 8;
	add.s64 	%rd21713, %rd8, %rd21712;
	ld.local.u64 	%rd21714, [%rd21713];
	ld.const.u8 	%r9352, [%rd21651+7];
	mul.wide.u32 	%rd21715, %r9352, 8;
	add.s64 	%rd21716, %rd8, %rd21715;
	ld.local.u64 	%rd21717, [%rd21716];
	add.s64 	%rd21718, %rd23843, %rd21714;
	add.s64 	%rd21719, %rd21718, %rd23842;
	xor.b64  	%rd21720, %rd23841, %rd21719;
	mov.b64 	{%r9353, %r9354}, %rd21720;
	mov.b64 	%rd21721, {%r9354, %r9353};
	add.s64 	%rd21722, %rd23840, %rd21721;
	xor.b64  	%rd21723, %rd23842, %rd21722;
	mov.b64 	{%r9355, %r9356}, %rd21723;
	shf.l.wrap.b32 	%r9357, %r9356, %r9355, 8;
	shf.l.wrap.b32 	%r9358, %r9355, %r9356, 8;
	mov.b64 	%rd21724, {%r9358, %r9357};
	add.s64 	%rd21725, %rd21724, %rd21717;
	add.s64 	%rd21726, %rd21725, %rd21719;
	xor.b64  	%rd21727, %rd21721, %rd21726;
	mov.b64 	{%r9359, %r9360}, %rd21727;
	shf.l.wrap.b32 	%r9361, %r9360, %r9359, 16;
	shf.l.wrap.b32 	%r9362, %r9359, %r9360, 16;
	mov.b64 	%rd21728, {%r9362, %r9361};
	add.s64 	%rd21729, %rd21722, %rd21728;
	xor.b64  	%rd21730, %rd21724, %rd21729;
	mov.b64 	{%r9363, %r9364}, %rd21730;
	shf.l.wrap.b32 	%r9365, %r9363, %r9364, 1;
	shf.l.wrap.b32 	%r9366, %r9364, %r9363, 1;
	mov.b64 	%rd21731, {%r9366, %r9365};
	ld.const.u8 	%r9367, [%rd21651+8];
	mul.wide.u32 	%rd21732, %r9367, 8;
	add.s64 	%rd21733, %rd8, %rd21732;
	ld.local.u64 	%rd21734, [%rd21733];
	ld.const.u8 	%r9368, [%rd21651+9];
	mul.wide.u32 	%rd21735, %r9368, 8;
	add.s64 	%rd21736, %rd8, %rd21735;
	ld.local.u64 	%rd21737, [%rd21736];
	add.s64 	%rd21738, %rd21666, %rd21734;
	add.s64 	%rd21739, %rd21738, %rd21691;
	xor.b64  	%rd21740, %rd21728, %rd21739;
	mov.b64 	{%r9369, %r9370}, %rd21740;
	mov.b64 	%rd21741, {%r9370, %r9369};
	add.s64 	%rd21742, %rd21709, %rd21741;
	xor.b64  	%rd21743, %rd21691, %rd21742;
	mov.b64 	{%r9371, %r9372}, %rd21743;
	shf.l.wrap.b32 	%r9373, %r9372, %r9371, 8;
	shf.l.wrap.b32 	%r9374, %r9371, %r9372, 8;
	mov.b64 	%rd21744, {%r9374, %r9373};
	add.s64 	%rd21745, %rd21744, %rd21737;
	add.s64 	%rd23855, %rd21745, %rd21739;
	xor.b64  	%rd21746, %rd21741, %rd23855;
	mov.b64 	{%r9375, %r9376}, %rd21746;
	shf.l.wrap.b32 	%r9377, %r9376, %r9375, 16;
	shf.l.wrap.b32 	%r9378, %r9375, %r9376, 16;
	mov.b64 	%rd23841, {%r9378, %r9377};
	add.s64 	%rd23844, %rd21742, %rd23841;
	xor.b64  	%rd21747, %rd21744, %rd23844;
	mov.b64 	{%r9379, %r9380}, %rd21747;
	shf.l.wrap.b32 	%r9381, %r9379, %r9380, 1;
	shf.l.wrap.b32 	%r9382, %r9380, %r9379, 1;
	mov.b64 	%rd23850, {%r9382, %r9381};
	ld.const.u8 	%r9383, [%rd21651+10];
	mul.wide.u32 	%rd21748, %r9383, 8;
	add.s64 	%rd21749, %rd8, %rd21748;
	ld.local.u64 	%rd21750, [%rd21749];
	ld.const.u8 	%r9384, [%rd21651+11];
	mul.wide.u32 	%rd21751, %r9384, 8;
	add.s64 	%rd21752, %rd8, %rd21751;
	ld.local.u64 	%rd21753, [%rd21752];
	add.s64 	%rd21754, %rd21686, %rd21750;
	add.s64 	%rd21755, %rd21754, %rd21711;
	xor.b64  	%rd21756, %rd21668, %rd21755;
	mov.b64 	{%r9385, %r9386}, %rd21756;
	mov.b64 	%rd21757, {%r9386, %r9385};
	add.s64 	%rd21758, %rd21729, %rd21757;
	xor.b64  	%rd21759, %rd21711, %rd21758;
	mov.b64 	{%r9387, %r9388}, %rd21759;
	shf.l.wrap.b32 	%r9389, %r9388, %r9387, 8;
	shf.l.wrap.b32 	%r9390, %r9387, %r9388, 8;
	mov.b64 	%rd21760, {%r9390, %r9389};
	add.s64 	%rd21761, %rd21760, %rd21753;
	add.s64 	%rd23851, %rd21761, %rd21755;
	xor.b64  	%rd21762, %rd21757, %rd23851;
	mov.b64 	{%r9391, %r9392}, %rd21762;
	shf.l.wrap.b32 	%r9393, %r9392, %r9391, 16;
	shf.l.wrap.b32 	%r9394, %r9391, %r9392, 16;
	mov.b64 	%rd23853, {%r9394, %r9393};
	add.s64 	%rd23840, %rd21758, %rd23853;
	xor.b64  	%rd21763, %rd21760, %rd23840;
	mov.b64 	{%r9395, %r9396}, %rd21763;
	shf.l.wrap.b32 	%r9397, %r9395, %r9396, 1;
	shf.l.wrap.b32 	%r9398, %r9396, %r9395, 1;
	mov.b64 	%rd23846, {%r9398, %r9397};
	ld.const.u8 	%r9399, [%rd21651+12];
	mul.wide.u32 	%rd21764, %r9399, 8;
	add.s64 	%rd21765, %rd8, %rd21764;
	ld.local.u64 	%rd21766, [%rd21765];
	ld.const.u8 	%r9400, [%rd21651+13];
	mul.wide.u32 	%rd21767, %r9400, 8;
	add.s64 	%rd21768, %rd8, %rd21767;
	ld.local.u64 	%rd21769, [%rd21768];
	add.s64 	%rd21770, %rd21706, %rd21766;
	add.s64 	%rd21771, %rd21770, %rd21731;
	xor.b64  	%rd21772, %rd21688, %rd21771;
	mov.b64 	{%r9401, %r9402}, %rd21772;
	mov.b64 	%rd21773, {%r9402, %r9401};
	add.s64 	%rd21774, %rd21669, %rd21773;
	xor.b64  	%rd21775, %rd21731, %rd21774;
	mov.b64 	{%r9403, %r9404}, %rd21775;
	shf.l.wrap.b32 	%r9405, %r9404, %r9403, 8;
	shf.l.wrap.b32 	%r9406, %r9403, %r9404, 8;
	mov.b64 	%rd21776, {%r9406, %r9405};
	add.s64 	%rd21777, %rd21776, %rd21769;
	add.s64 	%rd23847, %rd21777, %rd21771;
	xor.b64  	%rd21778, %rd21773, %rd23847;
	mov.b64 	{%r9407, %r9408}, %rd21778;
	shf.l.wrap.b32 	%r9409, %r9408, %r9407, 16;
	shf.l.wrap.b32 	%r9410, %r9407, %r9408, 16;
	mov.b64 	%rd23849, {%r9410, %r9409};
	add.s64 	%rd23852, %rd21774, %rd23849;
	xor.b64  	%rd21779, %rd21776, %rd23852;
	mov.b64 	{%r9411, %r9412}, %rd21779;
	shf.l.wrap.b32 	%r9413, %r9411, %r9412, 1;
	shf.l.wrap.b32 	%r9414, %r9412, %r9411, 1;
	mov.b64 	%rd23842, {%r9414, %r9413};
	ld.const.u8 	%r9415, [%rd21651+14];
	mul.wide.u32 	%rd21780, %r9415, 8;
	add.s64 	%rd21781, %rd8, %rd21780;
	ld.local.u64 	%rd21782, [%rd21781];
	ld.const.u8 	%r9416, [%rd21651+15];
	mul.wide.u32 	%rd21783, %r9416, 8;
	add.s64 	%rd21784, %rd8, %rd21783;
	ld.local.u64 	%rd21785, [%rd21784];
	add.s64 	%rd21786, %rd21726, %rd21782;
	add.s64 	%rd21787, %rd21786, %rd21671;
	xor.b64  	%rd21788, %rd21708, %rd21787;
	mov.b64 	{%r9417, %r9418}, %rd21788;
	mov.b64 	%rd21789, {%r9418, %r9417};
	add.s64 	%rd21790, %rd21689, %rd21789;
	xor.b64  	%rd21791, %rd21671, %rd21790;
	mov.b64 	{%r9419, %r9420}, %rd21791;
	shf.l.wrap.b32 	%r9421, %r9420, %r9419, 8;
	shf.l.wrap.b32 	%r9422, %r9419, %r9420, 8;
	mov.b64 	%rd21792, {%r9422, %r9421};
	add.s64 	%rd21793, %rd21792, %rd21785;
	add.s64 	%rd23843, %rd21793, %rd21787;
	xor.b64  	%rd21794, %rd21789, %rd23843;
	mov.b64 	{%r9423, %r9424}, %rd21794;
	shf.l.wrap.b32 	%r9425, %r9424, %r9423, 16;
	shf.l.wrap.b32 	%r9426, %r9423, %r9424, 16;
	mov.b64 	%rd23845, {%r9426, %r9425};
	add.s64 	%rd23848, %rd21790, %rd23845;
	xor.b64  	%rd21795, %rd21792, %rd23848;
	mov.b64 	{%r9427, %r9428}, %rd21795;
	shf.l.wrap.b32 	%r9429, %r9427, %r9428, 1;
	shf.l.wrap.b32 	%r9430, %r9428, %r9427, 1;
	mov.b64 	%rd23854, {%r9430, %r9429};
	add.s32 	%r10088, %r10088, 1;
	setp.ne.s32 	%p418, %r10088, 12;
	@%p418 bra 	$L__BB0_557;
	xor.b64  	%rd21796, %rd23855, %rd2883;
	xor.b64  	%rd23863, %rd21796, %rd23852;
	st.local.u64 	[%rd11], %rd23863;
	xor.b64  	%rd21797, %rd23851, %rd2884;
	xor.b64  	%rd23862, %rd21797, %rd23848;
	st.local.u64 	[%rd11+8], %rd23862;
	xor.b64  	%rd21798, %rd23847, %rd2885;
	xor.b64  	%rd23861, %rd21798, %rd23844;
	st.local.u64 	[%rd11+16], %rd23861;
	xor.b64  	%rd21799, %rd23843, %rd2886;
	xor.b64  	%rd23860, %rd21799, %rd23840;
	st.local.u64 	[%rd11+24], %rd23860;
	xor.b64  	%rd21800, %rd23854, %rd2887;
	xor.b64  	%rd23859, %rd21800, %rd23853;
	st.local.u64 	[%rd11+32], %rd23859;
	xor.b64  	%rd21801, %rd23850, %rd2888;
	xor.b64  	%rd23858, %rd21801, %rd23849;
	st.local.u64 	[%rd11+40], %rd23858;
	xor.b64  	%rd21802, %rd23846, %rd2889;
	xor.b64  	%rd23857, %rd21802, %rd23845;
	st.local.u64 	[%rd11+48], %rd23857;
	xor.b64  	%rd21803, %rd23842, %rd2890;
	xor.b64  	%rd23856, %rd21803, %rd23841;
	st.local.u64 	[%rd11+56], %rd23856;
	mov.b32 	%r9431, 0;
	st.local.u32 	[%rd11+224], %r9431;
	add.s64 	%rd23867, %rd2861, 896;
	sub.s64 	%rd23866, %rd10, %rd2861;
	sub.s32 	%r10090, -644, %r264;
	add.s32 	%r10089, %r264, 772;
$L__BB0_559:
	mov.u32 	%r271, %r10090;
	mov.u32 	%r270, %r10089;
	add.s64 	%rd2949, %rd23866, 128;
	add.s64 	%rd2950, %rd23865, 128;
	setp.gt.u64 	%p419, %rd23865, -129;
	selp.u64 	%rd21805, 1, 0, %p419;
	add.s64 	%rd23864, %rd23864, %rd21805;
	ld.local.u8 	%rd21806, [%rd23866+128];
	ld.local.u8 	%r9433, [%rd23866+129];
	mul.wide.u32 	%rd21807, %r9433, 256;
	or.b64  	%rd21808, %rd21807, %rd21806;
	ld.local.u8 	%r9434, [%rd23866+130];
	mul.wide.u32 	%rd21809, %r9434, 65536;
	or.b64  	%rd21810, %rd21808, %rd21809;
	ld.local.u8 	%r9435, [%rd23866+131];
	mul.wide.u32 	%rd21811, %r9435, 16777216;
	or.b64  	%rd21812, %rd21810, %rd21811;
	ld.local.u8 	%rd21813, [%rd23866+132];
	shl.b64 	%rd21814, %rd21813, 32;
	or.b64  	%rd21815, %rd21812, %rd21814;
	ld.local.u8 	%rd21816, [%rd23866+133];
	shl.b64 	%rd21817, %rd21816, 40;
	or.b64  	%rd21818, %rd21815, %rd21817;
	ld.local.u8 	%rd21819, [%rd23866+134];
	shl.b64 	%rd21820, %rd21819, 48;
	or.b64  	%rd21821, %rd21818, %rd21820;
	ld.local.u8 	%rd21822, [%rd23866+135];
	shl.b64 	%rd21823, %rd21822, 56;
	or.b64  	%rd21824, %rd21821, %rd21823;
	ld.local.u8 	%rd21825, [%rd23866+136];
	ld.local.u8 	%r9436, [%rd23866+137];
	mul.wide.u32 	%rd21826, %r9436, 256;
	or.b64  	%rd21827, %rd21826, %rd21825;
	ld.local.u8 	%r9437, [%rd23866+138];
	mul.wide.u32 	%rd21828, %r9437, 65536;
	or.b64  	%rd21829, %rd21827, %rd21828;
	ld.local.u8 	%r9438, [%rd23866+139];
	mul.wide.u32 	%rd21830, %r9438, 16777216;
	or.b64  	%rd21831, %rd21829, %rd21830;
	ld.local.u8 	%rd21832, [%rd23866+140];
	shl.b64 	%rd21833, %rd21832, 32;
	or.b64  	%rd21834, %rd21831, %rd21833;
	ld.local.u8 	%rd21835, [%rd23866+141];
	shl.b64 	%rd21836, %rd21835, 40;
	or.b64  	%rd21837, %rd21834, %rd21836;
	ld.local.u8 	%rd21838, [%rd23866+142];
	shl.b64 	%rd21839, %rd21838, 48;
	or.b64  	%rd21840, %rd21837, %rd21839;
	ld.local.u8 	%rd21841, [%rd23866+143];
	shl.b64 	%rd21842, %rd21841, 56;
	or.b64  	%rd21843, %rd21840, %rd21842;
	st.local.v2.u64 	[%rd8], {%rd21824, %rd21843};
	ld.local.u8 	%rd21844, [%rd23866+144];
	ld.local.u8 	%r9439, [%rd23866+145];
	mul.wide.u32 	%rd21845, %r9439, 256;
	or.b64  	%rd21846, %rd21845, %rd21844;
	ld.local.u8 	%r9440, [%rd23866+146];
	mul.wide.u32 	%rd21847, %r9440, 65536;
	or.b64  	%rd21848, %rd21846, %rd21847;
	ld.local.u8 	%r9441, [%rd23866+147];
	mul.wide.u32 	%rd21849, %r9441, 16777216;
	or.b64  	%rd21850, %rd21848, %rd21849;
	ld.local.u8 	%rd21851, [%rd23866+148];
	shl.b64 	%rd21852, %rd21851, 32;
	or.b64  	%rd21853, %rd21850, %rd21852;
	ld.local.u8 	%rd21854, [%rd23866+149];
	shl.b64 	%rd21855, %rd21854, 40;
	or.b64  	%rd21856, %rd21853, %rd21855;
	ld.local.u8 	%rd21857, [%rd23866+150];
	shl.b64 	%rd21858, %rd21857, 48;
	or.b64  	%rd21859, %rd21856, %rd21858;
	ld.local.u8 	%rd21860, [%rd23866+151];
	shl.b64 	%rd21861, %rd21860, 56;
	or.b64  	%rd21862, %rd21859, %rd21861;
	ld.local.u8 	%rd21863, [%rd23866+152];
	ld.local.u8 	%r9442, [%rd23866+153];
	mul.wide.u32 	%rd21864, %r9442, 256;
	or.b64  	%rd21865, %rd21864, %rd21863;
	ld.local.u8 	%r9443, [%rd23866+154];
	mul.wide.u32 	%rd21866, %r9443, 65536;
	or.b64  	%rd21867, %rd21865, %rd21866;
	ld.local.u8 	%r9444, [%rd23866+155];
	mul.wide.u32 	%rd21868, %r9444, 16777216;
	or.b64  	%rd21869, %rd21867, %rd21868;
	ld.local.u8 	%rd21870, [%rd23866+156];
	shl.b64 	%rd21871, %rd21870, 32;
	or.b64  	%rd21872, %rd21869, %rd21871;
	ld.local.u8 	%rd21873, [%rd23866+157];
	shl.b64 	%rd21874, %rd21873, 40;
	or.b64  	%rd21875, %rd21872, %rd21874;
	ld.local.u8 	%rd21876, [%rd23866+158];
	shl.b64 	%rd21877, %rd21876, 48;
	or.b64  	%rd21878, %rd21875, %rd21877;
	ld.local.u8 	%rd21879, [%rd23866+159];
	shl.b64 	%rd21880, %rd21879, 56;
	or.b64  	%rd21881, %rd21878, %rd21880;
	st.local.v2.u64 	[%rd8+16], {%rd21862, %rd21881};
	ld.local.u8 	%rd21882, [%rd23866+160];
	ld.local.u8 	%r9445, [%rd23866+161];
	mul.wide.u32 	%rd21883, %r9445, 256;
	or.b64  	%rd21884, %rd21883, %rd21882;
	ld.local.u8 	%r9446, [%rd23866+162];
	mul.wide.u32 	%rd21885, %r9446, 65536;
	or.b64  	%rd21886, %rd21884, %rd21885;
	ld.local.u8 	%r9447, [%rd23866+163];
	mul.wide.u32 	%rd21887, %r9447, 16777216;
	or.b64  	%rd21888, %rd21886, %rd21887;
	ld.local.u8 	%rd21889, [%rd23866+164];
	shl.b64 	%rd21890, %rd21889, 32;
	or.b64  	%rd21891, %rd21888, %rd21890;
	ld.local.u8 	%rd21892, [%rd23866+165];
	shl.b64 	%rd21893, %rd21892, 40;
	or.b64  	%rd21894, %rd21891, %rd21893;
	ld.local.u8 	%rd21895, [%rd23866+166];
	shl.b64 	%rd21896, %rd21895, 48;
	or.b64  	%rd21897, %rd21894, %rd21896;
	ld.local.u8 	%rd21898, [%rd23866+167];
	shl.b64 	%rd21899, %rd21898, 56;
	or.b64  	%rd21900, %rd21897, %rd21899;
	ld.local.u8 	%rd21901, [%rd23866+168];
	ld.local.u8 	%r9448, [%rd23866+169];
	mul.wide.u32 	%rd21902, %r9448, 256;
	or.b64  	%rd21903, %rd21902, %rd21901;
	ld.local.u8 	%r9449, [%rd23866+170];
	mul.wide.u32 	%rd21904, %r9449, 65536;
	or.b64  	%rd21905, %rd21903, %rd21904;
	ld.local.u8 	%r9450, [%rd23866+171];
	mul.wide.u32 	%rd21906, %r9450, 16777216;
	or.b64  	%rd21907, %rd21905, %rd21906;
	ld.local.u8 	%rd21908, [%rd23866+172];
	shl.b64 	%rd21909, %rd21908, 32;
	or.b64  	%rd21910, %rd21907, %rd21909;
	ld.local.u8 	%rd21911, [%rd23866+173];
	shl.b64 	%rd21912, %rd21911, 40;
	or.b64  	%rd21913, %rd21910, %rd21912;
	ld.local.u8 	%rd21914, [%rd23866+174];
	shl.b64 	%rd21915, %rd21914, 48;
	or.b64  	%rd21916, %rd21913, %rd21915;
	ld.local.u8 	%rd21917, [%rd23866+175];
	shl.b64 	%rd21918, %rd21917, 56;
	or.b64  	%rd21919, %rd21916, %rd21918;
	st.local.v2.u64 	[%rd8+32], {%rd21900, %rd21919};
	ld.local.u8 	%rd21920, [%rd23866+176];
	ld.local.u8 	%r9451, [%rd23866+177];
	mul.wide.u32 	%rd21921, %r9451, 256;
	or.b64  	%rd21922, %rd21921, %rd21920;
	ld.local.u8 	%r9452, [%rd23866+178];
	mul.wide.u32 	%rd21923, %r9452, 65536;
	or.b64  	%rd21924, %rd21922, %rd21923;
	ld.local.u8 	%r9453, [%rd23866+179];
	mul.wide.u32 	%rd21925, %r9453, 16777216;
	or.b64  	%rd21926, %rd21924, %rd21925;
	ld.local.u8 	%rd21927, [%rd23866+180];
	shl.b64 	%rd21928, %rd21927, 32;
	or.b64  	%rd21929, %rd21926, %rd21928;
	ld.local.u8 	%rd21930, [%rd23866+181];
	shl.b64 	%rd21931, %rd21930, 40;
	or.b64  	%rd21932, %rd21929, %rd21931;
	ld.local.u8 	%rd21933, [%rd23866+182];
	shl.b64 	%rd21934, %rd21933, 48;
	or.b64  	%rd21935, %rd21932, %rd21934;
	ld.local.u8 	%rd21936, [%rd23866+183];
	shl.b64 	%rd21937, %rd21936, 56;
	or.b64  	%rd21938, %rd21935, %rd21937;
	ld.local.u8 	%rd21939, [%rd23866+184];
	ld.local.u8 	%r9454, [%rd23866+185];
	mul.wide.u32 	%rd21940, %r9454, 256;
	or.b64  	%rd21941, %rd21940, %rd21939;
	ld.local.u8 	%r9455, [%rd23866+186];
	mul.wide.u32 	%rd21942, %r9455, 65536;
	or.b64  	%rd21943, %rd21941, %rd21942;
	ld.local.u8 	%r9456, [%rd23866+187];
	mul.wide.u32 	%rd21944, %r9456, 16777216;
	or.b64  	%rd21945, %rd21943, %rd21944;
	ld.local.u8 	%rd21946, [%rd23866+188];
	shl.b64 	%rd21947, %rd21946, 32;
	or.b64  	%rd21948, %rd21945, %rd21947;
	ld.local.u8 	%rd21949, [%rd23866+189];
	shl.b64 	%rd21950, %rd21949, 40;
	or.b64  	%rd21951, %rd21948, %rd21950;
	ld.local.u8 	%rd21952, [%rd23866+190];
	shl.b64 	%rd21953, %rd21952, 48;
	or.b64  	%rd21954, %rd21951, %rd21953;
	ld.local.u8 	%rd21955, [%rd23866+191];
	shl.b64 	%rd21956, %rd21955, 56;
	or.b64  	%rd21957, %rd21954, %rd21956;
	st.local.v2.u64 	[%rd8+48], {%rd21938, %rd21957};
	ld.local.u8 	%rd21958, [%rd23866+192];
	ld.local.u8 	%r9457, [%rd23866+193];
	mul.wide.u32 	%rd21959, %r9457, 256;
	or.b64  	%rd21960, %rd21959, %rd21958;
	ld.local.u8 	%r9458, [%rd23866+194];
	mul.wide.u32 	%rd21961, %r9458, 65536;
	or.b64  	%rd21962, %rd21960, %rd21961;
	ld.local.u8 	%r9459, [%rd23866+195];
	mul.wide.u32 	%rd21963, %r9459, 16777216;
	or.b64  	%rd21964, %rd21962, %rd21963;
	ld.local.u8 	%rd21965, [%rd23866+196];
	shl.b64 	%rd21966, %rd21965, 32;
	or.b64  	%rd21967, %rd21964, %rd21966;
	ld.local.u8 	%rd21968, [%rd23866+197];
	shl.b64 	%rd21969, %rd21968, 40;
	or.b64  	%rd21970, %rd21967, %rd21969;
	ld.local.u8 	%rd21971, [%rd23866+198];
	shl.b64 	%rd21972, %rd21971, 48;
	or.b64  	%rd21973, %rd21970, %rd21972;
	ld.local.u8 	%rd21974, [%rd23866+199];
	shl.b64 	%rd21975, %rd21974, 56;
	or.b64  	%rd21976, %rd21973, %rd21975;
	ld.local.u8 	%rd21977, [%rd23866+200];
	ld.local.u8 	%r9460, [%rd23866+201];
	mul.wide.u32 	%rd21978, %r9460, 256;
	or.b64  	%rd21979, %rd21978, %rd21977;
	ld.local.u8 	%r9461, [%rd23866+202];
	mul.wide.u32 	%rd21980, %r9461, 65536;
	or.b64  	%rd21981, %rd21979, %rd21980;
	ld.local.u8 	%r9462, [%rd23866+203];
	mul.wide.u32 	%rd21982, %r9462, 16777216;
	or.b64  	%rd21983, %rd21981, %rd21982;
	ld.local.u8 	%rd21984, [%rd23866+204];
	shl.b64 	%rd21985, %rd21984, 32;
	or.b64  	%rd21986, %rd21983, %rd21985;
	ld.local.u8 	%rd21987, [%rd23866+205];
	shl.b64 	%rd21988, %rd21987, 40;
	or.b64  	%rd21989, %rd21986, %rd21988;
	ld.local.u8 	%rd21990, [%rd23866+206];
	shl.b64 	%rd21991, %rd21990, 48;
	or.b64  	%rd21992, %rd21989, %rd21991;
	ld.local.u8 	%rd21993, [%rd23866+207];
	shl.b64 	%rd21994, %rd21993, 56;
	or.b64  	%rd21995, %rd21992, %rd21994;
	st.local.v2.u64 	[%rd8+64], {%rd21976, %rd21995};
	ld.local.u8 	%rd21996, [%rd23866+208];
	ld.local.u8 	%r9463, [%rd23866+209];
	mul.wide.u32 	%rd21997, %r9463, 256;
	or.b64  	%rd21998, %rd21997, %rd21996;
	ld.local.u8 	%r9464, [%rd23866+210];
	mul.wide.u32 	%rd21999, %r9464, 65536;
	or.b64  	%rd22000, %rd21998, %rd21999;
	ld.local.u8 	%r9465, [%rd23866+211];
	mul.wide.u32 	%rd22001, %r9465, 16777216;
	or.b64  	%rd22002, %rd22000, %rd22001;
	ld.local.u8 	%rd22003, [%rd23866+212];
	shl.b64 	%rd22004, %rd22003, 32;
	or.b64  	%rd22005, %rd22002, %rd22004;
	ld.local.u8 	%rd22006, [%rd23866+213];
	shl.b64 	%rd22007, %rd22006, 40;
	or.b64  	%rd22008, %rd22005, %rd22007;
	ld.local.u8 	%rd22009, [%rd23866+214];
	shl.b64 	%rd22010, %rd22009, 48;
	or.b64  	%rd22011, %rd22008, %rd22010;
	ld.local.u8 	%rd22012, [%rd23866+215];
	shl.b64 	%rd22013, %rd22012, 56;
	or.b64  	%rd22014, %rd22011, %rd22013;
	ld.local.u8 	%rd22015, [%rd23866+216];
	ld.local.u8 	%r9466, [%rd23866+217];
	mul.wide.u32 	%rd22016, %r9466, 256;
	or.b64  	%rd22017, %rd22016, %rd22015;
	ld.local.u8 	%r9467, [%rd23866+218];
	mul.wide.u32 	%rd22018, %r9467, 65536;
	or.b64  	%rd22019, %rd22017, %rd22018;
	ld.local.u8 	%r9468, [%rd23866+219];
	mul.wide.u32 	%rd22020, %r9468, 16777216;
	or.b64  	%rd22021, %rd22019, %rd22020;
	ld.local.u8 	%rd22022, [%rd23866+220];
	shl.b64 	%rd22023, %rd22022, 32;
	or.b64  	%rd22024, %rd22021, %rd22023;
	ld.local.u8 	%rd22025, [%rd23866+221];
	shl.b64 	%rd22026, %rd22025, 40;
	or.b64  	%rd22027, %rd22024, %rd22026;
	ld.local.u8 	%rd22028, [%rd23866+222];
	shl.b64 	%rd22029, %rd22028, 48;
	or.b64  	%rd22030, %rd22027, %rd22029;
	ld.local.u8 	%rd22031, [%rd23866+223];
	shl.b64 	%rd22032, %rd22031, 56;
	or.b64  	%rd22033, %rd22030, %rd22032;
	st.local.v2.u64 	[%rd8+80], {%rd22014, %rd22033};
	ld.local.u8 	%rd22034, [%rd23866+224];
	ld.local.u8 	%r9469, [%rd23866+225];
	mul.wide.u32 	%rd22035, %r9469, 256;
	or.b64  	%rd22036, %rd22035, %rd22034;
	ld.local.u8 	%r9470, [%rd23866+226];
	mul.wide.u32 	%rd22037, %r9470, 65536;
	or.b64  	%rd22038, %rd22036, %rd22037;
	ld.local.u8 	%r9471, [%rd23866+227];
	mul.wide.u32 	%rd22039, %r9471, 16777216;
	or.b64  	%rd22040, %rd22038, %rd22039;
	ld.local.u8 	%rd22041, [%rd23866+228];
	shl.b64 	%rd22042, %rd22041, 32;
	or.b64  	%rd22043, %rd22040, %rd22042;
	ld.local.u8 	%rd22044, [%rd23866+229];
	shl.b64 	%rd22045, %rd22044, 40;
	or.b64  	%rd22046, %rd22043, %rd22045;
	ld.local.u8 	%rd22047, [%rd23866+230];
	shl.b64 	%rd22048, %rd22047, 48;
	or.b64  	%rd22049, %rd22046, %rd22048;
	ld.local.u8 	%rd22050, [%rd23866+231];
	shl.b64 	%rd22051, %rd22050, 56;
	or.b64  	%rd22052, %rd22049, %rd22051;
	ld.local.u8 	%rd22053, [%rd23866+232];
	ld.local.u8 	%r9472, [%rd23866+233];
	mul.wide.u32 	%rd22054, %r9472, 256;
	or.b64  	%rd22055, %rd22054, %rd22053;
	ld.local.u8 	%r9473, [%rd23866+234];
	mul.wide.u32 	%rd22056, %r9473, 65536;
	or.b64  	%rd22057, %rd22055, %rd22056;
	ld.local.u8 	%r9474, [%rd23866+235];
	mul.wide.u32 	%rd22058, %r9474, 16777216;
	or.b64  	%rd22059, %rd22057, %rd22058;
	ld.local.u8 	%rd22060, [%rd23866+236];
	shl.b64 	%rd22061, %rd22060, 32;
	or.b64  	%rd22062, %rd22059, %rd22061;
	ld.local.u8 	%rd22063, [%rd23866+237];
	shl.b64 	%rd22064, %rd22063, 40;
	or.b64  	%rd22065, %rd22062, %rd22064;
	ld.local.u8 	%rd22066, [%rd23866+238];
	shl.b64 	%rd22067, %rd22066, 48;
	or.b64  	%rd22068, %rd22065, %rd22067;
	ld.local.u8 	%rd22069, [%rd23866+239];
	shl.b64 	%rd22070, %rd22069, 56;
	or.b64  	%rd22071, %rd22068, %rd22070;
	st.local.v2.u64 	[%rd8+96], {%rd22052, %rd22071};
	ld.local.u8 	%rd22072, [%rd23866+240];
	ld.local.u8 	%r9475, [%rd23866+241];
	mul.wide.u32 	%rd22073, %r9475, 256;
	or.b64  	%rd22074, %rd22073, %rd22072;
	ld.local.u8 	%r9476, [%rd23866+242];
	mul.wide.u32 	%rd22075, %r9476, 65536;
	or.b64  	%rd22076, %rd22074, %rd22075;
	ld.local.u8 	%r9477, [%rd23866+243];
	mul.wide.u32 	%rd22077, %r9477, 16777216;
	or.b64  	%rd22078, %rd22076, %rd22077;
	ld.local.u8 	%rd22079, [%rd23866+244];
	shl.b64 	%rd22080, %rd22079, 32;
	or.b64  	%rd22081, %rd22078, %rd22080;
	ld.local.u8 	%rd22082, [%rd23866+245];
	shl.b64 	%rd22083, %rd22082, 40;
	or.b64  	%rd22084, %rd22081, %rd22083;
	ld.local.u8 	%rd22085, [%rd23866+246];
	shl.b64 	%rd22086, %rd22085, 48;
	or.b64  	%rd22087, %rd22084, %rd22086;
	ld.local.u8 	%rd22088, [%rd23866+247];
	shl.b64 	%rd22089, %rd22088, 56;
	or.b64  	%rd22090, %rd22087, %rd22089;
	ld.local.u8 	%rd22091, [%rd23866+248];
	ld.local.u8 	%r9478, [%rd23866+249];
	mul.wide.u32 	%rd22092, %r9478, 256;
	or.b64  	%rd22093, %rd22092, %rd22091;
	ld.local.u8 	%r9479, [%rd23866+250];
	mul.wide.u32 	%rd22094, %r9479, 65536;
	or.b64  	%rd22095, %rd22093, %rd22094;
	ld.local.u8 	%r9480, [%rd23866+251];
	mul.wide.u32 	%rd22096, %r9480, 16777216;
	or.b64  	%rd22097, %rd22095, %rd22096;
	ld.local.u8 	%rd22098, [%rd23866+252];
	shl.b64 	%rd22099, %rd22098, 32;
	or.b64  	%rd22100, %rd22097, %rd22099;
	ld.local.u8 	%rd22101, [%rd23866+253];
	shl.b64 	%rd22102, %rd22101, 40;
	or.b64  	%rd22103, %rd22100, %rd22102;
	ld.local.u8 	%rd22104, [%rd23866+254];
	shl.b64 	%rd22105, %rd22104, 48;
	or.b64  	%rd22106, %rd22103, %rd22105;
	ld.local.u8 	%rd22107, [%rd23866+255];
	shl.b64 	%rd22108, %rd22107, 56;
	or.b64  	%rd22109, %rd22106, %rd22108;
	st.local.v2.u64 	[%rd8+112], {%rd22090, %rd22109};
	xor.b64  	%rd23882, %rd2853, %rd2950;
	xor.b64  	%rd23878, %rd2854, %rd23864;
	add.s64 	%rd23868, %rd21650, 7;
	mov.b32 	%r10091, 0;
	mov.u64 	%rd23869, %rd23891;
	mov.u64 	%rd23870, %rd2894;
	mov.u64 	%rd23871, %rd23856;
	mov.u64 	%rd23872, %rd23860;
	mov.u64 	%rd23873, %rd23895;
	mov.u64 	%rd23874, %rd2893;
	mov.u64 	%rd23875, %rd23857;
	mov.u64 	%rd23876, %rd23861;
	mov.u64 	%rd23877, %rd23899;
	mov.u64 	%rd23879, %rd23858;
	mov.u64 	%rd23880, %rd23862;
	mov.u64 	%rd23881, %rd23903;
	mov.u64 	%rd23883, %rd23859;
	mov.u64 	%rd23884, %rd23863;
$L__BB0_560:
	ld.const.u8 	%r9481, [%rd23868+-7];
	mul.wide.u32 	%rd22111, %r9481, 8;
	add.s64 	%rd22112, %rd8, %rd22111;
	ld.local.u64 	%rd22113, [%rd22112];
	ld.const.u8 	%r9482, [%rd23868+-6];
	mul.wide.u32 	%rd22114, %r9482, 8;
	add.s64 	%rd22115, %rd8, %rd22114;
	ld.local.u64 	%rd22116, [%rd22115];
	add.s64 	%rd22117, %rd23884, %rd22113;
	add.s64 	%rd22118, %rd22117, %rd23883;
	xor.b64  	%rd22119, %rd23882, %rd22118;
	mov.b64 	{%r9483, %r9484}, %rd22119;
	mov.b64 	%rd22120, {%r9484, %r9483};
	add.s64 	%rd22121, %rd23881, %rd22120;
	xor.b64  	%rd22122, %rd23883, %rd22121;
	mov.b64 	{%r9485, %r9486}, %rd22122;
	shf.l.wrap.b32 	%r9487, %r9486, %r9485, 8;
	shf.l.wrap.b32 	%r9488, %r9485, %r9486, 8;
	mov.b64 	%rd22123, {%r9488, %r9487};
	add.s64 	%rd22124, %rd22123, %rd22116;
	add.s64 	%rd22125, %rd22124, %rd22118;
	xor.b64  	%rd22126, %rd22120, %rd22125;
	mov.b64 	{%r9489, %r9490}, %rd22126;
	shf.l.wrap.b32 	%r9491, %r9490, %r9489, 16;
	shf.l.wrap.b32 	%r9492, %r9489, %r9490, 16;
	mov.b64 	%rd22127, {%r9492, %r9491};
	add.s64 	%rd22128, %rd22121, %rd22127;
	xor.b64  	%rd22129, %rd22123, %rd22128;
	mov.b64 	{%r9493, %r9494}, %rd22129;
	shf.l.wrap.b32 	%r9495, %r9493, %r9494, 1;
	shf.l.wrap.b32 	%r9496, %r9494, %r9493, 1;
	mov.b64 	%rd22130, {%r9496, %r9495};
	ld.const.u8 	%r9497, [%rd23868+-5];
	mul.wide.u32 	%rd22131, %r9497, 8;
	add.s64 	%rd22132, %rd8, %rd22131;
	ld.local.u64 	%rd22133, [%rd22132];
	ld.const.u8 	%r9498, [%rd23868+-4];
	mul.wide.u32 	%rd22134, %r9498, 8;
	add.s64 	%rd22135, %rd8, %rd22134;
	ld.local.u64 	%rd22136, [%rd22135];
	add.s64 	%rd22137, %rd23880, %rd22133;
	add.s64 	%rd22138, %rd22137, %rd23879;
	xor.b64  	%rd22139, %rd23878, %rd22138;
	mov.b64 	{%r9499, %r9500}, %rd22139;
	mov.b64 	%rd22140, {%r9500, %r9499};
	add.s64 	%rd22141, %rd23877, %rd22140;
	xor.b64  	%rd22142, %rd23879, %rd22141;
	mov.b64 	{%r9501, %r9502}, %rd22142;
	shf.l.wrap.b32 	%r9503, %r9502, %r9501, 8;
	shf.l.wrap.b32 	%r9504, %r9501, %r9502, 8;
	mov.b64 	%rd22143, {%r9504, %r9503};
	add.s64 	%rd22144, %rd22143, %rd22136;
	add.s64 	%rd22145, %rd22144, %rd22138;
	xor.b64  	%rd22146, %rd22140, %rd22145;
	mov.b64 	{%r9505, %r9506}, %rd22146;
	shf.l.wrap.b32 	%r9507, %r9506, %r9505, 16;
	shf.l.wrap.b32 	%r9508, %r9505, %r9506, 16;
	mov.b64 	%rd22147, {%r9508, %r9507};
	add.s64 	%rd22148, %rd22141, %rd22147;
	xor.b64  	%rd22149, %rd22143, %rd22148;
	mov.b64 	{%r9509, %r9510}, %rd22149;
	shf.l.wrap.b32 	%r9511, %r9509, %r9510, 1;
	shf.l.wrap.b32 	%r9512, %r9510, %r9509, 1;
	mov.b64 	%rd22150, {%r9512, %r9511};
	ld.const.u8 	%r9513, [%rd23868+-3];
	mul.wide.u32 	%rd22151, %r9513, 8;
	add.s64 	%rd22152, %rd8, %rd22151;
	ld.local.u64 	%rd22153, [%rd22152];
	ld.const.u8 	%r9514, [%rd23868+-2];
	mul.wide.u32 	%rd22154, %r9514, 8;
	add.s64 	%rd22155, %rd8, %rd22154;
	ld.local.u64 	%rd22156, [%rd22155];
	add.s64 	%rd22157, %rd23876, %rd22153;
	add.s64 	%rd22158, %rd22157, %rd23875;
	xor.b64  	%rd22159, %rd23874, %rd22158;
	mov.b64 	{%r9515, %r9516}, %rd22159;
	mov.b64 	%rd22160, {%r9516, %r9515};
	add.s64 	%rd22161, %rd23873, %rd22160;
	xor.b64  	%rd22162, %rd23875, %rd22161;
	mov.b64 	{%r9517, %r9518}, %rd22162;
	shf.l.wrap.b32 	%r9519, %r9518, %r9517, 8;
	shf.l.wrap.b32 	%r9520, %r9517, %r9518, 8;
	mov.b64 	%rd22163, {%r9520, %r9519};
	add.s64 	%rd22164, %rd22163, %rd22156;
	add.s64 	%rd22165, %rd22164, %rd22158;
	xor.b64  	%rd22166, %rd22160, %rd22165;
	mov.b64 	{%r9521, %r9522}, %rd22166;
	shf.l.wrap.b32 	%r9523, %r9522, %r9521, 16;
	shf.l.wrap.b32 	%r9524, %r9521, %r9522, 16;
	mov.b64 	%rd22167, {%r9524, %r9523};
	add.s64 	%rd22168, %rd22161, %rd22167;
	xor.b64  	%rd22169, %rd22163, %rd22168;
	mov.b64 	{%r9525, %r9526}, %rd22169;
	shf.l.wrap.b32 	%r9527, %r9525, %r9526, 1;
	shf.l.wrap.b32 	%r9528, %r9526, %r9525, 1;
	mov.b64 	%rd22170, {%r9528, %r9527};
	ld.const.u8 	%r9529, [%rd23868+-1];
	mul.wide.u32 	%rd22171, %r9529, 8;
	add.s64 	%rd22172, %rd8, %rd22171;
	ld.local.u64 	%rd22173, [%rd22172];
	ld.const.u8 	%r9530, [%rd23868];
	mul.wide.u32 	%rd22174, %r9530, 8;
	add.s64 	%rd22175, %rd8, %rd22174;
	ld.local.u64 	%rd22176, [%rd22175];
	add.s64 	%rd22177, %rd23872, %rd22173;
	add.s64 	%rd22178, %rd22177, %rd23871;
	xor.b64  	%rd22179, %rd23870, %rd22178;
	mov.b64 	{%r9531, %r9532}, %rd22179;
	mov.b64 	%rd22180, {%r9532, %r9531};
	add.s64 	%rd22181, %rd23869, %rd22180;
	xor.b64  	%rd22182, %rd23871, %rd22181;
	mov.b64 	{%r9533, %r9534}, %rd22182;
	shf.l.wrap.b32 	%r9535, %r9534, %r9533, 8;
	shf.l.wrap.b32 	%r9536, %r9533, %r9534, 8;
	mov.b64 	%rd22183, {%r9536, %r9535};
	add.s64 	%rd22184, %rd22183, %rd22176;
	add.s64 	%rd22185, %rd22184, %rd22178;
	xor.b64  	%rd22186, %rd22180, %rd22185;
	mov.b64 	{%r9537, %r9538}, %rd22186;
	shf.l.wrap.b32 	%r9539, %r9538, %r9537, 16;
	shf.l.wrap.b32 	%r9540, %r9537, %r9538, 16;
	mov.b64 	%rd22187, {%r9540, %r9539};
	add.s64 	%rd22188, %rd22181, %rd22187;
	xor.b64  	%rd22189, %rd22183, %rd22188;
	mov.b64 	{%r9541, %r9542}, %rd22189;
	shf.l.wrap.b32 	%r9543, %r9541, %r9542, 1;
	shf.l.wrap.b32 	%r9544, %r9542, %r9541, 1;
	mov.b64 	%rd22190, {%r9544, %r9543};
	ld.const.u8 	%r9545, [%rd23868+1];
	mul.wide.u32 	%rd22191, %r9545, 8;
	add.s64 	%rd22192, %rd8, %rd22191;
	ld.local.u64 	%rd22193, [%rd22192];
	ld.const.u8 	%r9546, [%rd23868+2];
	mul.wide.u32 	%rd22194, %r9546, 8;
	add.s64 	%rd22195, %rd8, %rd22194;
	ld.local.u64 	%rd22196, [%rd22195];
	add.s64 	%rd22197, %rd22125, %rd22193;
	add.s64 	%rd22198, %rd22197, %rd22150;
	xor.b64  	%rd22199, %rd22187, %rd22198;
	mov.b64 	{%r9547, %r9548}, %rd22199;
	mov.b64 	%rd22200, {%r9548, %r9547};
	add.s64 	%rd22201, %rd22168, %rd22200;
	xor.b64  	%rd22202, %rd22150, %rd22201;
	mov.b64 	{%r9549, %r9550}, %rd22202;
	shf.l.wrap.b32 	%r9551, %r9550, %r9549, 8;
	shf.l.wrap.b32 	%r9552, %r9549, %r9550, 8;
	mov.b64 	%rd22203, {%r9552, %r9551};
	add.s64 	%rd22204, %rd22203, %rd22196;
	add.s64 	%rd23884, %rd22204, %rd22198;
	xor.b64  	%rd22205, %rd22200, %rd23884;
	mov.b64 	{%r9553, %r9554}, %rd22205;
	shf.l.wrap.b32 	%r9555, %r9554, %r9553, 16;
	shf.l.wrap.b32 	%r9556, %r9553, %r9554, 16;
	mov.b64 	%rd23870, {%r9556, %r9555};
	add.s64 	%rd23873, %rd22201, %rd23870;
	xor.b64  	%rd22206, %rd22203, %rd23873;
	mov.b64 	{%r9557, %r9558}, %rd22206;
	shf.l.wrap.b32 	%r9559, %r9557, %r9558, 1;
	shf.l.wrap.b32 	%r9560, %r9558, %r9557, 1;
	mov.b64 	%rd23879, {%r9560, %r9559};
	ld.const.u8 	%r9561, [%rd23868+3];
	mul.wide.u32 	%rd22207, %r9561, 8;
	add.s64 	%rd22208, %rd8, %rd22207;
	ld.local.u64 	%rd22209, [%rd22208];
	ld.const.u8 	%r9562, [%rd23868+4];
	mul.wide.u32 	%rd22210, %r9562, 8;
	add.s64 	%rd22211, %rd8, %rd22210;
	ld.local.u64 	%rd22212, [%rd22211];
	add.s64 	%rd22213, %rd22145, %rd22209;
	add.s64 	%rd22214, %rd22213, %rd22170;
	xor.b64  	%rd22215, %rd22127, %rd22214;
	mov.b64 	{%r9563, %r9564}, %rd22215;
	mov.b64 	%rd22216, {%r9564, %r9563};
	add.s64 	%rd22217, %rd22188, %rd22216;
	xor.b64  	%rd22218, %rd22170, %rd22217;
	mov.b64 	{%r9565, %r9566}, %rd22218;
	shf.l.wrap.b32 	%r9567, %r9566, %r9565, 8;
	shf.l.wrap.b32 	%r9568, %r9565, %r9566, 8;
	mov.b64 	%rd22219, {%r9568, %r9567};
	add.s64 	%rd22220, %rd22219, %rd22212;
	add.s64 	%rd23880, %rd22220, %rd22214;
	xor.b64  	%rd22221, %rd22216, %rd23880;
	mov.b64 	{%r9569, %r9570}, %rd22221;
	shf.l.wrap.b32 	%r9571, %r9570, %r9569, 16;
	shf.l.wrap.b32 	%r9572, %r9569, %r9570, 16;
	mov.b64 	%rd23882, {%r9572, %r9571};
	add.s64 	%rd23869, %rd22217, %rd23882;
	xor.b64  	%rd22222, %rd22219, %rd23869;
	mov.b64 	{%r9573, %r9574}, %rd22222;
	shf.l.wrap.b32 	%r9575, %r9573, %r9574, 1;
	shf.l.wrap.b32 	%r9576, %r9574, %r9573, 1;
	mov.b64 	%rd23875, {%r9576, %r9575};
	ld.const.u8 	%r9577, [%rd23868+5];
	mul.wide.u32 	%rd22223, %r9577, 8;
	add.s64 	%rd22224, %rd8, %rd22223;
	ld.local.u64 	%rd22225, [%rd22224];
	ld.const.u8 	%r9578, [%rd23868+6];
	mul.wide.u32 	%rd22226, %r9578, 8;
	add.s64 	%rd22227, %rd8, %rd22226;
	ld.local.u64 	%rd22228, [%rd22227];
	add.s64 	%rd22229, %rd22165, %rd22225;
	add.s64 	%rd22230, %rd22229, %rd22190;
	xor.b64  	%rd22231, %rd22147, %rd22230;
	mov.b64 	{%r9579, %r9580}, %rd22231;
	mov.b64 	%rd22232, {%r9580, %r9579};
	add.s64 	%rd22233, %rd22128, %rd22232;
	xor.b64  	%rd22234, %rd22190, %rd22233;
	mov.b64 	{%r9581, %r9582}, %rd22234;
	shf.l.wrap.b32 	%r9583, %r9582, %r9581, 8;
	shf.l.wrap.b32 	%r9584, %r9581, %r9582, 8;
	mov.b64 	%rd22235, {%r9584, %r9583};
	add.s64 	%rd22236, %rd22235, %rd22228;
	add.s64 	%rd23876, %rd22236, %rd22230;
	xor.b64  	%rd22237, %rd22232, %rd23876;
	mov.b64 	{%r9585, %r9586}, %rd22237;
	shf.l.wrap.b32 	%r9587, %r9586, %r9585, 16;
	shf.l.wrap.b32 	%r9588, %r9585, %r9586, 16;
	mov.b64 	%rd23878, {%r9588, %r9587};
	add.s64 	%rd23881, %rd22233, %rd23878;
	xor.b64  	%rd22238, %rd22235, %rd23881;
	mov.b64 	{%r9589, %r9590}, %rd22238;
	shf.l.wrap.b32 	%r9591, %r9589, %r9590, 1;
	shf.l.wrap.b32 	%r9592, %r9590, %r9589, 1;
	mov.b64 	%rd23871, {%r9592, %r9591};
	ld.const.u8 	%r9593, [%rd23868+7];
	mul.wide.u32 	%rd22239, %r9593, 8;
	add.s64 	%rd22240, %rd8, %rd22239;
	ld.local.u64 	%rd22241, [%rd22240];
	ld.const.u8 	%r9594, [%rd23868+8];
	mul.wide.u32 	%rd22242, %r9594, 8;
	add.s64 	%rd22243, %rd8, %rd22242;
	ld.local.u64 	%rd22244, [%rd22243];
	add.s64 	%rd22245, %rd22185, %rd22241;
	add.s64 	%rd22246, %rd22245, %rd22130;
	xor.b64  	%rd22247, %rd22167, %rd22246;
	mov.b64 	{%r9595, %r9596}, %rd22247;
	mov.b64 	%rd22248, {%r9596, %r9595};
	add.s64 	%rd22249, %rd22148, %rd22248;
	xor.b64  	%rd22250, %rd22130, %rd22249;
	mov.b64 	{%r9597, %r9598}, %rd22250;
	shf.l.wrap.b32 	%r9599, %r9598, %r9597, 8;
	shf.l.wrap.b32 	%r9600, %r9597, %r9598, 8;
	mov.b64 	%rd22251, {%r9600, %r9599};
	add.s64 	%rd22252, %rd22251, %rd22244;
	add.s64 	%rd23872, %rd22252, %rd22246;
	xor.b64  	%rd22253, %rd22248, %rd23872;
	mov.b64 	{%r9601, %r9602}, %rd22253;
	shf.l.wrap.b32 	%r9603, %r9602, %r9601, 16;
	shf.l.wrap.b32 	%r9604, %r9601, %r9602, 16;
	mov.b64 	%rd23874, {%r9604, %r9603};
	add.s64 	%rd23877, %rd22249, %rd23874;
	xor.b64  	%rd22254, %rd22251, %rd23877;
	mov.b64 	{%r9605, %r9606}, %rd22254;
	shf.l.wrap.b32 	%r9607, %r9605, %r9606, 1;
	shf.l.wrap.b32 	%r9608, %r9606, %r9605, 1;
	mov.b64 	%rd23883, {%r9608, %r9607};
	add.s32 	%r10091, %r10091, 1;
	add.s64 	%rd23868, %rd23868, 16;
	setp.ne.s32 	%p420, %r10091, 12;
	@%p420 bra 	$L__BB0_560;
	xor.b64  	%rd22255, %rd23884, %rd23863;
	xor.b64  	%rd23863, %rd22255, %rd23881;
	xor.b64  	%rd22256, %rd23880, %rd23862;
	xor.b64  	%rd23862, %rd22256, %rd23877;
	xor.b64  	%rd22257, %rd23876, %rd23861;
	xor.b64  	%rd23861, %rd22257, %rd23873;
	xor.b64  	%rd22258, %rd23872, %rd23860;
	xor.b64  	%rd23860, %rd22258, %rd23869;
	xor.b64  	%rd22259, %rd23883, %rd23859;
	xor.b64  	%rd23859, %rd22259, %rd23882;
	xor.b64  	%rd22260, %rd23879, %rd23858;
	xor.b64  	%rd23858, %rd22260, %rd23878;
	xor.b64  	%rd22261, %rd23875, %rd23857;
	xor.b64  	%rd23857, %rd22261, %rd23874;
	xor.b64  	%rd22262, %rd23871, %rd23856;
	xor.b64  	%rd23856, %rd22262, %rd23870;
	add.s64 	%rd23867, %rd23867, -128;
	setp.gt.u64 	%p421, %rd23867, 128;
	add.s32 	%r10090, %r271, 128;
	add.s32 	%r10089, %r270, -128;
	mov.u64 	%rd23865, %rd2950;
	mov.u64 	%rd23866, %rd2949;
	@%p421 bra 	$L__BB0_559;
	st.local.u64 	[%rd11+64], %rd2950;
	st.local.u64 	[%rd11+72], %rd23864;
	st.local.u64 	[%rd11], %rd23863;
	st.local.u64 	[%rd11+8], %rd23862;
	st.local.u64 	[%rd11+16], %rd23861;
	st.local.u64 	[%rd11+24], %rd23860;
	st.local.u64 	[%rd11+32], %rd23859;
	st.local.u64 	[%rd11+40], %rd23858;
	st.local.u64 	[%rd11+48], %rd23857;
	st.local.u64 	[%rd11+56], %rd23856;
	add.s64 	%rd22264, %rd2861, 767;
	and.b64  	%rd22265, %rd22264, 8589934464;
	sub.s64 	%rd22266, %rd2861, %rd22265;
	add.s64 	%rd22267, %rd22266, 768;
	max.u64 	%rd2997, %rd22267, 1;
	and.b64  	%rd2998, %rd2997, 3;
	setp.lt.u64 	%p422, %rd22267, 4;
	mov.b64 	%rd23888, 0;
	@%p422 bra 	$L__BB0_565;
	and.b64  	%rd23888, %rd2997, -4;
	neg.s64 	%rd3000, %rd23888;
	mov.b64 	%rd23885, 0;
$L__BB0_564:
	add.s64 	%rd22269, %rd2949, %rd23885;
	add.s64 	%rd22270, %rd2859, %rd23885;
	ld.local.u8 	%r9609, [%rd22269+131];
	ld.local.u8 	%r9610, [%rd22269+130];
	prmt.b32 	%r9611, %r9610, %r9609, 0x3340U;
	ld.local.u8 	%r9612, [%rd22269+129];
	ld.local.u8 	%r9613, [%rd22269+128];
	prmt.b32 	%r9614, %r9613, %r9612, 0x3340U;
	prmt.b32 	%r9615, %r9614, %r9611, 0x5410U;
	st.local.u32 	[%rd22270], %r9615;
	add.s64 	%rd23885, %rd23885, 4;
	add.s64 	%rd22271, %rd3000, %rd23885;
	setp.ne.s64 	%p423, %rd22271, 0;
	@%p423 bra 	$L__BB0_564;
$L__BB0_565:
	setp.eq.s64 	%p424, %rd2998, 0;
	@%p424 bra 	$L__BB0_568;
	neg.s64 	%rd23887, %rd2998;
$L__BB0_567:
	.pragma "nounroll";
	add.s64 	%rd22272, %rd2949, %rd23888;
	ld.local.u8 	%rs374, [%rd22272+128];
	add.s64 	%rd22273, %rd2859, %rd23888;
	st.local.u8 	[%rd22273], %rs374;
	add.s64 	%rd23888, %rd23888, 1;
	add.s64 	%rd23887, %rd23887, 1;
	setp.ne.s64 	%p425, %rd23887, 0;
	@%p425 bra 	$L__BB0_567;
$L__BB0_568:
	ld.param.u64 	%rd22770, [_Z26argon2d_hash_device_kernelPhPKhmjjjP6block_S1_m_param_0];
	cvt.u32.u64 	%r9616, %rd23867;
	ld.local.u32 	%r276, [%rd11+224];
	add.s32 	%r277, %r276, %r9616;
	st.local.u32 	[%rd11+224], %r277;
	setp.eq.s64 	%p426, %rd22770, 0;
	@%p426 bra 	$L__BB0_592;
	mov.b32 	%r9617, 0;
	st.local.v4.b32 	[%rd10], {%r9617, %r9617, %r9617, %r9617};
	st.local.v4.b32 	[%rd10+16], {%r9617, %r9617, %r9617, %r9617};
	st.local.v4.b32 	[%rd10+32], {%r9617, %r9617, %r9617, %r9617};
	st.local.v4.b32 	[%rd10+48], {%r9617, %r9617, %r9617, %r9617};
	cvt.u64.u32 	%rd3009, %r277;
	ld.local.u64 	%rd22274, [%rd11+64];
	add.s64 	%rd3010, %rd22274, %rd3009;
	setp.lt.u64 	%p427, %rd3010, %rd22274;
	st.local.u64 	[%rd11+64], %rd3010;
	selp.u64 	%rd22275, 1, 0, %p427;
	ld.local.u64 	%rd22276, [%rd11+72];
	add.s64 	%rd3011, %rd22276, %rd22275;
	st.local.u64 	[%rd11+72], %rd3011;
	ld.local.u8 	%rs375, [%rd11+232];
	setp.eq.s16 	%p428, %rs375, 0;
	@%p428 bra 	$L__BB0_571;
	mov.b64 	%rd22277, -1;
	st.local.u64 	[%rd11+88], %rd22277;
$L__BB0_571:
	mov.b64 	%rd22278, -1;
	st.local.u64 	[%rd11+80], %rd22278;
	sub.s32 	%r278, 128, %r277;
	setp.lt.s32 	%p429, %r278, 1;
	@%p429 bra 	$L__BB0_583;
	and.b32  	%r279, %r278, 7;
	add.s32 	%r9619, %r277, -121;
	setp.lt.u32 	%p430, %r9619, 7;
	mov.b32 	%r10094, 0;
	@%p430 bra 	$L__BB0_575;
	and.b32  	%r10094, %r278, 2147483640;
	sub.s32 	%r9620, %r271, %r276;
	and.b32  	%r9621, %r9620, 2147483640;
	neg.s32 	%r10092, %r9621;
	add.s32 	%r9622, %r276, %r270;
	cvt.u64.u32 	%rd22279, %r9622;
	add.s64 	%rd22280, %rd11, %rd22279;
	add.s64 	%rd23889, %rd22280, 103;
$L__BB0_574:
	.pragma "nounroll";
	mov.b16 	%rs376, 0;
	st.local.u8 	[%rd23889+-7], %rs376;
	st.local.u8 	[%rd23889+-6], %rs376;
	st.local.u8 	[%rd23889+-5], %rs376;
	st.local.u8 	[%rd23889+-4], %rs376;
	st.local.u8 	[%rd23889+-3], %rs376;
	st.local.u8 	[%rd23889+-2], %rs376;
	st.local.u8 	[%rd23889+-1], %rs376;
	st.local.u8 	[%rd23889], %rs376;
	add.s32 	%r10092, %r10092, 8;
	add.s64 	%rd23889, %rd23889, 8;
	setp.ne.s32 	%p431, %r10092, 0;
	@%p431 bra 	$L__BB0_574;
$L__BB0_575:
	setp.eq.s32 	%p432, %r279, 0;
	@%p432 bra 	$L__BB0_583;
	and.b32  	%r285, %r278, 3;
	setp.lt.u32 	%p433, %r279, 4;
	@%p433 bra 	$L__BB0_578;
	cvt.u64.u32 	%rd22281, %r10094;
	add.s64 	%rd22282, %rd3009, %rd22281;
	add.s64 	%rd22283, %rd11, %rd22282;
	mov.b16 	%rs377, 0;
	st.local.u8 	[%rd22283+96], %rs377;
	add.s32 	%r9623, %r10094, 1;
	cvt.u64.u32 	%rd22284, %r9623;
	add.s64 	%rd22285, %rd3009, %rd22284;
	add.s64 	%rd22286, %rd11, %rd22285;
	st.local.u8 	[%rd22286+96], %rs377;
	add.s32 	%r9624, %r10094, 2;
	cvt.u64.u32 	%rd22287, %r9624;
	add.s64 	%rd22288, %rd3009, %rd22287;
	add.s64 	%rd22289, %rd11, %rd22288;
	st.local.u8 	[%rd22289+96], %rs377;
	add.s32 	%r9625, %r10094, 3;
	cvt.u64.u32 	%rd22290, %r9625;
	add.s64 	%rd22291, %rd3009, %rd22290;
	add.s64 	%rd22292, %rd11, %rd22291;
	st.local.u8 	[%rd22292+96], %rs377;
	add.s32 	%r10094, %r10094, 4;
$L__BB0_578:
	setp.eq.s32 	%p434, %r285, 0;
	@%p434 bra 	$L__BB0_583;
	setp.eq.s32 	%p435, %r285, 1;
	@%p435 bra 	$L__BB0_581;
	cvt.u64.u32 	%rd22293, %r10094;
	add.s64 	%rd22294, %rd3009, %rd22293;
	add.s64 	%rd22295, %rd11, %rd22294;
	mov.b16 	%rs378, 0;
	st.local.u8 	[%rd22295+96], %rs378;
	add.s32 	%r9626, %r10094, 1;
	cvt.u64.u32 	%rd22296, %r9626;
	add.s64 	%rd22297, %rd3009, %rd22296;
	add.s64 	%rd22298, %rd11, %rd22297;
	st.local.u8 	[%rd22298+96], %rs378;
	add.s32 	%r10094, %r10094, 2;
$L__BB0_581:
	and.b32  	%r9627, %r278, 1;
	setp.eq.b32 	%p436, %r9627, 1;
	not.pred 	%p437, %p436;
	@%p437 bra 	$L__BB0_583;
	cvt.u64.u32 	%rd22299, %r10094;
	add.s64 	%rd22300, %rd3009, %rd22299;
	add.s64 	%rd22301, %rd11, %rd22300;
	mov.b16 	%rs379, 0;
	st.local.u8 	[%rd22301+96], %rs379;
$L__BB0_583:
	ld.local.v2.b32 	{%r9629, %r9630}, [%rd11+96];
	bfe.u32 	%r9631, %r9630, 24, 8;
	bfe.u32 	%r9632, %r9630, 16, 8;
	bfe.u32 	%r9633, %r9630, 8, 8;
	bfe.u32 	%r9634, %r9630, 0, 8;
	ld.local.u32 	%rd22303, [%rd11+96];
	cvt.u64.u32 	%rd22304, %r9634;
	shl.b64 	%rd22305, %rd22304, 32;
	and.b64  	%rd22306, %rd22305, 1095216660480;
	or.b64  	%rd22307, %rd22303, %rd22306;
	cvt.u64.u32 	%rd22308, %r9633;
	shl.b64 	%rd22309, %rd22308, 40;
	and.b64  	%rd22310, %rd22309, 280375465082880;
	or.b64  	%rd22311, %rd22307, %rd22310;
	cvt.u64.u32 	%rd22312, %r9632;
	shl.b64 	%rd22313, %rd22312, 48;
	and.b64  	%rd22314, %rd22313, 71776119061217280;
	or.b64  	%rd22315, %rd22311, %rd22314;
	cvt.u64.u32 	%rd22316, %r9631;
	shl.b64 	%rd22317, %rd22316, 56;
	or.b64  	%rd22318, %rd22315, %rd22317;
	ld.local.v2.b32 	{%r9635, %r9636}, [%rd11+104];
	bfe.u32 	%r9637, %r9636, 24, 8;
	bfe.u32 	%r9638, %r9636, 16, 8;
	bfe.u32 	%r9639, %r9636, 8, 8;
	bfe.u32 	%r9640, %r9636, 0, 8;
	ld.local.u32 	%rd22319, [%rd11+104];
	cvt.u64.u32 	%rd22320, %r9640;
	shl.b64 	%rd22321, %rd22320, 32;
	and.b64  	%rd22322, %rd22321, 1095216660480;
	or.b64  	%rd22323, %rd22319, %rd22322;
	cvt.u64.u32 	%rd22324, %r9639;
	shl.b64 	%rd22325, %rd22324, 40;
	and.b64  	%rd22326, %rd22325, 280375465082880;
	or.b64  	%rd22327, %rd22323, %rd22326;
	cvt.u64.u32 	%rd22328, %r9638;
	shl.b64 	%rd22329, %rd22328, 48;
	and.b64  	%rd22330, %rd22329, 71776119061217280;
	or.b64  	%rd22331, %rd22327, %rd22330;
	cvt.u64.u32 	%rd22332, %r9637;
	shl.b64 	%rd22333, %rd22332, 56;
	or.b64  	%rd22334, %rd22331, %rd22333;
	st.local.v2.u64 	[%rd8], {%rd22318, %rd22334};
	ld.local.v2.b32 	{%r9641, %r9642}, [%rd11+112];
	bfe.u32 	%r9643, %r9642, 24, 8;
	bfe.u32 	%r9644, %r9642, 16, 8;
	bfe.u32 	%r9645, %r9642, 8, 8;
	bfe.u32 	%r9646, %r9642, 0, 8;
	ld.local.u32 	%rd22335, [%rd11+112];
	cvt.u64.u32 	%rd22336, %r9646;
	shl.b64 	%rd22337, %rd22336, 32;
	and.b64  	%rd22338, %rd22337, 1095216660480;
	or.b64  	%rd22339, %rd22335, %rd22338;
	cvt.u64.u32 	%rd22340, %r9645;
	shl.b64 	%rd22341, %rd22340, 40;
	and.b64  	%rd22342, %rd22341, 280375465082880;
	or.b64  	%rd22343, %rd22339, %rd22342;
	cvt.u64.u32 	%rd22344, %r9644;
	shl.b64 	%rd22345, %rd22344, 48;
	and.b64  	%rd22346, %rd22345, 71776119061217280;
	or.b64  	%rd22347, %rd22343, %rd22346;
	cvt.u64.u32 	%rd22348, %r9643;
	shl.b64 	%rd22349, %rd22348, 56;
	or.b64  	%rd22350, %rd22347, %rd22349;
	ld.local.v2.b32 	{%r9647, %r9648}, [%rd11+120];
	bfe.u32 	%r9649, %r9648, 24, 8;
	bfe.u32 	%r9650, %r9648, 16, 8;
	bfe.u32 	%r9651, %r9648, 8, 8;
	bfe.u32 	%r9652, %r9648, 0, 8;
	ld.local.u32 	%rd22351, [%rd11+120];
	cvt.u64.u32 	%rd22352, %r9652;
	shl.b64 	%rd22353, %rd22352, 32;
	and.b64  	%rd22354, %rd22353, 1095216660480;
	or.b64  	%rd22355, %rd22351, %rd22354;
	cvt.u64.u32 	%rd22356, %r9651;
	shl.b64 	%rd22357, %rd22356, 40;
	and.b64  	%rd22358, %rd22357, 280375465082880;
	or.b64  	%rd22359, %rd22355, %rd22358;
	cvt.u64.u32 	%rd22360, %r9650;
	shl.b64 	%rd22361, %rd22360, 48;
	and.b64  	%rd22362, %rd22361, 71776119061217280;
	or.b64  	%rd22363, %rd22359, %rd22362;
	cvt.u64.u32 	%rd22364, %r9649;
	shl.b64 	%rd22365, %rd22364, 56;
	or.b64  	%rd22366, %rd22363, %rd22365;
	st.local.v2.u64 	[%rd8+16], {%rd22350, %rd22366};
	ld.local.v2.b32 	{%r9653, %r9654}, [%rd11+128];
	bfe.u32 	%r9655, %r9654, 24, 8;
	bfe.u32 	%r9656, %r9654, 16, 8;
	bfe.u32 	%r9657, %r9654, 8, 8;
	bfe.u32 	%r9658, %r9654, 0, 8;
	ld.local.u32 	%rd22367, [%rd11+128];
	cvt.u64.u32 	%rd22368, %r9658;
	shl.b64 	%rd22369, %rd22368, 32;
	and.b64  	%rd22370, %rd22369, 1095216660480;
	or.b64  	%rd22371, %rd22367, %rd22370;
	cvt.u64.u32 	%rd22372, %r9657;
	shl.b64 	%rd22373, %rd22372, 40;
	and.b64  	%rd22374, %rd22373, 280375465082880;
	or.b64  	%rd22375, %rd22371, %rd22374;
	cvt.u64.u32 	%rd22376, %r9656;
	shl.b64 	%rd22377, %rd22376, 48;
	and.b64  	%rd22378, %rd22377, 71776119061217280;
	or.b64  	%rd22379, %rd22375, %rd22378;
	cvt.u64.u32 	%rd22380, %r9655;
	shl.b64 	%rd22381, %rd22380, 56;
	or.b64  	%rd22382, %rd22379, %rd22381;
	ld.local.v2.b32 	{%r9659, %r9660}, [%rd11+136];
	bfe.u32 	%r9661, %r9660, 24, 8;
	bfe.u32 	%r9662, %r9660, 16, 8;
	bfe.u32 	%r9663, %r9660, 8, 8;
	bfe.u32 	%r9664, %r9660, 0, 8;
	ld.local.u32 	%rd22383, [%rd11+136];
	cvt.u64.u32 	%rd22384, %r9664;
	shl.b64 	%rd22385, %rd22384, 32;
	and.b64  	%rd22386, %rd22385, 1095216660480;
	or.b64  	%rd22387, %rd22383, %rd22386;
	cvt.u64.u32 	%rd22388, %r9663;
	shl.b64 	%rd22389, %rd22388, 40;
	and.b64  	%rd22390, %rd22389, 280375465082880;
	or.b64  	%rd22391, %rd22387, %rd22390;
	cvt.u64.u32 	%rd22392, %r9662;
	shl.b64 	%rd22393, %rd22392, 48;
	and.b64  	%rd22394, %rd22393, 71776119061217280;
	or.b64  	%rd22395, %rd22391, %rd22394;
	cvt.u64.u32 	%rd22396, %r9661;
	shl.b64 	%rd22397, %rd22396, 56;
	or.b64  	%rd22398, %rd22395, %rd22397;
	st.local.v2.u64 	[%rd8+32], {%rd22382, %rd22398};
	ld.local.v2.b32 	{%r9665, %r9666}, [%rd11+144];
	bfe.u32 	%r9667, %r9666, 24, 8;
	bfe.u32 	%r9668, %r9666, 16, 8;
	bfe.u32 	%r9669, %r9666, 8, 8;
	bfe.u32 	%r9670, %r9666, 0, 8;
	ld.local.u32 	%rd22399, [%rd11+144];
	cvt.u64.u32 	%rd22400, %r9670;
	shl.b64 	%rd22401, %rd22400, 32;
	and.b64  	%rd22402, %rd22401, 1095216660480;
	or.b64  	%rd22403, %rd22399, %rd22402;
	cvt.u64.u32 	%rd22404, %r9669;
	shl.b64 	%rd22405, %rd22404, 40;
	and.b64  	%rd22406, %rd22405, 280375465082880;
	or.b64  	%rd22407, %rd22403, %rd22406;
	cvt.u64.u32 	%rd22408, %r9668;
	shl.b64 	%rd22409, %rd22408, 48;
	and.b64  	%rd22410, %rd22409, 71776119061217280;
	or.b64  	%rd22411, %rd22407, %rd22410;
	cvt.u64.u32 	%rd22412, %r9667;
	shl.b64 	%rd22413, %rd22412, 56;
	or.b64  	%rd22414, %rd22411, %rd22413;
	ld.local.v2.b32 	{%r9671, %r9672}, [%rd11+152];
	bfe.u32 	%r9673, %r9672, 24, 8;
	bfe.u32 	%r9674, %r9672, 16, 8;
	bfe.u32 	%r9675, %r9672, 8, 8;
	bfe.u32 	%r9676, %r9672, 0, 8;
	ld.local.u32 	%rd22415, [%rd11+152];
	cvt.u64.u32 	%rd22416, %r9676;
	shl.b64 	%rd22417, %rd22416, 32;
	and.b64  	%rd22418, %rd22417, 1095216660480;
	or.b64  	%rd22419, %rd22415, %rd22418;
	cvt.u64.u32 	%rd22420, %r9675;
	shl.b64 	%rd22421, %rd22420, 40;
	and.b64  	%rd22422, %rd22421, 280375465082880;
	or.b64  	%rd22423, %rd22419, %rd22422;
	cvt.u64.u32 	%rd22424, %r9674;
	shl.b64 	%rd22425, %rd22424, 48;
	and.b64  	%rd22426, %rd22425, 71776119061217280;
	or.b64  	%rd22427, %rd22423, %rd22426;
	cvt.u64.u32 	%rd22428, %r9673;
	shl.b64 	%rd22429, %rd22428, 56;
	or.b64  	%rd22430, %rd22427, %rd22429;
	st.local.v2.u64 	[%rd8+48], {%rd22414, %rd22430};
	ld.local.v2.b32 	{%r9677, %r9678}, [%rd11+160];
	bfe.u32 	%r9679, %r9678, 24, 8;
	bfe.u32 	%r9680, %r9678, 16, 8;
	bfe.u32 	%r9681, %r9678, 8, 8;
	bfe.u32 	%r9682, %r9678, 0, 8;
	ld.local.u32 	%rd22431, [%rd11+160];
	cvt.u64.u32 	%rd22432, %r9682;
	shl.b64 	%rd22433, %rd22432, 32;
	and.b64  	%rd22434, %rd22433, 1095216660480;
	or.b64  	%rd22435, %rd22431, %rd22434;
	cvt.u64.u32 	%rd22436, %r9681;
	shl.b64 	%rd22437, %rd22436, 40;
	and.b64  	%rd22438, %rd22437, 280375465082880;
	or.b64  	%rd22439, %rd22435, %rd22438;
	cvt.u64.u32 	%rd22440, %r9680;
	shl.b64 	%rd22441, %rd22440, 48;
	and.b64  	%rd22442, %rd22441, 71776119061217280;
	or.b64  	%rd22443, %rd22439, %rd22442;
	cvt.u64.u32 	%rd22444, %r9679;
	shl.b64 	%rd22445, %rd22444, 56;
	or.b64  	%rd22446, %rd22443, %rd22445;
	ld.local.v2.b32 	{%r9683, %r9684}, [%rd11+168];
	bfe.u32 	%r9685, %r9684, 24, 8;
	bfe.u32 	%r9686, %r9684, 16, 8;
	bfe.u32 	%r9687, %r9684, 8, 8;
	bfe.u32 	%r9688, %r9684, 0, 8;
	ld.local.u32 	%rd22447, [%rd11+168];
	cvt.u64.u32 	%rd22448, %r9688;
	shl.b64 	%rd22449, %rd22448, 32;
	and.b64  	%rd22450, %rd22449, 1095216660480;
	or.b64  	%rd22451, %rd22447, %rd22450;
	cvt.u64.u32 	%rd22452, %r9687;
	shl.b64 	%rd22453, %rd22452, 40;
	and.b64  	%rd22454, %rd22453, 280375465082880;
	or.b64  	%rd22455, %rd22451, %rd22454;
	cvt.u64.u32 	%rd22456, %r9686;
	shl.b64 	%rd22457, %rd22456, 48;
	and.b64  	%rd22458, %rd22457, 71776119061217280;
	or.b64  	%rd22459, %rd22455, %rd22458;
	cvt.u64.u32 	%rd22460, %r9685;
	shl.b64 	%rd22461, %rd22460, 56;
	or.b64  	%rd22462, %rd22459, %rd22461;
	st.local.v2.u64 	[%rd8+64], {%rd22446, %rd22462};
	ld.local.v2.b32 	{%r9689, %r9690}, [%rd11+176];
	bfe.u32 	%r9691, %r9690, 24, 8;
	bfe.u32 	%r9692, %r9690, 16, 8;
	bfe.u32 	%r9693, %r9690, 8, 8;
	bfe.u32 	%r9694, %r9690, 0, 8;
	ld.local.u32 	%rd22463, [%rd11+176];
	cvt.u64.u32 	%rd22464, %r9694;
	shl.b64 	%rd22465, %rd22464, 32;
	and.b64  	%rd22466, %rd22465, 1095216660480;
	or.b64  	%rd22467, %rd22463, %rd22466;
	cvt.u64.u32 	%rd22468, %r9693;
	shl.b64 	%rd22469, %rd22468, 40;
	and.b64  	%rd22470, %rd22469, 280375465082880;
	or.b64  	%rd22471, %rd22467, %rd22470;
	cvt.u64.u32 	%rd22472, %r9692;
	shl.b64 	%rd22473, %rd22472, 48;
	and.b64  	%rd22474, %rd22473, 71776119061217280;
	or.b64  	%rd22475, %rd22471, %rd22474;
	cvt.u64.u32 	%rd22476, %r9691;
	shl.b64 	%rd22477, %rd22476, 56;
	or.b64  	%rd22478, %rd22475, %rd22477;
	ld.local.v2.b32 	{%r9695, %r9696}, [%rd11+184];
	bfe.u32 	%r9697, %r9696, 24, 8;
	bfe.u32 	%r9698, %r9696, 16, 8;
	bfe.u32 	%r9699, %r9696, 8, 8;
	bfe.u32 	%r9700, %r9696, 0, 8;
	ld.local.u32 	%rd22479, [%rd11+184];
	cvt.u64.u32 	%rd22480, %r9700;
	shl.b64 	%rd22481, %rd22480, 32;
	and.b64  	%rd22482, %rd22481, 1095216660480;
	or.b64  	%rd22483, %rd22479, %rd22482;
	cvt.u64.u32 	%rd22484, %r9699;
	shl.b64 	%rd22485, %rd22484, 40;
	and.b64  	%rd22486, %rd22485, 280375465082880;
	or.b64  	%rd22487, %rd22483, %rd22486;
	cvt.u64.u32 	%rd22488, %r9698;
	shl.b64 	%rd22489, %rd22488, 48;
	and.b64  	%rd22490, %rd22489, 71776119061217280;
	or.b64  	%rd22491, %rd22487, %rd22490;
	cvt.u64.u32 	%rd22492, %r9697;
	shl.b64 	%rd22493, %rd22492, 56;
	or.b64  	%rd22494, %rd22491, %rd22493;
	st.local.v2.u64 	[%rd8+80], {%rd22478, %rd22494};
	ld.local.v2.b32 	{%r9701, %r9702}, [%rd11+192];
	bfe.u32 	%r9703, %r9702, 24, 8;
	bfe.u32 	%r9704, %r9702, 16, 8;
	bfe.u32 	%r9705, %r9702, 8, 8;
	bfe.u32 	%r9706, %r9702, 0, 8;
	ld.local.u32 	%rd22495, [%rd11+192];
	cvt.u64.u32 	%rd22496, %r9706;
	shl.b64 	%rd22497, %rd22496, 32;
	and.b64  	%rd22498, %rd22497, 1095216660480;
	or.b64  	%rd22499, %rd22495, %rd22498;
	cvt.u64.u32 	%rd22500, %r9705;
	shl.b64 	%rd22501, %rd22500, 40;
	and.b64  	%rd22502, %rd22501, 280375465082880;
	or.b64  	%rd22503, %rd22499, %rd22502;
	cvt.u64.u32 	%rd22504, %r9704;
	shl.b64 	%rd22505, %rd22504, 48;
	and.b64  	%rd22506, %rd22505, 71776119061217280;
	or.b64  	%rd22507, %rd22503, %rd22506;
	cvt.u64.u32 	%rd22508, %r9703;
	shl.b64 	%rd22509, %rd22508, 56;
	or.b64  	%rd22510, %rd22507, %rd22509;
	ld.local.v2.b32 	{%r9707, %r9708}, [%rd11+200];
	bfe.u32 	%r9709, %r9708, 24, 8;
	bfe.u32 	%r9710, %r9708, 16, 8;
	bfe.u32 	%r9711, %r9708, 8, 8;
	bfe.u32 	%r9712, %r9708, 0, 8;
	ld.local.u32 	%rd22511, [%rd11+200];
	cvt.u64.u32 	%rd22512, %r9712;
	shl.b64 	%rd22513, %rd22512, 32;
	and.b64  	%rd22514, %rd22513, 1095216660480;
	or.b64  	%rd22515, %rd22511, %rd22514;
	cvt.u64.u32 	%rd22516, %r9711;
	shl.b64 	%rd22517, %rd22516, 40;
	and.b64  	%rd22518, %rd22517, 280375465082880;
	or.b64  	%rd22519, %rd22515, %rd22518;
	cvt.u64.u32 	%rd22520, %r9710;
	shl.b64 	%rd22521, %rd22520, 48;
	and.b64  	%rd22522, %rd22521, 71776119061217280;
	or.b64  	%rd22523, %rd22519, %rd22522;
	cvt.u64.u32 	%rd22524, %r9709;
	shl.b64 	%rd22525, %rd22524, 56;
	or.b64  	%rd22526, %rd22523, %rd22525;
	st.local.v2.u64 	[%rd8+96], {%rd22510, %rd22526};
	ld.local.v2.b32 	{%r9713, %r9714}, [%rd11+208];
	bfe.u32 	%r9715, %r9714, 24, 8;
	bfe.u32 	%r9716, %r9714, 16, 8;
	bfe.u32 	%r9717, %r9714, 8, 8;
	bfe.u32 	%r9718, %r9714, 0, 8;
	ld.local.u32 	%rd22527, [%rd11+208];
	cvt.u64.u32 	%rd22528, %r9718;
	shl.b64 	%rd22529, %rd22528, 32;
	and.b64  	%rd22530, %rd22529, 1095216660480;
	or.b64  	%rd22531, %rd22527, %rd22530;
	cvt.u64.u32 	%rd22532, %r9717;
	shl.b64 	%rd22533, %rd22532, 40;
	and.b64  	%rd22534, %rd22533, 280375465082880;
	or.b64  	%rd22535, %rd22531, %rd22534;
	cvt.u64.u32 	%rd22536, %r9716;
	shl.b64 	%rd22537, %rd22536, 48;
	and.b64  	%rd22538, %rd22537, 71776119061217280;
	or.b64  	%rd22539, %rd22535, %rd22538;
	cvt.u64.u32 	%rd22540, %r9715;
	shl.b64 	%rd22541, %rd22540, 56;
	or.b64  	%rd22542, %rd22539, %rd22541;
	ld.local.v2.b32 	{%r9719, %r9720}, [%rd11+216];
	bfe.u32 	%r9721, %r9720, 24, 8;
	bfe.u32 	%r9722, %r9720, 16, 8;
	bfe.u32 	%r9723, %r9720, 8, 8;
	bfe.u32 	%r9724, %r9720, 0, 8;
	ld.local.u32 	%rd22543, [%rd11+216];
	cvt.u64.u32 	%rd22544, %r9724;
	shl.b64 	%rd22545, %rd22544, 32;
	and.b64  	%rd22546, %rd22545, 1095216660480;
	or.b64  	%rd22547, %rd22543, %rd22546;
	cvt.u64.u32 	%rd22548, %r9723;
	shl.b64 	%rd22549, %rd22548, 40;
	and.b64  	%rd22550, %rd22549, 280375465082880;
	or.b64  	%rd22551, %rd22547, %rd22550;
	cvt.u64.u32 	%rd22552, %r9722;
	shl.b64 	%rd22553, %rd22552, 48;
	and.b64  	%rd22554, %rd22553, 71776119061217280;
	or.b64  	%rd22555, %rd22551, %rd22554;
	cvt.u64.u32 	%rd22556, %r9721;
	shl.b64 	%rd22557, %rd22556, 56;
	or.b64  	%rd22558, %rd22555, %rd22557;
	st.local.v2.u64 	[%rd8+112], {%rd22542, %rd22558};
	ld.local.u64 	%rd3015, [%rd11];
	ld.local.u64 	%rd3016, [%rd11+8];
	ld.local.u64 	%rd3017, [%rd11+16];
	ld.local.u64 	%rd3018, [%rd11+24];
	ld.local.u64 	%rd3019, [%rd11+32];
	ld.local.u64 	%rd3020, [%rd11+40];
	ld.local.u64 	%rd3021, [%rd11+48];
	ld.local.u64 	%rd3022, [%rd11+56];
	xor.b64  	%rd23904, %rd2853, %rd3010;
	xor.b64  	%rd23900, %rd2854, %rd3011;
	not.b64 	%rd23896, %rd2855;
	ld.local.u64 	%rd22559, [%rd11+88];
	xor.b64  	%rd23892, %rd2856, %rd22559;
	add.s64 	%rd23890, %rd21650, 7;
	mov.b32 	%r10096, 0;
	mov.u64 	%rd23893, %rd3022;
	mov.u64 	%rd23894, %rd3018;
	mov.u64 	%rd23897, %rd3021;
	mov.u64 	%rd23898, %rd3017;
	mov.u64 	%rd23901, %rd3020;
	mov.u64 	%rd23902, %rd3016;
	mov.u64 	%rd23905, %rd3019;
	mov.u64 	%rd23906, %rd3015;
$L__BB0_584:
	ld.const.u8 	%r9725, [%rd23890+-7];
	mul.wide.u32 	%rd22561, %r9725, 8;
	add.s64 	%rd22562, %rd8, %rd22561;
	ld.local.u64 	%rd22563, [%rd22562];
	ld.const.u8 	%r9726, [%rd23890+-6];
	mul.wide.u32 	%rd22564, %r9726, 8;
	add.s64 	%rd22565, %rd8, %rd22564;
	ld.local.u64 	%rd22566, [%rd22565];
	add.s64 	%rd22567, %rd23906, %rd22563;
	add.s64 	%rd22568, %rd22567, %rd23905;
	xor.b64  	%rd22569, %rd23904, %rd22568;
	mov.b64 	{%r9727, %r9728}, %rd22569;
	mov.b64 	%rd22570, {%r9728, %r9727};
	add.s64 	%rd22571, %rd23903, %rd22570;
	xor.b64  	%rd22572, %rd23905, %rd22571;
	mov.b64 	{%r9729, %r9730}, %rd22572;
	shf.l.wrap.b32 	%r9731, %r9730, %r9729, 8;
	shf.l.wrap.b32 	%r9732, %r9729, %r9730, 8;
	mov.b64 	%rd22573, {%r9732, %r9731};
	add.s64 	%rd22574, %rd22573, %rd22566;
	add.s64 	%rd22575, %rd22574, %rd22568;
	xor.b64  	%rd22576, %rd22570, %rd22575;
	mov.b64 	{%r9733, %r9734}, %rd22576;
	shf.l.wrap.b32 	%r9735, %r9734, %r9733, 16;
	shf.l.wrap.b32 	%r9736, %r9733, %r9734, 16;
	mov.b64 	%rd22577, {%r9736, %r9735};
	add.s64 	%rd22578, %rd22571, %rd22577;
	xor.b64  	%rd22579, %rd22573, %rd22578;
	mov.b64 	{%r9737, %r9738}, %rd22579;
	shf.l.wrap.b32 	%r9739, %r9737, %r9738, 1;
	shf.l.wrap.b32 	%r9740, %r9738, %r9737, 1;
	mov.b64 	%rd22580, {%r9740, %r9739};
	ld.const.u8 	%r9741, [%rd23890+-5];
	mul.wide.u32 	%rd22581, %r9741, 8;
	add.s64 	%rd22582, %rd8, %rd22581;
	ld.local.u64 	%rd22583, [%rd22582];
	ld.const.u8 	%r9742, [%rd23890+-4];
	mul.wide.u32 	%rd22584, %r9742, 8;
	add.s64 	%rd22585, %rd8, %rd22584;
	ld.local.u64 	%rd22586, [%rd22585];
	add.s64 	%rd22587, %rd23902, %rd22583;
	add.s64 	%rd22588, %rd22587, %rd23901;
	xor.b64  	%rd22589, %rd23900, %rd22588;
	mov.b64 	{%r9743, %r9744}, %rd22589;
	mov.b64 	%rd22590, {%r9744, %r9743};
	add.s64 	%rd22591, %rd23899, %rd22590;
	xor.b64  	%rd22592, %rd23901, %rd22591;
	mov.b64 	{%r9745, %r9746}, %rd22592;
	shf.l.wrap.b32 	%r9747, %r9746, %r9745, 8;
	shf.l.wrap.b32 	%r9748, %r9745, %r9746, 8;
	mov.b64 	%rd22593, {%r9748, %r9747};
	add.s64 	%rd22594, %rd22593, %rd22586;
	add.s64 	%rd22595, %rd22594, %rd22588;
	xor.b64  	%rd22596, %rd22590, %rd22595;
	mov.b64 	{%r9749, %r9750}, %rd22596;
	shf.l.wrap.b32 	%r9751, %r9750, %r9749, 16;
	shf.l.wrap.b32 	%r9752, %r9749, %r9750, 16;
	mov.b64 	%rd22597, {%r9752, %r9751};
	add.s64 	%rd22598, %rd22591, %rd22597;
	xor.b64  	%rd22599, %rd22593, %rd22598;
	mov.b64 	{%r9753, %r9754}, %rd22599;
	shf.l.wrap.b32 	%r9755, %r9753, %r9754, 1;
	shf.l.wrap.b32 	%r9756, %r9754, %r9753, 1;
	mov.b64 	%rd22600, {%r9756, %r9755};
	ld.const.u8 	%r9757, [%rd23890+-3];
	mul.wide.u32 	%rd22601, %r9757, 8;
	add.s64 	%rd22602, %rd8, %rd22601;
	ld.local.u64 	%rd22603, [%rd22602];
	ld.const.u8 	%r9758, [%rd23890+-2];
	mul.wide.u32 	%rd22604, %r9758, 8;
	add.s64 	%rd22605, %rd8, %rd22604;
	ld.local.u64 	%rd22606, [%rd22605];
	add.s64 	%rd22607, %rd23898, %rd22603;
	add.s64 	%rd22608, %rd22607, %rd23897;
	xor.b64  	%rd22609, %rd23896, %rd22608;
	mov.b64 	{%r9759, %r9760}, %rd22609;
	mov.b64 	%rd22610, {%r9760, %r9759};
	add.s64 	%rd22611, %rd23895, %rd22610;
	xor.b64  	%rd22612, %rd23897, %rd22611;
	mov.b64 	{%r9761, %r9762}, %rd22612;
	shf.l.wrap.b32 	%r9763, %r9762, %r9761, 8;
	shf.l.wrap.b32 	%r9764, %r9761, %r9762, 8;
	mov.b64 	%rd22613, {%r9764, %r9763};
	add.s64 	%rd22614, %rd22613, %rd22606;
	add.s64 	%rd22615, %rd22614, %rd22608;
	xor.b64  	%rd22616, %rd22610, %rd22615;
	mov.b64 	{%r9765, %r9766}, %rd22616;
	shf.l.wrap.b32 	%r9767, %r9766, %r9765, 16;
	shf.l.wrap.b32 	%r9768, %r9765, %r9766, 16;
	mov.b64 	%rd22617, {%r9768, %r9767};
	add.s64 	%rd22618, %rd22611, %rd22617;
	xor.b64  	%rd22619, %rd22613, %rd22618;
	mov.b64 	{%r9769, %r9770}, %rd22619;
	shf.l.wrap.b32 	%r9771, %r9769, %r9770, 1;
	shf.l.wrap.b32 	%r9772, %r9770, %r9769, 1;
	mov.b64 	%rd22620, {%r9772, %r9771};
	ld.const.u8 	%r9773, [%rd23890+-1];
	mul.wide.u32 	%rd22621, %r9773, 8;
	add.s64 	%rd22622, %rd8, %rd22621;
	ld.local.u64 	%rd22623, [%rd22622];
	ld.const.u8 	%r9774, [%rd23890];
	mul.wide.u32 	%rd22624, %r9774, 8;
	add.s64 	%rd22625, %rd8, %rd22624;
	ld.local.u64 	%rd22626, [%rd22625];
	add.s64 	%rd22627, %rd23894, %rd22623;
	add.s64 	%rd22628, %rd22627, %rd23893;
	xor.b64  	%rd22629, %rd23892, %rd22628;
	mov.b64 	{%r9775, %r9776}, %rd22629;
	mov.b64 	%rd22630, {%r9776, %r9775};
	add.s64 	%rd22631, %rd23891, %rd22630;
	xor.b64  	%rd22632, %rd23893, %rd22631;
	mov.b64 	{%r9777, %r9778}, %rd22632;
	shf.l.wrap.b32 	%r9779, %r9778, %r9777, 8;
	shf.l.wrap.b32 	%r9780, %r9777, %r9778, 8;
	mov.b64 	%rd22633, {%r9780, %r9779};
	add.s64 	%rd22634, %rd22633, %rd22626;
	add.s64 	%rd22635, %rd22634, %rd22628;
	xor.b64  	%rd22636, %rd22630, %rd22635;
	mov.b64 	{%r9781, %r9782}, %rd22636;
	shf.l.wrap.b32 	%r9783, %r9782, %r9781, 16;
	shf.l.wrap.b32 	%r9784, %r9781, %r9782, 16;
	mov.b64 	%rd22637, {%r9784, %r9783};
	add.s64 	%rd22638, %rd22631, %rd22637;
	xor.b64  	%rd22639, %rd22633, %rd22638;
	mov.b64 	{%r9785, %r9786}, %rd22639;
	shf.l.wrap.b32 	%r9787, %r9785, %r9786, 1;
	shf.l.wrap.b32 	%r9788, %r9786, %r9785, 1;
	mov.b64 	%rd22640, {%r9788, %r9787};
	ld.const.u8 	%r9789, [%rd23890+1];
	mul.wide.u32 	%rd22641, %r9789, 8;
	add.s64 	%rd22642, %rd8, %rd22641;
	ld.local.u64 	%rd22643, [%rd22642];
	ld.const.u8 	%r9790, [%rd23890+2];
	mul.wide.u32 	%rd22644, %r9790, 8;
	add.s64 	%rd22645, %rd8, %rd22644;
	ld.local.u64 	%rd22646, [%rd22645];
	add.s64 	%rd22647, %rd22575, %rd22643;
	add.s64 	%rd22648, %rd22647, %rd22600;
	xor.b64  	%rd22649, %rd22637, %rd22648;
	mov.b64 	{%r9791, %r9792}, %rd22649;
	mov.b64 	%rd22650, {%r9792, %r9791};
	add.s64 	%rd22651, %rd22618, %rd22650;
	xor.b64  	%rd22652, %rd22600, %rd22651;
	mov.b64 	{%r9793, %r9794}, %rd22652;
	shf.l.wrap.b32 	%r9795, %r9794, %r9793, 8;
	shf.l.wrap.b32 	%r9796, %r9793, %r9794, 8;
	mov.b64 	%rd22653, {%r9796, %r9795};
	add.s64 	%rd22654, %rd22653, %rd22646;
	add.s64 	%rd23906, %rd22654, %rd22648;
	xor.b64  	%rd22655, %rd22650, %rd23906;
	mov.b64 	{%r9797, %r9798}, %rd22655;
	shf.l.wrap.b32 	%r9799, %r9798, %r9797, 16;
	shf.l.wrap.b32 	%r9800, %r9797, %r9798, 16;
	mov.b64 	%rd23892, {%r9800, %r9799};
	add.s64 	%rd23895, %rd22651, %rd23892;
	xor.b64  	%rd22656, %rd22653, %rd23895;
	mov.b64 	{%r9801, %r9802}, %rd22656;
	shf.l.wrap.b32 	%r9803, %r9801, %r9802, 1;
	shf.l.wrap.b32 	%r9804, %r9802, %r9801, 1;
	mov.b64 	%rd23901, {%r9804, %r9803};
	ld.const.u8 	%r9805, [%rd23890+3];
	mul.wide.u32 	%rd22657, %r9805, 8;
	add.s64 	%rd22658, %rd8, %rd22657;
	ld.local.u64 	%rd22659, [%rd22658];
	ld.const.u8 	%r9806, [%rd23890+4];
	mul.wide.u32 	%rd22660, %r9806, 8;
	add.s64 	%rd22661, %rd8, %rd22660;
	ld.local.u64 	%rd22662, [%rd22661];
	add.s64 	%rd22663, %rd22595, %rd22659;
	add.s64 	%rd22664, %rd22663, %rd22620;
	xor.b64  	%rd22665, %rd22577, %rd22664;
	mov.b64 	{%r9807, %r9808}, %rd22665;
	mov.b64 	%rd22666, {%r9808, %r9807};
	add.s64 	%rd22667, %rd22638, %rd22666;
	xor.b64  	%rd22668, %rd22620, %rd22667;
	mov.b64 	{%r9809, %r9810}, %rd22668;
	shf.l.wrap.b32 	%r9811, %r9810, %r9809, 8;
	shf.l.wrap.b32 	%r9812, %r9809, %r9810, 8;
	mov.b64 	%rd22669, {%r9812, %r9811};
	add.s64 	%rd22670, %rd22669, %rd22662;
	add.s64 	%rd23902, %rd22670, %rd22664;
	xor.b64  	%rd22671, %rd22666, %rd23902;
	mov.b64 	{%r9813, %r9814}, %rd22671;
	shf.l.wrap.b32 	%r9815, %r9814, %r9813, 16;
	shf.l.wrap.b32 	%r9816, %r9813, %r9814, 16;
	mov.b64 	%rd23904, {%r9816, %r9815};
	add.s64 	%rd23891, %rd22667, %rd23904;
	xor.b64  	%rd22672, %rd22669, %rd23891;
	mov.b64 	{%r9817, %r9818}, %rd22672;
	shf.l.wrap.b32 	%r9819, %r9817, %r9818, 1;
	shf.l.wrap.b32 	%r9820, %r9818, %r9817, 1;
	mov.b64 	%rd23897, {%r9820, %r9819};
	ld.const.u8 	%r9821, [%rd23890+5];
	mul.wide.u32 	%rd22673, %r9821, 8;
	add.s64 	%rd22674, %rd8, %rd22673;
	ld.local.u64 	%rd22675, [%rd22674];
	ld.const.u8 	%r9822, [%rd23890+6];
	mul.wide.u32 	%rd22676, %r9822, 8;
	add.s64 	%rd22677, %rd8, %rd22676;
	ld.local.u64 	%rd22678, [%rd22677];
	add.s64 	%rd22679, %rd22615, %rd22675;
	add.s64 	%rd22680, %rd22679, %rd22640;
	xor.b64  	%rd22681, %rd22597, %rd22680;
	mov.b64 	{%r9823, %r9824}, %rd22681;
	mov.b64 	%rd22682, {%r9824, %r9823};
	add.s64 	%rd22683, %rd22578, %rd22682;
	xor.b64  	%rd22684, %rd22640, %rd22683;
	mov.b64 	{%r9825, %r9826}, %rd22684;
	shf.l.wrap.b32 	%r9827, %r9826, %r9825, 8;
	shf.l.wrap.b32 	%r9828, %r9825, %r9826, 8;
	mov.b64 	%rd22685, {%r9828, %r9827};
	add.s64 	%rd22686, %rd22685, %rd22678;
	add.s64 	%rd23898, %rd22686, %rd22680;
	xor.b64  	%rd22687, %rd22682, %rd23898;
	mov.b64 	{%r9829, %r9830}, %rd22687;
	shf.l.wrap.b32 	%r9831, %r9830, %r9829, 16;
	shf.l.wrap.b32 	%r9832, %r9829, %r9830, 16;
	mov.b64 	%rd23900, {%r9832, %r9831};
	add.s64 	%rd23903, %rd22683, %rd23900;
	xor.b64  	%rd22688, %rd22685, %rd23903;
	mov.b64 	{%r9833, %r9834}, %rd22688;
	shf.l.wrap.b32 	%r9835, %r9833, %r9834, 1;
	shf.l.wrap.b32 	%r9836, %r9834, %r9833, 1;
	mov.b64 	%rd23893, {%r9836, %r9835};
	ld.const.u8 	%r9837, [%rd23890+7];
	mul.wide.u32 	%rd22689, %r9837, 8;
	add.s64 	%rd22690, %rd8, %rd22689;
	ld.local.u64 	%rd22691, [%rd22690];
	ld.const.u8 	%r9838, [%rd23890+8];
	mul.wide.u32 	%rd22692, %r9838, 8;
	add.s64 	%rd22693, %rd8, %rd22692;
	ld.local.u64 	%rd22694, [%rd22693];
	add.s64 	%rd22695, %rd22635, %rd22691;
	add.s64 	%rd22696, %rd22695, %rd22580;
	xor.b64  	%rd22697, %rd22617, %rd22696;
	mov.b64 	{%r9839, %r9840}, %rd22697;
	mov.b64 	%rd22698, {%r9840, %r9839};
	add.s64 	%rd22699, %rd22598, %rd22698;
	xor.b64  	%rd22700, %rd22580, %rd22699;
	mov.b64 	{%r9841, %r9842}, %rd22700;
	shf.l.wrap.b32 	%r9843, %r9842, %r9841, 8;
	shf.l.wrap.b32 	%r9844, %r9841, %r9842, 8;
	mov.b64 	%rd22701, {%r9844, %r9843};
	add.s64 	%rd22702, %rd22701, %rd22694;
	add.s64 	%rd23894, %rd22702, %rd22696;
	xor.b64  	%rd22703, %rd22698, %rd23894;
	mov.b64 	{%r9845, %r9846}, %rd22703;
	shf.l.wrap.b32 	%r9847, %r9846, %r9845, 16;
	shf.l.wrap.b32 	%r9848, %r9845, %r9846, 16;
	mov.b64 	%rd23896, {%r9848, %r9847};
	add.s64 	%rd23899, %rd22699, %rd23896;
	xor.b64  	%rd22704, %rd22701, %rd23899;
	mov.b64 	{%r9849, %r9850}, %rd22704;
	shf.l.wrap.b32 	%r9851, %r9849, %r9850, 1;
	shf.l.wrap.b32 	%r9852, %r9850, %r9849, 1;
	mov.b64 	%rd23905, {%r9852, %r9851};
	add.s32 	%r10096, %r10096, 1;
	add.s64 	%rd23890, %rd23890, 16;
	setp.ne.s32 	%p438, %r10096, 12;
	@%p438 bra 	$L__BB0_584;
	xor.b64  	%rd22705, %rd23906, %rd3015;
	xor.b64  	%rd22706, %rd22705, %rd23903;
	xor.b64  	%rd22707, %rd23902, %rd3016;
	xor.b64  	%rd22708, %rd22707, %rd23899;
	xor.b64  	%rd22709, %rd23898, %rd3017;
	xor.b64  	%rd22710, %rd22709, %rd23895;
	xor.b64  	%rd22711, %rd23894, %rd3018;
	xor.b64  	%rd22712, %rd22711, %rd23891;
	xor.b64  	%rd22713, %rd23905, %rd3019;
	xor.b64  	%rd22714, %rd22713, %rd23904;
	xor.b64  	%rd22715, %rd23901, %rd3020;
	xor.b64  	%rd22716, %rd22715, %rd23900;
	xor.b64  	%rd22717, %rd23897, %rd3021;
	xor.b64  	%rd22718, %rd22717, %rd23896;
	xor.b64  	%rd22719, %rd23893, %rd3022;
	xor.b64  	%rd22720, %rd22719, %rd23892;
	shr.u64 	%rd22721, %rd22706, 8;
	shr.u64 	%rd22722, %rd22706, 16;
	shr.u64 	%rd22723, %rd22706, 24;
	shr.u64 	%rd22724, %rd22706, 40;
	shr.u64 	%rd22725, %rd22706, 48;
	shr.u64 	%rd22726, %rd22706, 56;
	shr.u64 	%rd22727, %rd22708, 8;
	shr.u64 	%rd22728, %rd22708, 16;
	shr.u64 	%rd22729, %rd22708, 24;
	shr.u64 	%rd22730, %rd22708, 40;
	shr.u64 	%rd22731, %rd22708, 48;
	shr.u64 	%rd22732, %rd22708, 56;
	cvt.u32.u64 	%r9853, %rd22732;
	cvt.u32.u64 	%r9854, %rd22731;
	prmt.b32 	%r9855, %r9854, %r9853, 0x3340U;
	{ .reg .b32 tmp; mov.b64 {tmp, %r9856}, %rd22708; }
	cvt.u32.u64 	%r9857, %rd22730;
	prmt.b32 	%r9858, %r9856, %r9857, 0x3340U;
	prmt.b32 	%r9859, %r9858, %r9855, 0x5410U;
	cvt.u32.u64 	%r9860, %rd22729;
	cvt.u32.u64 	%r9861, %rd22728;
	prmt.b32 	%r9862, %r9861, %r9860, 0x3340U;
	cvt.u32.u64 	%r9863, %rd22708;
	cvt.u32.u64 	%r9864, %rd22727;
	prmt.b32 	%r9865, %r9863, %r9864, 0x3340U;
	prmt.b32 	%r9866, %r9865, %r9862, 0x5410U;
	cvt.u32.u64 	%r9867, %rd22726;
	cvt.u32.u64 	%r9868, %rd22725;
	prmt.b32 	%r9869, %r9868, %r9867, 0x3340U;
	{ .reg .b32 tmp; mov.b64 {tmp, %r9870}, %rd22706; }
	cvt.u32.u64 	%r9871, %rd22724;
	prmt.b32 	%r9872, %r9870, %r9871, 0x3340U;
	prmt.b32 	%r9873, %r9872, %r9869, 0x5410U;
	cvt.u32.u64 	%r9874, %rd22723;
	cvt.u32.u64 	%r9875, %rd22722;
	prmt.b32 	%r9876, %r9875, %r9874, 0x3340U;
	cvt.u32.u64 	%r9877, %rd22706;
	cvt.u32.u64 	%r9878, %rd22721;
	prmt.b32 	%r9879, %r9877, %r9878, 0x3340U;
	prmt.b32 	%r9880, %r9879, %r9876, 0x5410U;
	st.local.v4.b32 	[%rd10], {%r9880, %r9873, %r9866, %r9859};
	shr.u64 	%rd22733, %rd22710, 8;
	shr.u64 	%rd22734, %rd22710, 16;
	shr.u64 	%rd22735, %rd22710, 24;
	shr.u64 	%rd22736, %rd22710, 40;
	shr.u64 	%rd22737, %rd22710, 48;
	shr.u64 	%rd22738, %rd22710, 56;
	shr.u64 	%rd22739, %rd22712, 8;
	shr.u64 	%rd22740, %rd22712, 16;
	shr.u64 	%rd22741, %rd22712, 24;
	shr.u64 	%rd22742, %rd22712, 40;
	shr.u64 	%rd22743, %rd22712, 48;
	shr.u64 	%rd22744, %rd22712, 56;
	cvt.u32.u64 	%r9881, %rd22744;
	cvt.u32.u64 	%r9882, %rd22743;
	prmt.b32 	%r9883, %r9882, %r9881, 0x3340U;
	{ .reg .b32 tmp; mov.b64 {tmp, %r9884}, %rd22712; }
	cvt.u32.u64 	%r9885, %rd22742;
	prmt.b32 	%r9886, %r9884, %r9885, 0x3340U;
	prmt.b32 	%r9887, %r9886, %r9883, 0x5410U;
	cvt.u32.u64 	%r9888, %rd22741;
	cvt.u32.u64 	%r9889, %rd22740;
	prmt.b32 	%r9890, %r9889, %r9888, 0x3340U;
	cvt.u32.u64 	%r9891, %rd22712;
	cvt.u32.u64 	%r9892, %rd22739;
	prmt.b32 	%r9893, %r9891, %r9892, 0x3340U;
	prmt.b32 	%r9894, %r9893, %r9890, 0x5410U;
	cvt.u32.u64 	%r9895, %rd22738;
	cvt.u32.u64 	%r9896, %rd22737;
	prmt.b32 	%r9897, %r9896, %r9895, 0x3340U;
	{ .reg .b32 tmp; mov.b64 {tmp, %r9898}, %rd22710; }
	cvt.u32.u64 	%r9899, %rd22736;
	prmt.b32 	%r9900, %r9898, %r9899, 0x3340U;
	prmt.b32 	%r9901, %r9900, %r9897, 0x5410U;
	cvt.u32.u64 	%r9902, %rd22735;
	cvt.u32.u64 	%r9903, %rd22734;
	prmt.b32 	%r9904, %r9903, %r9902, 0x3340U;
	cvt.u32.u64 	%r9905, %rd22710;
	cvt.u32.u64 	%r9906, %rd22733;
	prmt.b32 	%r9907, %r9905, %r9906, 0x3340U;
	prmt.b32 	%r9908, %r9907, %r9904, 0x5410U;
	st.local.v4.b32 	[%rd10+16], {%r9908, %r9901, %r9894, %r9887};
	shr.u64 	%rd22745, %rd22714, 8;
	shr.u64 	%rd22746, %rd22714, 16;
	shr.u64 	%rd22747, %rd22714, 24;
	shr.u64 	%rd22748, %rd22714, 40;
	shr.u64 	%rd22749, %rd22714, 48;
	shr.u64 	%rd22750, %rd22714, 56;
	shr.u64 	%rd22751, %rd22716, 8;
	shr.u64 	%rd22752, %rd22716, 16;
	shr.u64 	%rd22753, %rd22716, 24;
	shr.u64 	%rd22754, %rd22716, 40;
	shr.u64 	%rd22755, %rd22716, 48;
	shr.u64 	%rd22756, %rd22716, 56;
	cvt.u32.u64 	%r9909, %rd22756;
	cvt.u32.u64 	%r9910, %rd22755;
	prmt.b32 	%r9911, %r9910, %r9909, 0x3340U;
	{ .reg .b32 tmp; mov.b64 {tmp, %r9912}, %rd22716; }
	cvt.u32.u64 	%r9913, %rd22754;
	prmt.b32 	%r9914, %r9912, %r9913, 0x3340U;
	prmt.b32 	%r9915, %r9914, %r9911, 0x5410U;
	cvt.u32.u64 	%r9916, %rd22753;
	cvt.u32.u64 	%r9917, %rd22752;
	prmt.b32 	%r9918, %r9917, %r9916, 0x3340U;
	cvt.u32.u64 	%r9919, %rd22716;
	cvt.u32.u64 	%r9920, %rd22751;
	prmt.b32 	%r9921, %r9919, %r9920, 0x3340U;
	prmt.b32 	%r9922, %r9921, %r9918, 0x5410U;
	cvt.u32.u64 	%r9923, %rd22750;
	cvt.u32.u64 	%r9924, %rd22749;
	prmt.b32 	%r9925, %r9924, %r9923, 0x3340U;
	{ .reg .b32 tmp; mov.b64 {tmp, %r9926}, %rd22714; }
	cvt.u32.u64 	%r9927, %rd22748;
	prmt.b32 	%r9928, %r9926, %r9927, 0x3340U;
	prmt.b32 	%r9929, %r9928, %r9925, 0x5410U;
	cvt.u32.u64 	%r9930, %rd22747;
	cvt.u32.u64 	%r9931, %rd22746;
	prmt.b32 	%r9932, %r9931, %r9930, 0x3340U;
	cvt.u32.u64 	%r9933, %rd22714;
	cvt.u32.u64 	%r9934, %rd22745;
	prmt.b32 	%r9935, %r9933, %r9934, 0x3340U;
	prmt.b32 	%r9936, %r9935, %r9932, 0x5410U;
	st.local.v4.b32 	[%rd10+32], {%r9936, %r9929, %r9922, %r9915};
	shr.u64 	%rd22757, %rd22718, 8;
	shr.u64 	%rd22758, %rd22718, 16;
	shr.u64 	%rd22759, %rd22718, 24;
	shr.u64 	%rd22760, %rd22718, 40;
	shr.u64 	%rd22761, %rd22718, 48;
	shr.u64 	%rd22762, %rd22718, 56;
	shr.u64 	%rd22763, %rd22720, 8;
	shr.u64 	%rd22764, %rd22720, 16;
	shr.u64 	%rd22765, %rd22720, 24;
	shr.u64 	%rd22766, %rd22720, 40;
	shr.u64 	%rd22767, %rd22720, 48;
	shr.u64 	%rd22768, %rd22720, 56;
	cvt.u32.u64 	%r9937, %rd22768;
	cvt.u32.u64 	%r9938, %rd22767;
	prmt.b32 	%r9939, %r9938, %r9937, 0x3340U;
	{ .reg .b32 tmp; mov.b64 {tmp, %r9940}, %rd22720; }
	cvt.u32.u64 	%r9941, %rd22766;
	prmt.b32 	%r9942, %r9940, %r9941, 0x3340U;
	prmt.b32 	%r9943, %r9942, %r9939, 0x5410U;
	cvt.u32.u64 	%r9944, %rd22765;
	cvt.u32.u64 	%r9945, %rd22764;
	prmt.b32 	%r9946, %r9945, %r9944, 0x3340U;
	cvt.u32.u64 	%r9947, %rd22720;
	cvt.u32.u64 	%r9948, %rd22763;
	prmt.b32 	%r9949, %r9947, %r9948, 0x3340U;
	prmt.b32 	%r9950, %r9949, %r9946, 0x5410U;
	cvt.u32.u64 	%r9951, %rd22762;
	cvt.u32.u64 	%r9952, %rd22761;
	prmt.b32 	%r9953, %r9952, %r9951, 0x3340U;
	{ .reg .b32 tmp; mov.b64 {tmp, %r9954}, %rd22718; }
	cvt.u32.u64 	%r9955, %rd22760;
	prmt.b32 	%r9956, %r9954, %r9955, 0x3340U;
	prmt.b32 	%r9957, %r9956, %r9953, 0x5410U;
	cvt.u32.u64 	%r9958, %rd22759;
	cvt.u32.u64 	%r9959, %rd22758;
	prmt.b32 	%r9960, %r9959, %r9958, 0x3340U;
	cvt.u32.u64 	%r9961, %rd22718;
	cvt.u32.u64 	%r9962, %rd22757;
	prmt.b32 	%r9963, %r9961, %r9962, 0x3340U;
	prmt.b32 	%r9964, %r9963, %r9960, 0x5410U;
	st.local.v4.b32 	[%rd10+48], {%r9964, %r9957, %r9950, %r9943};
	ld.local.u32 	%rd3061, [%rd11+228];
	setp.eq.s64 	%p439, %rd3061, 0;
	@%p439 bra 	$L__BB0_592;
	ld.param.u64 	%rd22771, [_Z26argon2d_hash_device_kernelPhPKhmjjjP6block_S1_m_param_0];
	cvta.to.global.u64 	%rd3062, %rd22771;
	cvt.u32.u64 	%r9965, %rd3061;
	and.b64  	%rd23911, %rd3061, 3;
	setp.lt.u32 	%p440, %r9965, 4;
	mov.b64 	%rd23910, 0;
	@%p440 bra 	$L__BB0_589;
	and.b64  	%rd23910, %rd3061, 4294967292;
	add.s64 	%rd23908, %rd3062, 1;
	mov.u64 	%rd23907, %rd10;
	mov.u64 	%rd23909, %rd23910;
$L__BB0_588:
	ld.local.u32 	%r9966, [%rd23907];
	bfe.u32 	%r9967, %r9966, 0, 8;
	bfe.u32 	%r9968, %r9966, 8, 8;
	bfe.u32 	%r9969, %r9966, 16, 8;
	bfe.u32 	%r9970, %r9966, 24, 8;
	st.global.u8 	[%rd23908+-1], %r9967;
	st.global.u8 	[%rd23908], %r9968;
	st.global.u8 	[%rd23908+1], %r9969;
	st.global.u8 	[%rd23908+2], %r9970;
	add.s64 	%rd23909, %rd23909, -4;
	add.s64 	%rd23908, %rd23908, 4;
	add.s64 	%rd23907, %rd23907, 4;
	setp.ne.s64 	%p441, %rd23909, 0;
	@%p441 bra 	$L__BB0_588;
$L__BB0_589:
	setp.eq.s64 	%p442, %rd23911, 0;
	@%p442 bra 	$L__BB0_592;
	add.s64 	%rd23913, %rd3062, %rd23910;
	add.s64 	%rd23912, %rd10, %rd23910;
$L__BB0_591:
	.pragma "nounroll";
	ld.local.u8 	%rs380, [%rd23912];
	st.global.u8 	[%rd23913], %rs380;
	add.s64 	%rd23913, %rd23913, 1;
	add.s64 	%rd23912, %rd23912, 1;
	add.s64 	%rd23911, %rd23911, -1;
	setp.ne.s64 	%p443, %rd23911, 0;
	@%p443 bra 	$L__BB0_591;
$L__BB0_592:
	ret;

}


// ===== COMPILED SASS (sm_100) =====

	.target	sm_100

	.elftype	@"ET_EXEC"


//--------------------- .note.nv.tkinfo           --------------------------
	.section	.note.nv.tkinfo,"",@"SHT_NOTE"
	.sectionflags	@"SHF_NOTE_NV_TKINFO"
	.tkinfo
        /*0018*/ 	.word	0x00000002
        /*0030*/ 	.string	""
        /*0030*/ 	.string	"ptxas"
        /*0030*/ 	.string	"Cuda compilation tools, release 13.0, V13.0.88"
        /*0030*/ 	.string	"Build cuda_13.0.r13.0/compiler.36424714_0"
        /*0030*/ 	.string	"-arch sm_100 -m 64 "



//--------------------- .note.nv.cuinfo           --------------------------
	.section	.note.nv.cuinfo,"",@"SHT_NOTE"
	.sectionflags	@"SHF_NOTE_NV_CUINFO"
        /*0018*/ 	.short	0x0002
        /*001a*/ 	.short	0x0064
        /*001c*/ 	.short	0x0082
	.zero		2


//--------------------- .nv.info                  --------------------------
	.section	.nv.info,"",@"SHT_CUDA_INFO"
	.align	4


	//----- nvinfo : EIATTR_REGCOUNT
	.align		4
        /*0000*/ 	.byte	0x04, 0x2f
        /*0002*/ 	.short	(.L_4 - .L_3)
	.align		4
.L_3:
        /*0004*/ 	.word	index@(_Z26argon2d_hash_device_kernelPhPKhmjjjP6block_S1_m)
        /*0008*/ 	.word	0x000000ff


	//----- nvinfo : EIATTR_FRAME_SIZE
	.align		4
.L_4:
        /*000c*/ 	.byte	0x04, 0x11
        /*000e*/ 	.short	(.L_6 - .L_5)
	.align		4
.L_5:
        /*0010*/ 	.word	index@($__internal_0_$__cuda_sm20_rem_u64)
        /*0014*/ 	.word	0x000019b0


	//----- nvinfo : EIATTR_FRAME_SIZE
	.align		4
.L_6:
        /*0018*/ 	.byte	0x04, 0x11
        /*001a*/ 	.short	(.L_8 - .L_7)
	.align		4
.L_7:
        /*001c*/ 	.word	index@(_Z26argon2d_hash_device_kernelPhPKhmjjjP6block_S1_m)
        /*0020*/ 	.word	0x000019b0


	//----- nvinfo : EIATTR_MIN_STACK_SIZE
	.align		4
.L_8:
        /*0024*/ 	.byte	0x04, 0x12
        /*0026*/ 	.short	(.L_10 - .L_9)
	.align		4
.L_9:
        /*0028*/ 	.word	index@(_Z26argon2d_hash_device_kernelPhPKhmjjjP6block_S1_m)
        /*002c*/ 	.word	0x000019b0
.L_10:


//--------------------- .nv.compat                --------------------------
	.section	.nv.compat,"",@"SHT_CUDA_COMPAT_INFO"
	.align	4
        /*0000*/ 	.byte	0x02, 0x09, 0x00, 0x00, 0x02, 0x02, 0x01, 0x00, 0x02, 0x05, 0x05, 0x00, 0x03, 0x07, 0x01, 0x01
        /*0010*/ 	.byte	0x02, 0x03, 0x00, 0x00, 0x02, 0x06, 0x01, 0x00, 0x04, 0x0b, 0x08, 0x00, 0x09, 0x00, 0x00, 0x00
        /*0020*/ 	.byte	0x00, 0x00, 0x00, 0x00


//--------------------- .nv.info._Z26argon2d_hash_device_kernelPhPKhmjjjP6block_S1_m --------------------------
	.section	.nv.info._Z26argon2d_hash_device_kernelPhPKhmjjjP6block_S1_m,"",@"SHT_CUDA_INFO"
	.sectionflags	@""
	.align	4


	//----- nvinfo : EIATTR_CUDA_API_VERSION
	.align		4
        /*0000*/ 	.byte	0x04, 0x37
        /*0002*/ 	.short	(.L_12 - .L_11)
.L_11:
        /*0004*/ 	.word	0x00000082


	//----- nvinfo : EIATTR_KPARAM_INFO
	.align		4
.L_12:
        /*0008*/ 	.byte	0x04, 0x17
        /*000a*/ 	.short	(.L_14 - .L_13)
.L_13:
        /*000c*/ 	.word	0x00000000
        /*0010*/ 	.short	0x0008
        /*0012*/ 	.short	0x0038
        /*0014*/ 	.byte	0x00, 0xf0, 0x21, 0x00


	//----- nvinfo : EIATTR_KPARAM_INFO
	.align		4
.L_14:
        /*0018*/ 	.byte	0x04, 0x17
        /*001a*/ 	.short	(.L_16 - .L_15)
.L_15:
        /*001c*/ 	.word	0x00000000
        /*0020*/ 	.short	0x0007
        /*0022*/ 	.short	0x0030
        /*0024*/ 	.byte	0x00, 0xf5, 0x21, 0x00


	//----- nvinfo : EIATTR_KPARAM_INFO
	.align		4
.L_16:
        /*0028*/ 	.byte	0x04, 0x17
        /*002a*/ 	.short	(.L_18 - .L_17)
.L_17:
        /*002c*/ 	.word	0x00000000
        /*0030*/ 	.short	0x0006
        /*0032*/ 	.short	0x0028
        /*0034*/ 	.byte	0x00, 0xf5, 0x21, 0x00


	//----- nvinfo : EIATTR_KPARAM_INFO
	.align		4
.L_18:
        /*0038*/ 	.byte	0x04, 0x17
        /*003a*/ 	.short	(.L_20 - .L_19)
.L_19:
        /*003c*/ 	.word	0x00000000
        /*0040*/ 	.short	0x0005
        /*0042*/ 	.short	0x0020
        /*0044*/ 	.byte	0x00, 0xf0, 0x11, 0x00


	//----- nvinfo : EIATTR_KPARAM_INFO
	.align		4
.L_20:
        /*0048*/ 	.byte	0x04, 0x17
        /*004a*/ 	.short	(.L_22 - .L_21)
.L_21:
        /*004c*/ 	.word	0x00000000
        /*0050*/ 	.short	0x0004
        /*0052*/ 	.short	0x001c
        /*0054*/ 	.byte	0x00, 0xf0, 0x11, 0x00


	//----- nvinfo : EIATTR_KPARAM_INFO
	.align		4
.L_22:
        /*0058*/ 	.byte	0x04, 0x17
        /*005a*/ 	.short	(.L_24 - .L_23)
.L_23:
        /*005c*/ 	.word	0x00000000
        /*0060*/ 	.short	0x0003
        /*0062*/ 	.short	0x0018
        /*0064*/ 	.byte	0x00, 0xf0, 0x11, 0x00


	//----- nvinfo : EIATTR_KPARAM_INFO
	.align		4
.L_24:
        /*0068*/ 	.byte	0x04, 0x17
        /*006a*/ 	.short	(.L_26 - .L_25)
.L_25:
        /*006c*/ 	.word	0x00000000
        /*0070*/ 	.short	0x0002
        /*0072*/ 	.short	0x0010
        /*0074*/ 	.byte	0x00, 0xf0, 0x21, 0x00


	//----- nvinfo : EIATTR_KPARAM_INFO
	.align		4
.L_26:
        /*0078*/ 	.byte	0x04, 0x17
        /*007a*/ 	.short	(.L_28 - .L_27)
.L_27:
        /*007c*/ 	.word	0x00000000
        /*0080*/ 	.short	0x0001
        /*0082*/ 	.short	0x0008
        /*0084*/ 	.byte	0x00, 0xf5, 0x21, 0x00


	//----- nvinfo : EIATTR_KPARAM_INFO
	.align		4
.L_28:
        /*0088*/ 	.byte	0x04, 0x17
        /*008a*/ 	.short	(.L_30 - .L_29)
.L_29:
        /*008c*/ 	.word	0x00000000
        /*0090*/ 	.short	0x0000
        /*0092*/ 	.short	0x0000
        /*0094*/ 	.byte	0x00, 0xf5, 0x21, 0x00


	//----- nvinfo : EIATTR_SPARSE_MMA_MASK
	.align		4
.L_30:
        /*0098*/ 	.byte	0x03, 0x50
        /*009a*/ 	.short	0x0000


	//----- nvinfo : EIATTR_MAXREG_COUNT
	.align		4
        /*009c*/ 	.byte	0x03, 0x1b
        /*009e*/ 	.short	0x00ff


	//----- nvinfo : EIATTR_ANNOTATIONS
	.align		4
        /*00a0*/ 	.byte	0x04, 0x55
        /*00a2*/ 	.short	(.L_32 - .L_31)


	//   ....[0]....
.L_31:
        /*00a4*/ 	.word	0x00000001
        /*00a8*/ 	.byte	0xb0, 0x1f, 0x06, 0x00, 0x01, 0x00, 0x00, 0x00, 0xe0, 0x1f, 0x06, 0x00, 0x01, 0x00, 0x00, 0x00
        /* <DEDUP_REMOVED lines=94> */
        /*0698*/ 	.byte	0x00, 0xd4, 0x07, 0x00, 0x01, 0x00, 0x00, 0x00, 0x20, 0xd4, 0x07, 0x00


	//----- nvinfo : EIATTR_MERCURY_ISA_VERSION
	.align		4
.L_32:
        /*06a4*/ 	.byte	0x03, 0x5f
        /*06a6*/ 	.short	0x0101


	//----- nvinfo : EIATTR_VRC_CTA_INIT_COUNT
	.align		4
        /*06a8*/ 	.byte	0x02, 0x4a
	.zero		1
	.zero		1


	//----- nvinfo : EIATTR_EXIT_INSTR_OFFSETS
	.align		4
        /*06ac*/ 	.byte	0x04, 0x1c
        /*06ae*/ 	.short	(.L_34 - .L_33)


	//   ....[0]....
.L_33:
        /*06b0*/ 	.word	0x000000c0


	//   ....[1]....
        /*06b4*/ 	.word	0x00084e90


	//   ....[2]....
        /*06b8*/ 	.word	0x00087950


	//   ....[3]....
        /*06bc*/ 	.word	0x00088100


	//   ....[4]....
        /*06c0*/ 	.word	0x00088210


	//----- nvinfo : EIATTR_CRS_STACK_SIZE
	.align		4
.L_34:
        /*06c4*/ 	.byte	0x04, 0x1e
        /*06c6*/ 	.short	(.L_36 - .L_35)
.L_35:
        /*06c8*/ 	.word	0x00000000


	//----- nvinfo : EIATTR_CBANK_PARAM_SIZE
	.align		4
.L_36:
        /*06cc*/ 	.byte	0x03, 0x19
        /*06ce*/ 	.short	0x0040


	//----- nvinfo : EIATTR_PARAM_CBANK
	.align		4
        /*06d0*/ 	.byte	0x04, 0x0a
        /*06d2*/ 	.short	(.L_38 - .L_37)
	.align		4
.L_37:
        /*06d4*/ 	.word	index@(.nv.constant0._Z26argon2d_hash_device_kernelPhPKhmjjjP6block_S1_m)
        /*06d8*/ 	.short	0x0380
        /*06da*/ 	.short	0x0040


	//----- nvinfo : EIATTR_SW_WAR
	.align		4
.L_38:
        /*06dc*/ 	.byte	0x04, 0x36
        /*06de*/ 	.short	(.L_40 - .L_39)
.L_39:
        /*06e0*/ 	.word	0x00000008
.L_40:


//--------------------- .nv.callgraph             --------------------------
	.section	.nv.callgraph,"",@"SHT_CUDA_CALLGRAPH"
	.align	4
	.sectionentsize	8
	.align		4
        /*0000*/ 	.word	0x00000000
	.align		4
        /*0004*/ 	.word	0xffffffff
	.align		4
        /*0008*/ 	.word	0x00000000
	.align		4
        /*000c*/ 	.word	0xfffffffe
	.align		4
        /*0010*/ 	.word	0x00000000
	.align		4
        /*0014*/ 	.word	0xfffffffd
	.align		4
        /*0018*/ 	.word	0x00000000
	.align		4
        /*001c*/ 	.word	0xfffffffc


//--------------------- .nv.constant3             --------------------------
	.section	.nv.constant3,"a",@progbits
	.align	8
.nv.constant3:
	.type		blake2b_IV,@object
	.size		blake2b_IV,(blake2b_sigma - blake2b_IV)
blake2b_IV:
        /*0000*/ 	.byte	0x08, 0xc9, 0xbc, 0xf3, 0x67, 0xe6, 0x09, 0x6a, 0x3b, 0xa7, 0xca, 0x84, 0x85, 0xae, 0x67, 0xbb
        /*0010*/ 	.byte	0x2b, 0xf8, 0x94, 0xfe, 0x72, 0xf3, 0x6e, 0x3c, 0xf1, 0x36, 0x1d, 0x5f, 0x3a, 0xf5, 0x4f, 0xa5
        /*0020*/ 	.byte	0xd1, 0x82, 0xe6, 0xad, 0x7f, 0x52, 0x0e, 0x51, 0x1f, 0x6c, 0x3e, 0x2b, 0x8c, 0x68, 0x05, 0x9b
        /*0030*/ 	.byte	0x6b, 0xbd, 0x41, 0xfb, 0xab, 0xd9, 0x83, 0x1f, 0x79, 0x21, 0x7e, 0x13, 0x19, 0xcd, 0xe0, 0x5b
	.type		blake2b_sigma,@object
	.size		blake2b_sigma,(.L_1 - blake2b_sigma)
blake2b_sigma:
        /* <DEDUP_REMOVED lines=12> */
.L_1:


//--------------------- .nv.constant4             --------------------------
	.section	.nv.constant4,"a",@progbits
	.align	8
	.align		8
.nv.constant4:
        /*0000*/ 	.dword	FLAG_clear_internal_memory


//--------------------- .text._Z26argon2d_hash_device_kernelPhPKhmjjjP6block_S1_m --------------------------
	.section	.text._Z26argon2d_hash_device_kernelPhPKhmjjjP6block_S1_m,"ax",@progbits
	.align	128
        .global         _Z26argon2d_hash_device_kernelPhPKhmjjjP6block_S1_m
        .type           _Z26argon2d_hash_device_kernelPhPKhmjjjP6block_S1_m,@function
        .size           _Z26argon2d_hash_device_kernelPhPKhmjjjP6block_S1_m,(.L_x_346 - _Z26argon2d_hash_device_kernelPhPKhmjjjP6block_S1_m)
        .other          _Z26argon2d_hash_device_kernelPhPKhmjjjP6block_S1_m,@"STO_CUDA_ENTRY STV_DEFAULT"
_Z26argon2d_hash_device_kernelPhPKhmjjjP6block_S1_m:
.text._Z26argon2d_hash_device_kernelPhPKhmjjjP6block_S1_m:
[----:B------:R-:W0:Y:S01]  /*0000*/  LDC R1, c[0x0][0x37c] ;  /* 0x0000df00ff017b82 */ /* 0x000e220000000800 */
[----:B------:R-:W1:Y:S07]  /*0010*/  S2R R0, SR_TID.X ;  /* 0x0000000000007919 */ /* 0x000e6e0000002100 */
[----:B------:R-:W1:Y:S01]  /*0020*/  S2UR UR4, SR_CTAID.X ;  /* 0x00000000000479c3 */ /* 0x000e620000002500 */
[----:B------:R-:W2:Y:S01]  /*0030*/  LDCU UR5, c[0x0][0x390] ;  /* 0x00007200ff0577ac */ /* 0x000ea20008000800 */
[----:B0-----:R-:W-:Y:S01]  /*0040*/  VIADD R1, R1, 0xffffe680 ;  /* 0xffffe68001017836 */ /* 0x001fe20000000000 */
[----:B------:R-:W0:Y:S04]  /*0050*/  LDCU UR6, c[0x0][0x3b0] ;  /* 0x00007600ff0677ac */ /* 0x000e280008000800 */
[----:B------:R-:W-:Y:S01]  /*0060*/  LOP3.LUT R1, R1, 0xffffffc0, RZ, 0xc0, !PT ;  /* 0xffffffc001017812 */ /* 0x000fe200078ec0ff */
[----:B------:R-:W3:Y:S01]  /*0070*/  LDCU UR7, c[0x0][0x388] ;  /* 0x00007100ff0777ac */ /* 0x000ee20008000800 */
[----:B--2---:R-:W-:-:S02]  /*0080*/  IMAD.U32 R11, RZ, RZ, UR5 ;  /* 0x00000005ff0b7e24 */ /* 0x004fc4000f8e00ff */
[----:B0-----:R-:W-:Y:S02]  /*0090*/  IMAD.U32 R8, RZ, RZ, UR6 ;  /* 0x00000006ff087e24 */ /* 0x001fe4000f8e00ff */
[----:B---3--:R-:W-:Y:S01]  /*00a0*/  IMAD.U32 R12, RZ, RZ, UR7 ;  /* 0x00000007ff0c7e24 */ /* 0x008fe2000f8e00ff */
[----:B-1----:R-:W-:-:S13]  /*00b0*/  LOP3.LUT P0, RZ, R0, UR4, RZ, 0xfc, !PT ;  /* 0x0000000400ff7c12 */ /* 0x002fda000f80fcff */
[----:B------:R-:W-:Y:S05]  /*00c0*/  @P0 EXIT ;  /* 0x000000000000094d */ /* 0x000fea0003800000 */
[----:B------:R-:W0:Y:S01]  /*00d0*/  LDC R0, c[0x0][0x3a0] ;  /* 0x0000e800ff007b82 */ /* 0x000e220000000800 */
[----:B------:R-:W-:Y:S01]  /*00e0*/  STL.128 [R1+0xba0], RZ ;  /* 0x000ba0ff01007387 */ /* 0x000fe20000100c00 */
[----:B------:R-:W1:Y:S03]  /*00f0*/  LDCU UR4, c[0x0][0x39c] ;  /* 0x00007380ff0477ac */ /* 0x000e660008000800 */
[----:B------:R-:W2:Y:S01]  /*0100*/  LDL R48, [R1+0xba8] ;  /* 0x000ba80001307983 */ /* 0x000ea20000100800 */
[----:B------:R-:W-:Y:S01]  /*0110*/  IMAD.MOV.U32 R20, RZ, RZ, RZ ;  /* 0x000000ffff147224 */ /* 0x000fe200078e00ff */
[----:B------:R-:W3:Y:S01]  /*0120*/  LDCU.64 UR6, c[0x3][URZ] ;  /* 0x00c00000ff0677ac */ /* 0x000ee20008000a00 */
[----:B------:R-:W4:Y:S08]  /*0130*/  LDC.64 R22, c[0x3][0x10] ;  /* 0x00c00400ff167b82 */ /* 0x000f300000000a00 */
[----:B------:R-:W5:Y:S01]  /*0140*/  LDC.64 R24, c[0x3][0x18] ;  /* 0x00c00600ff187b82 */ /* 0x000f620000000a00 */
[----:B0-----:R0:W-:Y:S07]  /*0150*/  STL [R1+0x600], R0 ;  /* 0x0006000001007387 */ /* 0x0011ee0000100800 */
[----:B------:R-:W5:Y:S01]  /*0160*/  LDC.64 R26, c[0x3][0x20] ;  /* 0x00c00800ff1a7b82 */ /* 0x000f620000000a00 */
[----:B------:R-:W2:Y:S04]  /*0170*/  LDL.U8 R18, [R1+0x603] ;  /* 0x0006030001127983 */ /* 0x000ea80000100000 */
[----:B------:R-:W2:Y:S03]  /*0180*/  LDL.U8 R4, [R1+0x600] ;  /* 0x0006000001047983 */ /* 0x000ea60000100000 */
[----:B------:R-:W5:Y:S01]  /*0190*/  LDC.64 R28, c[0x3][0x28] ;  /* 0x00c00a00ff1c7b82 */ /* 0x000f620000000a00 */
[----:B------:R-:W2:Y:S04]  /*01a0*/  LDL.U8 R14, [R1+0x601] ;  /* 0x00060100010e7983 */ /* 0x000ea80000100000 */
[----:B------:R-:W2:Y:S01]  /*01b0*/  LDL.U8 R16, [R1+0x602] ;  /* 0x0006020001107983 */ /* 0x000ea20000100000 */
[----:B------:R-:W-:-:S02]  /*01c0*/  IMAD.SHL.U32 R6, R0, 0x4, RZ ;  /* 0x0000000400067824 */ /* 0x000fc400078e00ff */
[----:B------:R-:W5:Y:S02]  /*01d0*/  LDC.64 R30, c[0x3][0x30] ;  /* 0x00c00c00ff1e7b82 */ /* 0x000f640000000a00 */
[----:B------:R-:W1:Y:S06]  /*01e0*/  I2F.U32.RP R2, R6 ;  /* 0x0000000600027306 */ /* 0x000e6c0000209000 */
[----:B------:R-:W5:Y:S02]  /*01f0*/  LDC.64 R32, c[0x3][0x38] ;  /* 0x00c00e00ff207b82 */ /* 0x000f640000000a00 */
[----:B-1----:R-:W1:Y:S01]  /*0200*/  MUFU.RCP R2, R2 ;  /* 0x0000000200027308 */ /* 0x002e620000001000 */
[----:B------:R-:W-:-:S02]  /*0210*/  IMAD.MOV R5, RZ, RZ, -R6 ;  /* 0x000000ffff057224 */ /* 0x000fc400078e0a06 */
[----:B-1----:R-:W-:-:S05]  /*0220*/  VIADD R3, R2, 0xffffffe ;  /* 0x0ffffffe02037836 */ /* 0x002fca0000000000 */
[----:B------:R-:W1:Y:S01]  /*0230*/  F2I.FTZ.U32.TRUNC.NTZ R21, R3 ;  /* 0x0000000300157305 */ /* 0x000e62000021f000 */
[----:B0-----:R-:W-:Y:S02]  /*0240*/  IMAD.SHL.U32 R0, R0, 0x8, RZ ;  /* 0x0000000800007824 */ /* 0x001fe400078e00ff */
[----:B-1----:R-:W-:-:S04]  /*0250*/  IMAD R5, R5, R21, RZ ;  /* 0x0000001505057224 */ /* 0x002fc800078e02ff */
[----:B------:R-:W-:Y:S01]  /*0260*/  IMAD.HI.U32 R20, R21, R5, R20 ;  /* 0x0000000515147227 */ /* 0x000fe200078e0014 */
[----:B------:R-:W-:-:S05]  /*0270*/  VIMNMX.U32 R5, PT, PT, R0, UR4, !PT ;  /* 0x0000000400057c48 */ /* 0x000fca000ffe0000 */
[----:B------:R-:W-:Y:S02]  /*0280*/  IMAD.HI.U32 R251, R20, R5, RZ ;  /* 0x0000000514fb7227 */ /* 0x000fe400078e00ff */
[----:B------:R-:W4:Y:S02]  /*0290*/  LDC.64 R20, c[0x3][0x8] ;  /* 0x00c00200ff147b82 */ /* 0x000f240000000a00 */
[----:B------:R-:W-:-:S04]  /*02a0*/  IMAD.MOV R3, RZ, RZ, -R251 ;  /* 0x000000ffff037224 */ /* 0x000fc800078e0afb */
[----:B------:R-:W-:-:S05]  /*02b0*/  IMAD R3, R6, R3, R5 ;  /* 0x0000000306037224 */ /* 0x000fca00078e0205 */
[----:B------:R-:W-:Y:S01]  /*02c0*/  ISETP.GE.U32.AND P0, PT, R3, R6, PT ;  /* 0x000000060300720c */ /* 0x000fe20003f06070 */
[----:B---3--:R-:W-:Y:S01]  /*02d0*/  ULOP3.LUT UR6, UR6, 0x1010040, URZ, 0x3c, !UPT ;  /* 0x0101004006067892 */ /* 0x008fe2000f8e3cff */
[----:B------:R-:W-:Y:S01]  /*02e0*/  STL.128 [R1+0xad0], RZ ;  /* 0x000ad0ff01007387 */ /* 0x000fe20000100c00 */
[----:B------:R-:W0:Y:S04]  /*02f0*/  LDCU UR4, c[0x0][0x2f8] ;  /* 0x00005f00ff0477ac */ /* 0x000e280008000800 */
[----:B------:R-:W-:-:S06]  /*0300*/  IMAD.U32 R2, RZ, RZ, UR6 ;  /* 0x00000006ff027e24 */ /* 0x000fcc000f8e00ff */
[----:B------:R-:W-:-:S05]  /*0310*/  @P0 IMAD.IADD R3, R3, 0x1, -R6 ;  /* 0x0000000103030824 */ /* 0x000fca00078e0a06 */
[----:B------:R-:W-:Y:S01]  /*0320*/  ISETP.GE.U32.AND P1, PT, R3, R6, PT ;  /* 0x000000060300720c */ /* 0x000fe20003f26070 */
[----:B------:R-:W-:Y:S01]  /*0330*/  IMAD.U32 R3, RZ, RZ, UR7 ;  /* 0x00000007ff037e24 */ /* 0x000fe2000f8e00ff */
[----:B------:R-:W-:Y:S01]  /*0340*/  STL.128 [R1+0xae0], RZ ;  /* 0x000ae0ff01007387 */ /* 0x000fe20000100c00 */
[----:B------:R-:W1:Y:S03]  /*0350*/  LDC R10, c[0x0][0x394] ;  /* 0x0000e500ff0a7b82 */ /* 0x000e660000000800 */
[----:B------:R-:W-:Y:S01]  /*0360*/  STL.128 [R1+0xaf0], RZ ;  /* 0x000af0ff01007387 */ /* 0x000fe20000100c00 */
[----:B------:R-:W-:-:S03]  /*0370*/  ISETP.NE.U32.AND P2, PT, R6, RZ, PT ;  /* 0x000000ff0600720c */ /* 0x000fc60003f45070 */
[----:B------:R-:W-:Y:S01]  /*0380*/  STL.128 [R1+0xb00], RZ ;  /* 0x000b00ff01007387 */ /* 0x000fe20000100c00 */
[----:B------:R-:W3:Y:S03]  /*0390*/  LDC R5, c[0x0][0x3b8] ;  /* 0x0000ee00ff057b82 */ /* 0x000ee60000000800 */
[----:B------:R-:W-:Y:S04]  /*03a0*/  STL.128 [R1+0xb20], RZ ;  /* 0x000b20ff01007387 */ /* 0x000fe80000100c00 */
[----:B------:R-:W-:Y:S01]  /*03b0*/  STL.64 [R1+0xac8], RZ ;  /* 0x000ac8ff01007387 */ /* 0x000fe20000100a00 */
[----:B------:R-:W0:Y:S03]  /*03c0*/  LDC R7, c[0x0][0x3bc] ;  /* 0x0000ef00ff077b82 */ /* 0x000e260000000800 */
[----:B----4-:R-:W-:Y:S04]  /*03d0*/  STL.128 [R1+0xad0], R20 ;  /* 0x000ad01401007387 */ /* 0x010fe80000100c00 */
[----:B-----5:R-:W-:Y:S01]  /*03e0*/  STL.128 [R1+0xae0], R24 ;  /* 0x000ae01801007387 */ /* 0x020fe20000100c00 */
[----:B------:R-:W4:Y:S03]  /*03f0*/  LDC R9, c[0x0][0x3b4] ;  /* 0x0000ed00ff097b82 */ /* 0x000f260000000800 */
[----:B------:R-:W-:Y:S04]  /*0400*/  STL.128 [R1+0xaf0], R28 ;  /* 0x000af01c01007387 */ /* 0x000fe80000100c00 */
[----:B------:R-:W-:Y:S01]  /*0410*/  STL.64 [R1+0xb00], R32 ;  /* 0x000b002001007387 */ /* 0x000fe20000100a00 */
[----:B------:R-:W0:Y:S03]  /*0420*/  LDC R13, c[0x0][0x38c] ;  /* 0x0000e300ff0d7b82 */ /* 0x000e260000000800 */
[----:B------:R-:W-:Y:S04]  /*0430*/  STL.128 [R1+0xb10], RZ ;  /* 0x000b10ff01007387 */ /* 0x000fe80000100c00 */
[----:B------:R-:W-:Y:S04]  /*0440*/  STL.128 [R1+0xb30], RZ ;  /* 0x000b30ff01007387 */ /* 0x000fe80000100c00 */
[----:B------:R-:W-:Y:S04]  /*0450*/  STL.128 [R1+0xb40], RZ ;  /* 0x000b40ff01007387 */ /* 0x000fe80000100c00 */
[----:B------:R-:W-:Y:S04]  /*0460*/  STL.128 [R1+0xb50], RZ ;  /* 0x000b50ff01007387 */ /* 0x000fe80000100c00 */
[----:B------:R-:W-:Y:S04]  /*0470*/  STL.128 [R1+0xb60], RZ ;  /* 0x000b60ff01007387 */ /* 0x000fe80000100c00 */
[----:B------:R-:W-:Y:S04]  /*0480*/  STL.128 [R1+0xb70], RZ ;  /* 0x000b70ff01007387 */ /* 0x000fe80000100c00 */
[----:B------:R-:W-:Y:S04]  /*0490*/  STL.128 [R1+0xb80], RZ ;  /* 0x000b80ff01007387 */ /* 0x000fe80000100c00 */
[----:B------:R-:W-:Y:S04]  /*04a0*/  STL.128 [R1+0xb90], RZ ;  /* 0x000b90ff01007387 */ /* 0x000fe80000100c00 */
[----:B------:R-:W-:Y:S04]  /*04b0*/  STL.64 [R1+0xbb0], RZ ;  /* 0x000bb0ff01007387 */ /* 0x000fe80000100a00 */
[----:B------:R-:W-:Y:S01]  /*04c0*/  STL.64 [R1+0xac8], R2 ;  /* 0x000ac80201007387 */ /* 0x000fe20000100a00 */
[----:B------:R-:W-:-:S02]  /*04d0*/  @P0 VIADD R251, R251, 0x1 ;  /* 0x00000001fbfb0836 */ /* 0x000fc40000000000 */
[----:B------:R-:W-:Y:S02]  /*04e0*/  IMAD.MOV.U32 R0, RZ, RZ, 0x40 ;  /* 0x00000040ff007424 */ /* 0x000fe400078e00ff */
[----:B------:R-:W-:Y:S01]  /*04f0*/  @P1 VIADD R251, R251, 0x1 ;  /* 0x00000001fbfb1836 */ /* 0x000fe20000000000 */
[----:B------:R-:W-:Y:S02]  /*0500*/  @!P2 LOP3.LUT R251, RZ, R6, RZ, 0x33, !PT ;  /* 0x00000006fffba212 */ /* 0x000fe400078e33ff */
[----:B------:R5:W-:Y:S01]  /*0510*/  STL [R1+0xbac], R0 ;  /* 0x000bac0001007387 */ /* 0x000be20000100800 */
[C---:B------:R-:W-:Y:S01]  /*0520*/  VIADD R17, R1.reuse, 0x600 ;  /* 0x0000060001117836 */ /* 0x040fe20000000000 */
[----:B------:R-:W0:Y:S01]  /*0530*/  LDCU.64 UR10, c[0x0][0x358] ;  /* 0x00006b00ff0a77ac */ /* 0x000e220008000a00 */
[----:B------:R-:W-:Y:S02]  /*0540*/  VIADD R19, R1, 0xac8 ;  /* 0x00000ac801137836 */ /* 0x000fe40000000000 */
[----:B-----5:R-:W-:-:S02]  /*0550*/  IMAD.MOV.U32 R0, RZ, RZ, 0x20 ;  /* 0x00000020ff007424 */ /* 0x020fc400078e00ff */
[----:B------:R-:W-:Y:S02]  /*0560*/  IMAD.MOV.U32 R15, RZ, RZ, RZ ;  /* 0x000000ffff0f7224 */ /* 0x000fe400078e00ff */
[----:B------:R-:W-:Y:S01]  /*0570*/  IMAD.SHL.U32 R180, R251, 0x4, RZ ;  /* 0x00000004fbb47824 */ /* 0x000fe200078e00ff */
[----:B------:R5:W-:Y:S02]  /*0580*/  STL [R1+0x600], R0 ;  /* 0x0006000001007387 */ /* 0x000be40000100800 */
[----:B-----5:R-:W-:Y:S02]  /*0590*/  VIADD R0, R1, 0xfc0 ;  /* 0x00000fc001007836 */ /* 0x020fe40000000000 */
[----:B--2---:R-:W-:-:S05]  /*05a0*/  VIADD R48, R48, 0x4 ;  /* 0x0000000430307836 */ /* 0x004fca0000000000 */
[----:B------:R-:W-:Y:S01]  /*05b0*/  STL [R1+0xba8], R48 ;  /* 0x000ba83001007387 */ /* 0x000fe20000100800 */
[----:B------:R-:W-:-:S03]  /*05c0*/  ISETP.GE.U32.AND P0, PT, R48, 0x7d, PT ;  /* 0x0000007d3000780c */ /* 0x000fc60003f06070 */
[----:B------:R-:W-:Y:S04]  /*05d0*/  STL.U8 [R1+0xb2b], R18 ;  /* 0x000b2b1201007387 */ /* 0x000fe80000100000 */
[----:B------:R0:W-:Y:S04]  /*05e0*/  STL.U8 [R1+0xb28], R4 ;  /* 0x000b280401007387 */ /* 0x0001e80000100000 */
[----:B------:R2:W-:Y:S01]  /*05f0*/  STL.U8 [R1+0xb29], R14 ;  /* 0x000b290e01007387 */ /* 0x0005e20000100000 */
[----:B0-----:R-:W-:-:S03]  /*0600*/  VIADD R4, R1, UR4 ;  /* 0x0000000401047c36 */ /* 0x001fc60008000000 */
[----:B------:R0:W-:Y:S01]  /*0610*/  STL.U8 [R1+0xb2a], R16 ;  /* 0x000b2a1001007387 */ /* 0x0001e20000100000 */
[----:B--2---:R-:W-:Y:S02]  /*0620*/  IMAD.MOV.U32 R14, RZ, RZ, 0x4 ;  /* 0x00000004ff0e7424 */ /* 0x004fe400078e00ff */
[----:B------:R-:W-:Y:S02]  /*0630*/  VIADD R42, R4, 0xfc0 ;  /* 0x00000fc0042a7836 */ /* 0x000fe40000000000 */
[----:B0-----:R-:W-:Y:S01]  /*0640*/  IMAD.MOV.U32 R16, RZ, RZ, R17 ;  /* 0x000000ffff107224 */ /* 0x001fe200078e0011 */
[----:B-1-34-:R-:W-:Y:S06]  /*0650*/  @!P0 BRA `(.L_x_0) ;  /* 0x00000050008c8947 */ /* 0x01afec0003800000 */
[C---:B------:R-:W-:Y:S02]  /*0660*/  ISETP.NE.AND P0, PT, R48.reuse, 0x80, PT ;  /* 0x000000803000780c */ /* 0x040fe40003f05270 */
[----:B------:R-:W-:-:S05]  /*0670*/  IADD3 R14, P1, PT, -R48, 0x80, RZ ;  /* 0x00000080300e7810 */ /* 0x000fca0007f3e1ff */
[----:B------:R-:W-:-:S06]  /*0680*/  IMAD.X R23, RZ, RZ, -0x1, P1 ;  /* 0xffffffffff177424 */ /* 0x000fcc00008e06ff */
[----:B------:R-:W-:Y:S05]  /*0690*/  @!P0 BRA `(.L_x_1) ;  /* 0x0000000400ec8947 */ /* 0x000fea0003800000 */
[----:B------:R-:W-:Y:S01]  /*06a0*/  VIADD R15, R48, 0xffffff83 ;  /* 0xffffff83300f7836 */ /* 0x000fe20000000000 */
[----:B------:R-:W-:Y:S01]  /*06b0*/  LOP3.LUT R26, R14, 0x3, RZ, 0xc0, !PT ;  /* 0x000000030e1a7812 */ /* 0x000fe200078ec0ff */
[----:B------:R-:W-:Y:S02]  /*06c0*/  IMAD.MOV.U32 R28, RZ, RZ, RZ ;  /* 0x000000ffff1c7224 */ /* 0x000fe400078e00ff */
[----:B------:R-:W-:Y:S01]  /*06d0*/  IMAD.MOV.U32 R27, RZ, RZ, RZ ;  /* 0x000000ffff1b7224 */ /* 0x000fe200078e00ff */
[----:B------:R-:W-:-:S13]  /*06e0*/  ISETP.GE.U32.AND P0, PT, R15, 0x3, PT ;  /* 0x000000030f00780c */ /* 0x000fda0003f06070 */
[----:B------:R-:W-:Y:S05]  /*06f0*/  @!P0 BRA `(.L_x_2) ;  /* 0x0000000400908947 */ /* 0x000fea0003800000 */
[----:B------:R-:W-:Y:S01]  /*0700*/  LOP3.LUT R27, R14, 0xfffffffc, RZ, 0xc0, !PT ;  /* 0xfffffffc0e1b7812 */ /* 0x000fe200078ec0ff */
[----:B------:R-:W-:Y:S01]  /*0710*/  IMAD.MOV.U32 R24, RZ, RZ, R17 ;  /* 0x000000ffff187224 */ /* 0x000fe200078e0011 */
[----:B------:R-:W-:Y:S02]  /*0720*/  IADD3 R25, PT, PT, R48, 0x63, R19 ;  /* 0x0000006330197810 */ /* 0x000fe40007ffe013 */
[----:B------:R-:W-:Y:S01]  /*0730*/  ISETP.GT.U32.AND P0, PT, R27, RZ, PT ;  /* 0x000000ff1b00720c */ /* 0x000fe20003f04070 */
[----:B------:R-:W-:-:S03]  /*0740*/  IMAD.MOV.U32 R22, RZ, RZ, R27 ;  /* 0x000000ffff167224 */ /* 0x000fc600078e001b */
[----:B------:R-:W-:-:S13]  /*0750*/  ISETP.GT.AND.EX P0, PT, R23, RZ, PT, P0 ;  /* 0x000000ff1700720c */ /* 0x000fda0003f04300 */
[----:B------:R-:W-:Y:S05]  /*0760*/  @!P0 BRA `(.L_x_3) ;  /* 0x0000000400348947 */ /* 0x000fea0003800000 */
[----:B------:R-:W-:Y:S02]  /*0770*/  ISETP.GT.U32.AND P1, PT, R22, 0xc, PT ;  /* 0x0000000c1600780c */ /* 0x000fe40003f24070 */
[----:B------:R-:W-:Y:S02]  /*0780*/  PLOP3.LUT P0, PT, PT, PT, PT, 0x80, 0x8 ;  /* 0x000000000008781c */ /* 0x000fe40003f0f070 */
[----:B------:R-:W-:-:S13]  /*0790*/  ISETP.GT.AND.EX P1, PT, R23, RZ, PT, P1 ;  /* 0x000000ff1700720c */ /* 0x000fda0003f24310 */
[----:B------:R-:W-:Y:S05]  /*07a0*/  @!P1 BRA `(.L_x_4) ;  /* 0x0000000000b09947 */ /* 0x000fea0003800000 */
[----:B------:R-:W-:-:S13]  /*07b0*/  PLOP3.LUT P0, PT, PT, PT, PT, 0x8, 0x80 ;  /* 0x000000000080781c */ /* 0x000fda0003f0e170 */
.L_x_5:
[----:B------:R-:W2:Y:S02]  /*07c0*/  LDL R14, [R24] ;  /* 0x00000000180e7983 */ /* 0x000ea40000100800 */
[C---:B--2---:R-:W-:Y:S02]  /*07d0*/  PRMT R15, R14.reuse, 0x7770, RZ ;  /* 0x000077700e0f7816 */ /* 0x044fe400000000ff */
[C---:B------:R-:W-:Y:S02]  /*07e0*/  PRMT R16, R14.reuse, 0x7771, RZ ;  /* 0x000077710e107816 */ /* 0x040fe400000000ff */
[C---:B------:R-:W-:Y:S01]  /*07f0*/  PRMT R17, R14.reuse, 0x7772, RZ ;  /* 0x000077720e117816 */ /* 0x040fe200000000ff */
[----:B------:R0:W-:Y:S01]  /*0800*/  STL.U8 [R25+-0x3], R15 ;  /* 0xfffffd0f19007387 */ /* 0x0001e20000100000 */
[----:B------:R-:W-:-:S03]  /*0810*/  PRMT R14, R14, 0x7773, RZ ;  /* 0x000077730e0e7816 */ /* 0x000fc600000000ff */
[----:B------:R-:W-:Y:S04]  /*0820*/  STL.U8 [R25+-0x2], R16 ;  /* 0xfffffe1019007387 */ /* 0x000fe80000100000 */
[----:B------:R-:W-:Y:S04]  /*0830*/  STL.U8 [R25+-0x1], R17 ;  /* 0xffffff1119007387 */ /* 0x000fe80000100000 */
[----:B------:R1:W-:Y:S04]  /*0840*/  STL.U8 [R25], R14 ;  /* 0x0000000e19007387 */ /* 0x0003e80000100000 */
[----:B------:R-:W2:Y:S02]  /*0850*/  LDL R18, [R24+0x4] ;  /* 0x0000040018127983 */ /* 0x000ea40000100800 */
[----:B--2---:R-:W-:-:S02]  /*0860*/  PRMT R19, R18, 0x7770, RZ ;  /* 0x0000777012137816 */ /* 0x004fc400000000ff */
[C---:B------:R-:W-:Y:S02]  /*0870*/  PRMT R20, R18.reuse, 0x7771, RZ ;  /* 0x0000777112147816 */ /* 0x040fe400000000ff */
[C---:B------:R-:W-:Y:S01]  /*0880*/  PRMT R21, R18.reuse, 0x7772, RZ ;  /* 0x0000777212157816 */ /* 0x040fe200000000ff */
[----:B------:R2:W-:Y:S01]  /*0890*/  STL.U8 [R25+0x1], R19 ;  /* 0x0000011319007387 */ /* 0x0005e20000100000 */
[----:B------:R-:W-:-:S03]  /*08a0*/  PRMT R18, R18, 0x7773, RZ ;  /* 0x0000777312127816 */ /* 0x000fc600000000ff */
[----:B------:R-:W-:Y:S04]  /*08b0*/  STL.U8 [R25+0x2], R20 ;  /* 0x0000021419007387 */ /* 0x000fe80000100000 */
[----:B------:R-:W-:Y:S04]  /*08c0*/  STL.U8 [R25+0x3], R21 ;  /* 0x0000031519007387 */ /* 0x000fe80000100000 */
[----:B------:R3:W-:Y:S04]  /*08d0*/  STL.U8 [R25+0x4], R18 ;  /* 0x0000041219007387 */ /* 0x0007e80000100000 */
[----:B0-----:R-:W1:Y:S01]  /*08e0*/  LDL R15, [R24+0x8] ;  /* 0x00000800180f7983 */ /* 0x001e620000100800 */
[----:B------:R-:W-:-:S04]  /*08f0*/  IADD3 R22, P1, PT, R22, -0x10, RZ ;  /* 0xfffffff016167810 */ /* 0x000fc80007f3e0ff */
[----:B------:R-:W-:Y:S02]  /*0900*/  IADD3.X R23, PT, PT, R23, -0x1, RZ, P1, !PT ;  /* 0xffffffff17177810 */ /* 0x000fe40000ffe4ff */
[C---:B-1----:R-:W-:Y:S02]  /*0910*/  PRMT R14, R15.reuse, 0x7770, RZ ;  /* 0x000077700f0e7816 */ /* 0x042fe400000000ff */
[C---:B------:R-:W-:Y:S02]  /*0920*/  PRMT R16, R15.reuse, 0x7771, RZ ;  /* 0x000077710f107816 */ /* 0x040fe400000000ff */
[C---:B------:R-:W-:Y:S01]  /*0930*/  PRMT R17, R15.reuse, 0x7772, RZ ;  /* 0x000077720f117816 */ /* 0x040fe200000000ff */
[----:B------:R-:W-:Y:S01]  /*0940*/  STL.U8 [R25+0x5], R14 ;  /* 0x0000050e19007387 */ /* 0x000fe20000100000 */
[----:B------:R-:W-:-:S03]  /*0950*/  PRMT R15, R15, 0x7773, RZ ;  /* 0x000077730f0f7816 */ /* 0x000fc600000000ff */
[----:B------:R-:W-:Y:S04]  /*0960*/  STL.U8 [R25+0x6], R16 ;  /* 0x0000061019007387 */ /* 0x000fe80000100000 */
[----:B------:R-:W-:Y:S04]  /*0970*/  STL.U8 [R25+0x7], R17 ;  /* 0x0000071119007387 */ /* 0x000fe80000100000 */
[----:B------:R-:W-:Y:S04]  /*0980*/  STL.U8 [R25+0x8], R15 ;  /* 0x0000080f19007387 */ /* 0x000fe80000100000 */
[----:B--2---:R0:W3:Y:S01]  /*0990*/  LDL R19, [R24+0xc] ;  /* 0x00000c0018137983 */ /* 0x0040e20000100800 */
[----:B------:R-:W-:-:S04]  /*09a0*/  ISETP.GT.U32.AND P1, PT, R22, 0xc, PT ;  /* 0x0000000c1600780c */ /* 0x000fc80003f24070 */
[----:B------:R-:W-:Y:S01]  /*09b0*/  ISETP.GT.AND.EX P1, PT, R23, RZ, PT, P1 ;  /* 0x000000ff1700720c */ /* 0x000fe20003f24310 */
[----:B0-----:R-:W-:Y:S01]  /*09c0*/  VIADD R24, R24, 0x10 ;  /* 0x0000001018187836 */ /* 0x001fe20000000000 */
[C---:B---3--:R-:W-:Y:S02]  /*09d0*/  PRMT R18, R19.reuse, 0x7770, RZ ;  /* 0x0000777013127816 */ /* 0x048fe400000000ff */
[C---:B------:R-:W-:Y:S02]  /*09e0*/  PRMT R20, R19.reuse, 0x7771, RZ ;  /* 0x0000777113147816 */ /* 0x040fe400000000ff */
[C---:B------:R-:W-:Y:S01]  /*09f0*/  PRMT R21, R19.reuse, 0x7772, RZ ;  /* 0x0000777213157816 */ /* 0x040fe200000000ff */
[----:B------:R-:W-:Y:S01]  /*0a00*/  STL.U8 [R25+0x9], R18 ;  /* 0x0000091219007387 */ /* 0x000fe20000100000 */
[----:B------:R-:W-:-:S03]  /*0a10*/  PRMT R19, R19, 0x7773, RZ ;  /* 0x0000777313137816 */ /* 0x000fc600000000ff */
[----:B------:R-:W-:Y:S04]  /*0a20*/  STL.U8 [R25+0xa], R20 ;  /* 0x00000a1419007387 */ /* 0x000fe80000100000 */
[----:B------:R-:W-:Y:S04]  /*0a30*/  STL.U8 [R25+0xb], R21 ;  /* 0x00000b1519007387 */ /* 0x000fe80000100000 */
[----:B------:R0:W-:Y:S02]  /*0a40*/  STL.U8 [R25+0xc], R19 ;  /* 0x00000c1319007387 */ /* 0x0001e40000100000 */
[----:B0-----:R-:W-:Y:S01]  /*0a50*/  VIADD R25, R25, 0x10 ;  /* 0x0000001019197836 */ /* 0x001fe20000000000 */
[----:B------:R-:W-:Y:S06]  /*0a60*/  @P1 BRA `(.L_x_5) ;  /* 0xfffffffc00541947 */ /* 0x000fec000383ffff */
.L_x_4:
[----:B------:R-:W-:-:S04]  /*0a70*/  ISETP.GT.U32.AND P1, PT, R22, 0x4, PT ;  /* 0x000000041600780c */ /* 0x000fc80003f24070 */
[----:B------:R-:W-:-:S13]  /*0a80*/  ISETP.GT.AND.EX P1, PT, R23, RZ, PT, P1 ;  /* 0x000000ff1700720c */ /* 0x000fda0003f24310 */
[----:B------:R-:W-:Y:S05]  /*0a90*/  @!P1 BRA `(.L_x_6) ;  /* 0x00000000005c9947 */ /* 0x000fea0003800000 */
[----:B------:R-:W2:Y:S02]  /*0aa0*/  LDL R14, [R24] ;  /* 0x00000000180e7983 */ /* 0x000ea40000100800 */
[C---:B--2---:R-:W-:Y:S02]  /*0ab0*/  PRMT R15, R14.reuse, 0x7770, RZ ;  /* 0x000077700e0f7816 */ /* 0x044fe400000000ff */
[C---:B------:R-:W-:Y:S02]  /*0ac0*/  PRMT R16, R14.reuse, 0x7771, RZ ;  /* 0x000077710e107816 */ /* 0x040fe400000000ff */
[C---:B------:R-:W-:Y:S01]  /*0ad0*/  PRMT R17, R14.reuse, 0x7772, RZ ;  /* 0x000077720e117816 */ /* 0x040fe200000000ff */
[----:B------:R-:W-:Y:S01]  /*0ae0*/  STL.U8 [R25+-0x3], R15 ;  /* 0xfffffd0f19007387 */ /* 0x000fe20000100000 */
[----:B------:R-:W-:-:S03]  /*0af0*/  PRMT R14, R14, 0x7773, RZ ;  /* 0x000077730e0e7816 */ /* 0x000fc600000000ff */
[----:B------:R-:W-:Y:S04]  /*0b00*/  STL.U8 [R25+-0x2], R16 ;  /* 0xfffffe1019007387 */ /* 0x000fe80000100000 */
[----:B------:R-:W-:Y:S04]  /*0b10*/  STL.U8 [R25+-0x1], R17 ;  /* 0xffffff1119007387 */ /* 0x000fe80000100000 */
[----:B------:R-:W-:Y:S04]  /*0b20*/  STL.U8 [R25], R14 ;  /* 0x0000000e19007387 */ /* 0x000fe80000100000 */
[----:B------:R0:W2:Y:S01]  /*0b30*/  LDL R18, [R24+0x4] ;  /* 0x0000040018127983 */ /* 0x0000a20000100800 */
[----:B------:R-:W-:-:S02]  /*0b40*/  IADD3 R22, P1, PT, R22, -0x8, RZ ;  /* 0xfffffff816167810 */ /* 0x000fc40007f3e0ff */
[----:B------:R-:W-:Y:S02]  /*0b50*/  PLOP3.LUT P0, PT, PT, PT, PT, 0x8, 0x80 ;  /* 0x000000000080781c */ /* 0x000fe40003f0e170 */
[----:B------:R-:W-:Y:S01]  /*0b60*/  IADD3.X R23, PT, PT, R23, -0x1, RZ, P1, !PT ;  /* 0xffffffff17177810 */ /* 0x000fe20000ffe4ff */
[----:B0-----:R-:W-:Y:S01]  /*0b70*/  VIADD R24, R24, 0x8 ;  /* 0x0000000818187836 */ /* 0x001fe20000000000 */
[C---:B--2---:R-:W-:Y:S02]  /*0b80*/  PRMT R19, R18.reuse, 0x7770, RZ ;  /* 0x0000777012137816 */ /* 0x044fe400000000ff */
[C---:B------:R-:W-:Y:S02]  /*0b90*/  PRMT R20, R18.reuse, 0x7771, RZ ;  /* 0x0000777112147816 */ /* 0x040fe400000000ff */
[C---:B------:R-:W-:Y:S01]  /*0ba0*/  PRMT R21, R18.reuse, 0x7772, RZ ;  /* 0x0000777212157816 */ /* 0x040fe200000000ff */
[----:B------:R-:W-:Y:S01]  /*0bb0*/  STL.U8 [R25+0x1], R19 ;  /* 0x0000011319007387 */ /* 0x000fe20000100000 */
[----:B------:R-:W-:-:S03]  /*0bc0*/  PRMT R18, R18, 0x7773, RZ ;  /* 0x0000777312127816 */ /* 0x000fc600000000ff */
[----:B------:R-:W-:Y:S04]  /*0bd0*/  STL.U8 [R25+0x2], R20 ;  /* 0x0000021419007387 */ /* 0x000fe80000100000 */
[----:B------:R-:W-:Y:S04]  /*0be0*/  STL.U8 [R25+0x3], R21 ;  /* 0x0000031519007387 */ /* 0x000fe80000100000 */
[----:B------:R0:W-:Y:S02]  /*0bf0*/  STL.U8 [R25+0x4], R18 ;  /* 0x0000041219007387 */ /* 0x0001e40000100000 */
[----:B0-----:R-:W-:-:S07]  /*0c00*/  VIADD R25, R25, 0x8 ;  /* 0x0000000819197836 */ /* 0x001fce0000000000 */
.L_x_6:
[----:B------:R-:W-:-:S04]  /*0c10*/  ISETP.NE.U32.AND P1, PT, R22, RZ, PT ;  /* 0x000000ff1600720c */ /* 0x000fc80003f25070 */
[----:B------:R-:W-:-:S13]  /*0c20*/  ISETP.NE.OR.EX P0, PT, R23, RZ, P0, P1 ;  /* 0x000000ff1700720c */ /* 0x000fda0000705710 */
[----:B------:R-:W-:Y:S05]  /*0c30*/  @!P0 BRA `(.L_x_2) ;  /* 0x0000000000408947 */ /* 0x000fea0003800000 */
.L_x_3:
[----:B------:R0:W2:Y:S01]  /*0c40*/  LDL R14, [R24] ;  /* 0x00000000180e7983 */ /* 0x0000a20000100800 */
[----:B------:R-:W-:-:S04]  /*0c50*/  IADD3 R22, P0, PT, R22, -0x4, RZ ;  /* 0xfffffffc16167810 */ /* 0x000fc80007f1e0ff */
[----:B------:R-:W-:Y:S02]  /*0c60*/  IADD3.X R23, PT, PT, R23, -0x1, RZ, P0, !PT ;  /* 0xffffffff17177810 */ /* 0x000fe400007fe4ff */
[----:B------:R-:W-:Y:S01]  /*0c70*/  ISETP.NE.U32.AND P0, PT, R22, RZ, PT ;  /* 0x000000ff1600720c */ /* 0x000fe20003f05070 */
[----:B0-----:R-:W-:-:S03]  /*0c80*/  VIADD R24, R24, 0x4 ;  /* 0x0000000418187836 */ /* 0x001fc60000000000 */
[----:B------:R-:W-:Y:S02]  /*0c90*/  ISETP.NE.AND.EX P0, PT, R23, RZ, PT, P0 ;  /* 0x000000ff1700720c */ /* 0x000fe40003f05300 */
[C---:B--2---:R-:W-:Y:S02]  /*0ca0*/  PRMT R15, R14.reuse, 0x7770, RZ ;  /* 0x000077700e0f7816 */ /* 0x044fe400000000ff */
[C---:B------:R-:W-:Y:S02]  /*0cb0*/  PRMT R16, R14.reuse, 0x7771, RZ ;  /* 0x000077710e107816 */ /* 0x040fe400000000ff */
[C---:B------:R-:W-:Y:S01]  /*0cc0*/  PRMT R17, R14.reuse, 0x7772, RZ ;  /* 0x000077720e117816 */ /* 0x040fe200000000ff */
[----:B------:R-:W-:Y:S01]  /*0cd0*/  STL.U8 [R25+-0x3], R15 ;  /* 0xfffffd0f19007387 */ /* 0x000fe20000100000 */
[----:B------:R-:W-:-:S03]  /*0ce0*/  PRMT R14, R14, 0x7773, RZ ;  /* 0x000077730e0e7816 */ /* 0x000fc600000000ff */
[----:B------:R-:W-:Y:S04]  /*0cf0*/  STL.U8 [R25+-0x2], R16 ;  /* 0xfffffe1019007387 */ /* 0x000fe80000100000 */
[----:B------:R-:W-:Y:S04]  /*0d00*/  STL.U8 [R25+-0x1], R17 ;  /* 0xffffff1119007387 */ /* 0x000fe80000100000 */
[----:B------:R0:W-:Y:S02]  /*0d10*/  STL.U8 [R25], R14 ;  /* 0x0000000e19007387 */ /* 0x0001e40000100000 */
[----:B0-----:R-:W-:Y:S01]  /*0d20*/  VIADD R25, R25, 0x4 ;  /* 0x0000000419197836 */ /* 0x001fe20000000000 */
[----:B------:R-:W-:Y:S06]  /*0d30*/  @P0 BRA `(.L_x_3) ;  /* 0xfffffffc00c00947 */ /* 0x000fec000383ffff */
.L_x_2:
[----:B------:R-:W-:-:S04]  /*0d40*/  ISETP.NE.U32.AND P0, PT, R26, RZ, PT ;  /* 0x000000ff1a00720c */ /* 0x000fc80003f05070 */
[----:B------:R-:W-:-:S13]  /*0d50*/  ISETP.NE.AND.EX P0, PT, R28, RZ, PT, P0 ;  /* 0x000000ff1c00720c */ /* 0x000fda0003f05300 */
[----:B------:R-:W-:Y:S05]  /*0d60*/  @!P0 BRA `(.L_x_1) ;  /* 0x0000000000388947 */ /* 0x000fea0003800000 */
[C---:B------:R-:W-:Y:S02]  /*0d70*/  VIADD R15, R1.reuse, 0xac8 ;  /* 0x00000ac8010f7836 */ /* 0x040fe40000000000 */
[----:B------:R-:W-:-:S03]  /*0d80*/  VIADD R14, R1, 0x600 ;  /* 0x00000600010e7836 */ /* 0x000fc60000000000 */
[----:B------:R-:W-:Y:S01]  /*0d90*/  IADD3 R17, PT, PT, R15, R27, R48 ;  /* 0x0000001b0f117210 */ /* 0x000fe20007ffe030 */
[----:B------:R-:W-:-:S04]  /*0da0*/  IMAD.IADD R15, R27, 0x1, R14 ;  /* 0x000000011b0f7824 */ /* 0x000fc800078e020e */
[----:B------:R-:W-:-:S07]  /*0db0*/  VIADD R17, R17, 0x60 ;  /* 0x0000006011117836 */ /* 0x000fce0000000000 */
.L_x_7:
[----:B------:R0:W2:Y:S01]  /*0dc0*/  LDL.U8 R14, [R15] ;  /* 0x000000000f0e7983 */ /* 0x0000a20000100000 */
[----:B------:R-:W-:-:S04]  /*0dd0*/  IADD3 R26, P0, PT, R26, -0x1, RZ ;  /* 0xffffffff1a1a7810 */ /* 0x000fc80007f1e0ff */
[----:B------:R-:W-:Y:S02]  /*0de0*/  IADD3.X R28, PT, PT, R28, -0x1, RZ, P0, !PT ;  /* 0xffffffff1c1c7810 */ /* 0x000fe400007fe4ff */
[----:B------:R-:W-:Y:S01]  /*0df0*/  ISETP.NE.U32.AND P0, PT, R26, RZ, PT ;  /* 0x000000ff1a00720c */ /* 0x000fe20003f05070 */
[----:B0-----:R-:W-:-:S03]  /*0e00*/  VIADD R15, R15, 0x1 ;  /* 0x000000010f0f7836 */ /* 0x001fc60000000000 */
[----:B------:R-:W-:Y:S01]  /*0e10*/  ISETP.NE.AND.EX P0, PT, R28, RZ, PT, P0 ;  /* 0x000000ff1c00720c */ /* 0x000fe20003f05300 */
[----:B--2---:R0:W-:Y:S02]  /*0e20*/  STL.U8 [R17], R14 ;  /* 0x0000000e11007387 */ /* 0x0041e40000100000 */
[----:B0-----:R-:W-:-:S10]  /*0e30*/  VIADD R17, R17, 0x1 ;  /* 0x0000000111117836 */ /* 0x001fd40000000000 */
[----:B------:R-:W-:Y:S05]  /*0e40*/  @P0 BRA `(.L_x_7) ;  /* 0xfffffffc00dc0947 */ /* 0x000fea000383ffff */
.L_x_1:
[----:B------:R-:W2:Y:S01]  /*0e50*/  LDL.64 R78, [R1+0xb28] ;  /* 0x000b2800014e7983 */ /* 0x000ea20000100a00 */
[----:B------:R-:W0:Y:S03]  /*0e60*/  LDCU.128 UR16, c[0x3][0x30] ;  /* 0x00c00600ff1077ac */ /* 0x000e260008000c00 */
[----:B------:R-:W3:Y:S04]  /*0e70*/  LDL.64 R74, [R1+0xb30] ;  /* 0x000b3000014a7983 */ /* 0x000ee80000100a00 */
[----:B------:R-:W4:Y:S04]  /*0e80*/  LDL.64 R70, [R1+0xb38] ;  /* 0x000b380001467983 */ /* 0x000f280000100a00 */
[----:B------:R-:W5:Y:S04]  /*0e90*/  LDL.64 R76, [R1+0xb40] ;  /* 0x000b4000014c7983 */ /* 0x000f680000100a00 */
        /* <DEDUP_REMOVED lines=14> */
[----:B------:R-:W0:Y:S04]  /*0f80*/  LDL.64 R32, [R1+0xb18] ;  /* 0x000b180001207983 */ /* 0x000e280000100a00 */
[----:B------:R-:W5:Y:S04]  /*0f90*/  LDL.64 R30, [R1+0xb20] ;  /* 0x000b2000011e7983 */ /* 0x000f680000100a00 */
[----:B------:R-:W5:Y:S04]  /*0fa0*/  LDL.64 R14, [R1+0xac8] ;  /* 0x000ac800010e7983 */ /* 0x000f680000100a00 */
[----:B------:R-:W5:Y:S04]  /*0fb0*/  LDL.128 R16, [R1+0xad0] ;  /* 0x000ad00001107983 */ /* 0x000f680000100c00 */
[----:B------:R-:W5:Y:S04]  /*0fc0*/  LDL.128 R20, [R1+0xae0] ;  /* 0x000ae00001147983 */ /* 0x000f680000100c00 */
[----:B------:R-:W5:Y:S04]  /*0fd0*/  LDL.128 R24, [R1+0xaf0] ;  /* 0x000af00001187983 */ /* 0x000f680000100c00 */
[----:B------:R-:W5:Y:S01]  /*0fe0*/  LDL.64 R28, [R1+0xb00] ;  /* 0x000b0000011c7983 */ /* 0x000f620000100a00 */
[----:B------:R-:W1:Y:S01]  /*0ff0*/  LDC R96, c[0x3][RZ] ;  /* 0x00c00000ff607b82 */ /* 0x000e620000000800 */
[----:B------:R-:W0:Y:S07]  /*1000*/  LDCU.128 UR12, c[0x3][0x20] ;  /* 0x00c00400ff0c77ac */ /* 0x000e2e0008000c00 */
[----:B------:R-:W0:Y:S01]  /*1010*/  LDC R98, c[0x3][0x4] ;  /* 0x00c00100ff627b82 */ /* 0x000e220000000800 */
[----:B--2---:R-:W-:-:S02]  /*1020*/  PRMT R43, R79, 0x7771, RZ ;  /* 0x000077714f2b7816 */ /* 0x004fc400000000ff */
[----:B------:R-:W-:Y:S02]  /*1030*/  PRMT R49, R79, 0x7770, RZ ;  /* 0x000077704f317816 */ /* 0x000fe400000000ff */
[C---:B---3--:R-:W-:Y:S02]  /*1040*/  PRMT R66, R75.reuse, 0x7771, RZ ;  /* 0x000077714b427816 */ /* 0x048fe400000000ff */
[----:B------:R-:W-:Y:S01]  /*1050*/  PRMT R67, R75, 0x7770, RZ ;  /* 0x000077704b437816 */ /* 0x000fe200000000ff */
[----:B------:R-:W-:Y:S01]  /*1060*/  IMAD.SHL.U32 R68, R43, 0x100, RZ ;  /* 0x000001002b447824 */ /* 0x000fe200078e00ff */
[----:B------:R-:W-:Y:S01]  /*1070*/  LOP3.LUT R69, R49, 0xff, RZ, 0xc0, !PT ;  /* 0x000000ff31457812 */ /* 0x000fe200078ec0ff */
[----:B------:R-:W-:Y:S01]  /*1080*/  IMAD.SHL.U32 R66, R66, 0x100, RZ ;  /* 0x0000010042427824 */ /* 0x000fe200078e00ff */
[----:B------:R-:W-:Y:S02]  /*1090*/  LOP3.LUT R67, R67, 0xff, RZ, 0xc0, !PT ;  /* 0x000000ff43437812 */ /* 0x000fe400078ec0ff */
[----:B------:R-:W-:-:S02]  /*10a0*/  PRMT R43, R79, 0x7772, RZ ;  /* 0x000077724f2b7816 */ /* 0x000fc400000000ff */
[----:B------:R-:W-:Y:S02]  /*10b0*/  PRMT R49, R75, 0x7772, RZ ;  /* 0x000077724b317816 */ /* 0x000fe400000000ff */
[----:B------:R-:W-:Y:S02]  /*10c0*/  LOP3.LUT R69, R69, 0xff00, R68, 0xf8, !PT ;  /* 0x0000ff0045457812 */ /* 0x000fe400078ef844 */
[----:B------:R-:W-:Y:S01]  /*10d0*/  LOP3.LUT R68, R67, 0xff00, R66, 0xf8, !PT ;  /* 0x0000ff0043447812 */ /* 0x000fe200078ef842 */
[----:B------:R-:W-:Y:S01]  /*10e0*/  IMAD.U32 R66, R43, 0x10000, RZ ;  /* 0x000100002b427824 */ /* 0x000fe200078e00ff */
[----:B------:R-:W-:Y:S01]  /*10f0*/  PRMT R43, R79, 0x7773, RZ ;  /* 0x000077734f2b7816 */ /* 0x000fe200000000ff */
[----:B------:R-:W-:Y:S01]  /*1100*/  IMAD.U32 R49, R49, 0x10000, RZ ;  /* 0x0001000031317824 */ /* 0x000fe200078e00ff */
[----:B------:R-:W-:Y:S02]  /*1110*/  PRMT R75, R75, 0x7773, RZ ;  /* 0x000077734b4b7816 */ /* 0x000fe400000000ff */
[----:B------:R-:W-:Y:S01]  /*1120*/  LOP3.LUT R72, R69, 0xff0000, R66, 0xf8, !PT ;  /* 0x00ff000045487812 */ /* 0x000fe200078ef842 */
[----:B------:R-:W-:Y:S01]  /*1130*/  IMAD.SHL.U32 R43, R43, 0x1000000, RZ ;  /* 0x010000002b2b7824 */ /* 0x000fe200078e00ff */
[----:B------:R-:W-:Y:S01]  /*1140*/  LOP3.LUT R66, R68, 0xff0000, R49, 0xf8, !PT ;  /* 0x00ff000044427812 */ /* 0x000fe200078ef831 */
[----:B------:R-:W-:Y:S01]  /*1150*/  IMAD.SHL.U32 R75, R75, 0x1000000, RZ ;  /* 0x010000004b4b7824 */ /* 0x000fe200078e00ff */
[----:B----4-:R-:W-:-:S02]  /*1160*/  PRMT R49, R71, 0x7770, RZ ;  /* 0x0000777047317816 */ /* 0x010fc400000000ff */
[----:B------:R-:W-:Y:S02]  /*1170*/  LOP3.LUT R73, R72, R43, RZ, 0xfc, !PT ;  /* 0x0000002b48497212 */ /* 0x000fe400078efcff */
[----:B------:R-:W-:Y:S02]  /*1180*/  LOP3.LUT R75, R66, R75, RZ, 0xfc, !PT ;  /* 0x0000004b424b7212 */ /* 0x000fe400078efcff */
[----:B------:R-:W-:Y:S02]  /*1190*/  PRMT R43, R71, 0x7771, RZ ;  /* 0x00007771472b7816 */ /* 0x000fe400000000ff */
[C---:B-----5:R-:W-:Y:S02]  /*11a0*/  PRMT R66, R77.reuse, 0x7771, RZ ;  /* 0x000077714d427816 */ /* 0x060fe400000000ff */
[----:B------:R-:W-:Y:S02]  /*11b0*/  PRMT R67, R77, 0x7770, RZ ;  /* 0x000077704d437816 */ /* 0x000fe400000000ff */
[----:B------:R-:W-:Y:S01]  /*11c0*/  LOP3.LUT R69, R49, 0xff, RZ, 0xc0, !PT ;  /* 0x000000ff31457812 */ /* 0x000fe200078ec0ff */
[----:B------:R-:W-:Y:S01]  /*11d0*/  IMAD.SHL.U32 R68, R43, 0x100, RZ ;  /* 0x000001002b447824 */ /* 0x000fe200078e00ff */
[----:B------:R-:W-:Y:S01]  /*11e0*/  PRMT R49, R77, 0x7772, RZ ;  /* 0x000077724d317816 */ /* 0x000fe200000000ff */
[----:B------:R-:W-:Y:S01]  /*11f0*/  IMAD.SHL.U32 R66, R66, 0x100, RZ ;  /* 0x0000010042427824 */ /* 0x000fe200078e00ff */
[----:B------:R-:W-:-:S02]  /*1200*/  LOP3.LUT R67, R67, 0xff, RZ, 0xc0, !PT ;  /* 0x000000ff43437812 */ /* 0x000fc400078ec0ff */
[----:B------:R-:W-:Y:S01]  /*1210*/  PRMT R43, R71, 0x7772, RZ ;  /* 0x00007772472b7816 */ /* 0x000fe200000000ff */
[----:B------:R-:W-:Y:S01]  /*1220*/  IMAD.U32 R49, R49, 0x10000, RZ ;  /* 0x0001000031317824 */ /* 0x000fe200078e00ff */
[----:B------:R-:W-:Y:S02]  /*1230*/  PRMT R77, R77, 0x7773, RZ ;  /* 0x000077734d4d7816 */ /* 0x000fe400000000ff */
[----:B------:R-:W-:Y:S01]  /*1240*/  LOP3.LUT R66, R67, 0xff00, R66, 0xf8, !PT ;  /* 0x0000ff0043427812 */ /* 0x000fe200078ef842 */
[----:B------:R-:W-:Y:S01]  /*1250*/  IMAD.U32 R43, R43, 0x10000, RZ ;  /* 0x000100002b2b7824 */ /* 0x000fe200078e00ff */
[----:B------:R-:W-:Y:S02]  /*1260*/  PRMT R71, R71, 0x7773, RZ ;  /* 0x0000777347477816 */ /* 0x000fe400000000ff */
[----:B------:R-:W-:Y:S01]  /*1270*/  LOP3.LUT R68, R69, 0xff00, R68, 0xf8, !PT ;  /* 0x0000ff0045447812 */ /* 0x000fe200078ef844 */
[----:B------:R-:W-:Y:S01]  /*1280*/  IMAD.SHL.U32 R69, R77, 0x1000000, RZ ;  /* 0x010000004d457824 */ /* 0x000fe200078e00ff */
[----:B------:R-:W-:Y:S01]  /*1290*/  LOP3.LUT R66, R66, 0xff0000, R49, 0xf8, !PT ;  /* 0x00ff000042427812 */ /* 0x000fe200078ef831 */
[----:B------:R-:W-:Y:S01]  /*12a0*/  IMAD.SHL.U32 R71, R71, 0x1000000, RZ ;  /* 0x0100000047477824 */ /* 0x000fe200078e00ff */
[----:B------:R-:W-:Y:S01]  /*12b0*/  LOP3.LUT R68, R68, 0xff0000, R43, 0xf8, !PT ;  /* 0x00ff000044447812 */ /* 0x000fe200078ef82b */
[----:B------:R-:W-:Y:S01]  /*12c0*/  IMAD.MOV.U32 R72, RZ, RZ, R78 ;  /* 0x000000ffff487224 */ /* 0x000fe200078e004e */
[----:B------:R-:W-:-:S02]  /*12d0*/  PRMT R49, R65, 0x7770, RZ ;  /* 0x0000777041317816 */ /* 0x000fc400000000ff */
[----:B------:R-:W-:Y:S02]  /*12e0*/  LOP3.LUT R69, R66, R69, RZ, 0xfc, !PT ;  /* 0x0000004542457212 */ /* 0x000fe400078efcff */
[----:B------:R-:W-:Y:S02]  /*12f0*/  PRMT R43, R65, 0x7771, RZ ;  /* 0x00007771412b7816 */ /* 0x000fe400000000ff */
[C---:B------:R-:W-:Y:S02]  /*1300*/  PRMT R66, R63.reuse, 0x7771, RZ ;  /* 0x000077713f427816 */ /* 0x040fe400000000ff */
[----:B------:R-:W-:Y:S01]  /*1310*/  LOP3.LUT R71, R68, R71, RZ, 0xfc, !PT ;  /* 0x0000004744477212 */ /* 0x000fe200078efcff */
[----:B------:R2:W-:Y:S01]  /*1320*/  STL.128 [R1+0xfc0], R72 ;  /* 0x000fc04801007387 */ /* 0x0005e20000100c00 */
        /* <DEDUP_REMOVED lines=8> */
[----:B------:R-:W-:Y:S02]  /*13b0*/  LOP3.LUT R68, R68, 0xff00, R43, 0xf8, !PT ;  /* 0x0000ff0044447812 */ /* 0x000fe400078ef82b */
[C---:B--2---:R-:W-:Y:S02]  /*13c0*/  PRMT R72, R63.reuse, 0x7772, RZ ;  /* 0x000077723f487816 */ /* 0x044fe400000000ff */
[----:B------:R-:W-:Y:S02]  /*13d0*/  PRMT R63, R63, 0x7773, RZ ;  /* 0x000077733f3f7816 */ /* 0x000fe400000000ff */
[----:B------:R-:W-:Y:S01]  /*13e0*/  LOP3.LUT R67, R67, 0xff00, R66, 0xf8, !PT ;  /* 0x0000ff0043437812 */ /* 0x000fe200078ef842 */
[----:B------:R-:W-:Y:S01]  /*13f0*/  IMAD.U32 R72, R72, 0x10000, RZ ;  /* 0x0001000048487824 */ /* 0x000fe200078e00ff */
[----:B------:R-:W-:Y:S01]  /*1400*/  LOP3.LUT R68, R68, 0xff0000, R49, 0xf8, !PT ;  /* 0x00ff000044447812 */ /* 0x000fe200078ef831 */
[----:B------:R-:W-:-:S02]  /*1410*/  IMAD.SHL.U32 R65, R65, 0x1000000, RZ ;  /* 0x0100000041417824 */ /* 0x000fc400078e00ff */
[----:B------:R-:W-:Y:S01]  /*1420*/  IMAD.SHL.U32 R63, R63, 0x1000000, RZ ;  /* 0x010000003f3f7824 */ /* 0x000fe200078e00ff */
[----:B------:R-:W-:Y:S01]  /*1430*/  LOP3.LUT R66, R67, 0xff0000, R72, 0xf8, !PT ;  /* 0x00ff000043427812 */ /* 0x000fe200078ef848 */
[----:B------:R-:W-:Y:S01]  /*1440*/  IMAD.MOV.U32 R75, RZ, RZ, R69 ;  /* 0x000000ffff4b7224 */ /* 0x000fe200078e0045 */
[----:B------:R-:W-:Y:S02]  /*1450*/  LOP3.LUT R69, R68, R65, RZ, 0xfc, !PT ;  /* 0x0000004144457212 */ /* 0x000fe400078efcff */
[C---:B------:R-:W-:Y:S02]  /*1460*/  PRMT R49, R61.reuse, 0x7770, RZ ;  /* 0x000077703d317816 */ /* 0x040fe400000000ff */
[----:B------:R-:W-:Y:S02]  /*1470*/  LOP3.LUT R67, R66, R63, RZ, 0xfc, !PT ;  /* 0x0000003f42437212 */ /* 0x000fe400078efcff */
[----:B------:R-:W-:Y:S02]  /*1480*/  PRMT R43, R61, 0x7771, RZ ;  /* 0x000077713d2b7816 */ /* 0x000fe400000000ff */
[----:B------:R-:W-:-:S02]  /*1490*/  PRMT R65, R59, 0x7770, RZ ;  /* 0x000077703b417816 */ /* 0x000fc400000000ff */
[----:B------:R-:W-:Y:S02]  /*14a0*/  PRMT R63, R59, 0x7771, RZ ;  /* 0x000077713b3f7816 */ /* 0x000fe400000000ff */
[----:B------:R-:W-:Y:S01]  /*14b0*/  LOP3.LUT R68, R49, 0xff, RZ, 0xc0, !PT ;  /* 0x000000ff31447812 */ /* 0x000fe200078ec0ff */
[----:B------:R-:W-:Y:S01]  /*14c0*/  IMAD.SHL.U32 R43, R43, 0x100, RZ ;  /* 0x000001002b2b7824 */ /* 0x000fe200078e00ff */
[----:B------:R-:W-:Y:S02]  /*14d0*/  LOP3.LUT R66, R65, 0xff, RZ, 0xc0, !PT ;  /* 0x000000ff41427812 */ /* 0x000fe400078ec0ff */
[----:B------:R-:W-:Y:S01]  /*14e0*/  PRMT R49, R61, 0x7772, RZ ;  /* 0x000077723d317816 */ /* 0x000fe200000000ff */
[----:B------:R-:W-:Y:S01]  /*14f0*/  IMAD.SHL.U32 R63, R63, 0x100, RZ ;  /* 0x000001003f3f7824 */ /* 0x000fe200078e00ff */
[----:B------:R-:W-:Y:S01]  /*1500*/  PRMT R65, R59, 0x7772, RZ ;  /* 0x000077723b417816 */ /* 0x000fe200000000ff */
[----:B------:R-:W-:Y:S01]  /*1510*/  IMAD.MOV.U32 R72, RZ, RZ, R70 ;  /* 0x000000ffff487224 */ /* 0x000fe200078e0046 */
[----:B------:R-:W-:Y:S01]  /*1520*/  PRMT R61, R61, 0x7773, RZ ;  /* 0x000077733d3d7816 */ /* 0x000fe200000000ff */
[----:B------:R-:W-:Y:S01]  /*1530*/  IMAD.MOV.U32 R73, RZ, RZ, R71 ;  /* 0x000000ffff497224 */ /* 0x000fe200078e0047 */
[----:B------:R-:W-:Y:S01]  /*1540*/  PRMT R59, R59, 0x7773, RZ ;  /* 0x000077733b3b7816 */ /* 0x000fe200000000ff */
[----:B------:R-:W-:Y:S01]  /*1550*/  IMAD.MOV.U32 R74, RZ, RZ, R76 ;  /* 0x000000ffff4a7224 */ /* 0x000fe200078e004c */
[----:B------:R-:W-:Y:S01]  /*1560*/  LOP3.LUT R68, R68, 0xff00, R43, 0xf8, !PT ;  /* 0x0000ff0044447812 */ /* 0x000fe200078ef82b */
[----:B------:R-:W-:Y:S01]  /*1570*/  IMAD.U32 R49, R49, 0x10000, RZ ;  /* 0x0001000031317824 */ /* 0x000fe200078e00ff */
[----:B------:R-:W-:Y:S01]  /*1580*/  LOP3.LUT R66, R66, 0xff00, R63, 0xf8, !PT ;  /* 0x0000ff0042427812 */ /* 0x000fe200078ef83f */
[----:B------:R-:W-:Y:S01]  /*1590*/  IMAD.U32 R65, R65, 0x10000, RZ ;  /* 0x0001000041417824 */ /* 0x000fe200078e00ff */
[----:B------:R2:W-:Y:S01]  /*15a0*/  STL.128 [R1+0xfd0], R72 ;  /* 0x000fd04801007387 */ /* 0x0005e20000100c00 */
[----:B------:R-:W-:-:S02]  /*15b0*/  IMAD.SHL.U32 R61, R61, 0x1000000, RZ ;  /* 0x010000003d3d7824 */ /* 0x000fc400078e00ff */
[----:B------:R-:W-:Y:S01]  /*15c0*/  IMAD.SHL.U32 R59, R59, 0x1000000, RZ ;  /* 0x010000003b3b7824 */ /* 0x000fe200078e00ff */
[----:B------:R-:W-:Y:S02]  /*15d0*/  LOP3.LUT R66, R66, 0xff0000, R65, 0xf8, !PT ;  /* 0x00ff000042427812 */ /* 0x000fe400078ef841 */
[----:B------:R-:W-:Y:S02]  /*15e0*/  PRMT R43, R57, 0x7771, RZ ;  /* 0x00007771392b7816 */ /* 0x000fe400000000ff */
[----:B------:R-:W-:Y:S02]  /*15f0*/  LOP3.LUT R63, R66, R59, RZ, 0xfc, !PT ;  /* 0x0000003b423f7212 */ /* 0x000fe400078efcff */
[----:B------:R-:W-:Y:S02]  /*1600*/  PRMT R59, R55, 0x7771, RZ ;  /* 0x00007771373b7816 */ /* 0x000fe400000000ff */
[----:B--2---:R-:W-:Y:S02]  /*1610*/  LOP3.LUT R72, R68, 0xff0000, R49, 0xf8, !PT ;  /* 0x00ff000044487812 */ /* 0x004fe400078ef831 */
[----:B------:R-:W-:-:S02]  /*1620*/  PRMT R49, R57, 0x7770, RZ ;  /* 0x0000777039317816 */ /* 0x000fc400000000ff */
[----:B------:R-:W-:Y:S02]  /*1630*/  LOP3.LUT R65, R72, R61, RZ, 0xfc, !PT ;  /* 0x0000003d48417212 */ /* 0x000fe400078efcff */
[----:B------:R-:W-:Y:S01]  /*1640*/  PRMT R61, R55, 0x7770, RZ ;  /* 0x00007770373d7816 */ /* 0x000fe200000000ff */
[----:B------:R-:W-:Y:S01]  /*1650*/  IMAD.MOV.U32 R68, RZ, RZ, R64 ;  /* 0x000000ffff447224 */ /* 0x000fe200078e0040 */
[----:B------:R-:W-:Y:S01]  /*1660*/  LOP3.LUT R64, R49, 0xff, RZ, 0xc0, !PT ;  /* 0x000000ff31407812 */ /* 0x000fe200078ec0ff */
[----:B------:R-:W-:Y:S01]  /*1670*/  IMAD.MOV.U32 R70, RZ, RZ, R62 ;  /* 0x000000ffff467224 */ /* 0x000fe200078e003e */
[----:B------:R-:W-:Y:S01]  /*1680*/  LOP3.LUT R62, R61, 0xff, RZ, 0xc0, !PT ;  /* 0x000000ff3d3e7812 */ /* 0x000fe200078ec0ff */
[----:B------:R-:W-:Y:S01]  /*1690*/  IMAD.SHL.U32 R43, R43, 0x100, RZ ;  /* 0x000001002b2b7824 */ /* 0x000fe200078e00ff */
[----:B------:R-:W-:Y:S01]  /*16a0*/  PRMT R49, R57, 0x7772, RZ ;  /* 0x0000777239317816 */ /* 0x000fe200000000ff */
[----:B------:R-:W-:Y:S01]  /*16b0*/  IMAD.SHL.U32 R59, R59, 0x100, RZ ;  /* 0x000001003b3b7824 */ /* 0x000fe200078e00ff */
[----:B------:R-:W-:Y:S01]  /*16c0*/  PRMT R61, R55, 0x7772, RZ ;  /* 0x00007772373d7816 */ /* 0x000fe200000000ff */
[----:B------:R-:W-:Y:S01]  /*16d0*/  IMAD.MOV.U32 R71, RZ, RZ, R67 ;  /* 0x000000ffff477224 */ /* 0x000fe200078e0043 */
[----:B------:R-:W-:Y:S01]  /*16e0*/  PRMT R57, R57, 0x7773, RZ ;  /* 0x0000777339397816 */ /* 0x000fe200000000ff */
[----:B------:R-:W-:Y:S01]  /*16f0*/  IMAD.U32 R49, R49, 0x10000, RZ ;  /* 0x0001000031317824 */ /* 0x000fe200078e00ff */
[----:B------:R-:W-:Y:S01]  /*1700*/  PRMT R55, R55, 0x7773, RZ ;  /* 0x0000777337377816 */ /* 0x000fe200000000ff */
[----:B------:R-:W-:Y:S01]  /*1710*/  IMAD.U32 R61, R61, 0x10000, RZ ;  /* 0x000100003d3d7824 */ /* 0x000fe200078e00ff */
[----:B------:R-:W-:-:S02]  /*1720*/  LOP3.LUT R64, R64, 0xff00, R43, 0xf8, !PT ;  /* 0x0000ff0040407812 */ /* 0x000fc400078ef82b */
[----:B------:R-:W-:Y:S01]  /*1730*/  LOP3.LUT R62, R62, 0xff00, R59, 0xf8, !PT ;  /* 0x0000ff003e3e7812 */ /* 0x000fe200078ef83b */
[----:B------:R2:W-:Y:S01]  /*1740*/  STL.128 [R1+0xfe0], R68 ;  /* 0x000fe04401007387 */ /* 0x0005e20000100c00 */
[----:B------:R-:W-:Y:S02]  /*1750*/  IMAD.SHL.U32 R57, R57, 0x1000000, RZ ;  /* 0x0100000039397824 */ /* 0x000fe400078e00ff */
[----:B------:R-:W-:Y:S01]  /*1760*/  IMAD.SHL.U32 R55, R55, 0x1000000, RZ ;  /* 0x0100000037377824 */ /* 0x000fe200078e00ff */
[----:B------:R-:W-:Y:S02]  /*1770*/  LOP3.LUT R62, R62, 0xff0000, R61, 0xf8, !PT ;  /* 0x00ff00003e3e7812 */ /* 0x000fe400078ef83d */
[----:B------:R-:W-:Y:S02]  /*1780*/  PRMT R43, R53, 0x7771, RZ ;  /* 0x00007771352b7816 */ /* 0x000fe400000000ff */
[----:B------:R-:W-:Y:S02]  /*1790*/  LOP3.LUT R59, R62, R55, RZ, 0xfc, !PT ;  /* 0x000000373e3b7212 */ /* 0x000fe400078efcff */
[----:B------:R-:W-:-:S02]  /*17a0*/  PRMT R55, R51, 0x7771, RZ ;  /* 0x0000777133377816 */ /* 0x000fc400000000ff */
[----:B--2---:R-:W-:Y:S02]  /*17b0*/  LOP3.LUT R68, R64, 0xff0000, R49, 0xf8, !PT ;  /* 0x00ff000040447812 */ /* 0x004fe400078ef831 */
[----:B------:R-:W-:Y:S02]  /*17c0*/  PRMT R49, R53, 0x7770, RZ ;  /* 0x0000777035317816 */ /* 0x000fe400000000ff */
        /* <DEDUP_REMOVED lines=20> */
[----:B------:R-:W-:Y:S01]  /*1910*/  LOP3.LUT R58, R58, 0xff0000, R57, 0xf8, !PT ;  /* 0x00ff00003a3a7812 */ /* 0x000fe200078ef839 */
[----:B------:R-:W-:-:S03]  /*1920*/  IMAD.MOV.U32 R62, RZ, RZ, R54 ;  /* 0x000000ffff3e7224 */ /* 0x000fc600078e0036 */
[----:B------:R-:W-:Y:S02]  /*1930*/  LOP3.LUT R55, R58, R51, RZ, 0xfc, !PT ;  /* 0x000000333a377212 */ /* 0x000fe400078efcff */
[----:B------:R-:W-:Y:S02]  /*1940*/  PRMT R51, R45, 0x7771, RZ ;  /* 0x000077712d337816 */ /* 0x000fe400000000ff */
[----:B--2---:R-:W-:-:S04]  /*1950*/  LOP3.LUT R64, R60, 0xff0000, R49, 0xf8, !PT ;  /* 0x00ff00003c407812 */ /* 0x004fc800078ef831 */
[----:B------:R-:W-:Y:S02]  /*1960*/  LOP3.LUT R57, R64, R53, RZ, 0xfc, !PT ;  /* 0x0000003540397212 */ /* 0x000fe400078efcff */
[----:B------:R-:W-:Y:S02]  /*1970*/  PRMT R53, R45, 0x7770, RZ ;  /* 0x000077702d357816 */ /* 0x000fe400000000ff */
[C---:B------:R-:W-:Y:S02]  /*1980*/  PRMT R49, R47.reuse, 0x7770, RZ ;  /* 0x000077702f317816 */ /* 0x040fe400000000ff */
[----:B------:R-:W-:Y:S01]  /*1990*/  PRMT R43, R47, 0x7771, RZ ;  /* 0x000077712f2b7816 */ /* 0x000fe200000000ff */
[----:B------:R-:W-:Y:S01]  /*19a0*/  IMAD.MOV.U32 R60, RZ, RZ, R56 ;  /* 0x000000ffff3c7224 */ /* 0x000fe200078e0038 */
[----:B------:R-:W-:Y:S01]  /*19b0*/  LOP3.LUT R54, R53, 0xff, RZ, 0xc0, !PT ;  /* 0x000000ff35367812 */ /* 0x000fe200078ec0ff */
[----:B------:R-:W-:Y:S01]  /*19c0*/  IMAD.SHL.U32 R51, R51, 0x100, RZ ;  /* 0x0000010033337824 */ /* 0x000fe200078e00ff */
[----:B------:R-:W-:-:S02]  /*19d0*/  PRMT R53, R45, 0x7772, RZ ;  /* 0x000077722d357816 */ /* 0x000fc400000000ff */
[----:B------:R-:W-:Y:S01]  /*19e0*/  LOP3.LUT R56, R49, 0xff, RZ, 0xc0, !PT ;  /* 0x000000ff31387812 */ /* 0x000fe200078ec0ff */
[----:B------:R-:W-:Y:S01]  /*19f0*/  IMAD.SHL.U32 R43, R43, 0x100, RZ ;  /* 0x000001002b2b7824 */ /* 0x000fe200078e00ff */
[----:B------:R-:W-:Y:S01]  /*1a00*/  PRMT R49, R47, 0x7772, RZ ;  /* 0x000077722f317816 */ /* 0x000fe200000000ff */
[----:B------:R-:W-:Y:S01]  /*1a10*/  IMAD.U32 R53, R53, 0x10000, RZ ;  /* 0x0001000035357824 */ /* 0x000fe200078e00ff */
[----:B------:R-:W-:Y:S01]  /*1a20*/  PRMT R45, R45, 0x7773, RZ ;  /* 0x000077732d2d7816 */ /* 0x000fe200000000ff */
[----:B------:R-:W-:Y:S01]  /*1a30*/  IMAD.MOV.U32 R63, RZ, RZ, R59 ;  /* 0x000000ffff3f7224 */ /* 0x000fe200078e003b */
[----:B------:R-:W-:Y:S01]  /*1a40*/  LOP3.LUT R54, R54, 0xff00, R51, 0xf8, !PT ;  /* 0x0000ff0036367812 */ /* 0x000fe200078ef833 */
[----:B------:R-:W-:Y:S01]  /*1a50*/  IMAD.U32 R49, R49, 0x10000, RZ ;  /* 0x0001000031317824 */ /* 0x000fe200078e00ff */
[----:B------:R-:W-:Y:S01]  /*1a60*/  PRMT R47, R47, 0x7773, RZ ;  /* 0x000077732f2f7816 */ /* 0x000fe200000000ff */
[----:B------:R-:W-:Y:S01]  /*1a70*/  IMAD.SHL.U32 R45, R45, 0x1000000, RZ ;  /* 0x010000002d2d7824 */ /* 0x000fe200078e00ff */
[----:B------:R-:W-:Y:S01]  /*1a80*/  LOP3.LUT R56, R56, 0xff00, R43, 0xf8, !PT ;  /* 0x0000ff0038387812 */ /* 0x000fe200078ef82b */
[----:B------:R2:W-:Y:S01]  /*1a90*/  STL.128 [R1+0x1000], R60 ;  /* 0x0010003c01007387 */ /* 0x0005e20000100c00 */
[----:B------:R-:W-:Y:S01]  /*1aa0*/  LOP3.LUT R54, R54, 0xff0000, R53, 0xf8, !PT ;  /* 0x00ff000036367812 */ /* 0x000fe200078ef835 */
[----:B------:R-:W-:-:S03]  /*1ab0*/  IMAD.SHL.U32 R47, R47, 0x1000000, RZ ;  /* 0x010000002f2f7824 */ /* 0x000fc600078e00ff */
[----:B------:R-:W-:Y:S02]  /*1ac0*/  LOP3.LUT R51, R54, R45, RZ, 0xfc, !PT ;  /* 0x0000002d36337212 */ /* 0x000fe400078efcff */
[C---:B------:R-:W-:Y:S02]  /*1ad0*/  PRMT R45, R37.reuse, 0x7771, RZ ;  /* 0x00007771252d7816 */ /* 0x040fe400000000ff */
[----:B------:R-:W-:Y:S02]  /*1ae0*/  PRMT R43, R37, 0x7772, RZ ;  /* 0x00007772252b7816 */ /* 0x000fe400000000ff */
[----:B--2---:R-:W-:-:S04]  /*1af0*/  LOP3.LUT R60, R56, 0xff0000, R49, 0xf8, !PT ;  /* 0x00ff0000383c7812 */ /* 0x004fc800078ef831 */
[----:B------:R-:W-:Y:S02]  /*1b00*/  LOP3.LUT R53, R60, R47, RZ, 0xfc, !PT ;  /* 0x0000002f3c357212 */ /* 0x000fe400078efcff */
[----:B------:R-:W-:Y:S01]  /*1b10*/  PRMT R47, R37, 0x7770, RZ ;  /* 0x00007770252f7816 */ /* 0x000fe200000000ff */
[----:B------:R-:W-:Y:S01]  /*1b20*/  IMAD.MOV.U32 R56, RZ, RZ, R52 ;  /* 0x000000ffff387224 */ /* 0x000fe200078e0034 */
[----:B------:R-:W-:Y:S01]  /*1b30*/  PRMT R49, R39, 0x7771, RZ ;  /* 0x0000777127317816 */ /* 0x000fe200000000ff */
[----:B------:R-:W-:Y:S01]  /*1b40*/  IMAD.SHL.U32 R45, R45, 0x100, RZ ;  /* 0x000001002d2d7824 */ /* 0x000fe200078e00ff */
[----:B------:R-:W-:Y:S01]  /*1b50*/  LOP3.LUT R52, R47, 0xff, RZ, 0xc0, !PT ;  /* 0x000000ff2f347812 */ /* 0x000fe200078ec0ff */
[----:B------:R-:W-:Y:S01]  /*1b60*/  IMAD.MOV.U32 R58, RZ, RZ, R50 ;  /* 0x000000ffff3a7224 */ /* 0x000fe200078e0032 */
[----:B------:R-:W-:Y:S02]  /*1b70*/  PRMT R50, R39, 0x7770, RZ ;  /* 0x0000777027327816 */ /* 0x000fe400000000ff */
[----:B------:R-:W-:Y:S01]  /*1b80*/  ISETP.GT.U32.AND P0, PT, R40, -0x81, PT ;  /* 0xffffff7f2800780c */ /* 0x000fe20003f04070 */
[----:B------:R-:W-:Y:S01]  /*1b90*/  IMAD.U32 R43, R43, 0x10000, RZ ;  /* 0x000100002b2b7824 */ /* 0x000fe200078e00ff */
[----:B------:R-:W-:Y:S01]  /*1ba0*/  PRMT R47, R39, 0x7772, RZ ;  /* 0x00007772272f7816 */ /* 0x000fe200000000ff */
[----:B------:R-:W-:Y:S01]  /*1bb0*/  IMAD.SHL.U32 R49, R49, 0x100, RZ ;  /* 0x0000010031317824 */ /* 0x000fe200078e00ff */
[----:B------:R-:W-:-:S02]  /*1bc0*/  LOP3.LUT R52, R52, 0xff00, R45, 0xf8, !PT ;  /* 0x0000ff0034347812 */ /* 0x000fc400078ef82d */
[----:B------:R-:W-:Y:S02]  /*1bd0*/  LOP3.LUT R50, R50, 0xff, RZ, 0xc0, !PT ;  /* 0x000000ff32327812 */ /* 0x000fe400078ec0ff */
[----:B------:R-:W-:Y:S01]  /*1be0*/  ISETP.GT.U32.AND.EX P0, PT, R41, -0x1, PT, P0 ;  /* 0xffffffff2900780c */ /* 0x000fe20003f04100 */
[----:B------:R-:W-:Y:S01]  /*1bf0*/  IMAD.U32 R47, R47, 0x10000, RZ ;  /* 0x000100002f2f7824 */ /* 0x000fe200078e00ff */
[----:B------:R-:W-:Y:S02]  /*1c00*/  PRMT R37, R37, 0x7773, RZ ;  /* 0x0000777325257816 */ /* 0x000fe400000000ff */
[----:B------:R-:W-:Y:S02]  /*1c10*/  PRMT R39, R39, 0x7773, RZ ;  /* 0x0000777327277816 */ /* 0x000fe400000000ff */
[----:B------:R-:W-:Y:S02]  /*1c20*/  LOP3.LUT R52, R52, 0xff0000, R43, 0xf8, !PT ;  /* 0x00ff000034347812 */ /* 0x000fe400078ef82b */
[----:B------:R-:W-:-:S02]  /*1c30*/  LOP3.LUT R50, R50, 0xff00, R49, 0xf8, !PT ;  /* 0x0000ff0032327812 */ /* 0x000fc400078ef831 */
[----:B------:R-:W-:Y:S01]  /*1c40*/  SEL R43, RZ, 0x1, !P0 ;  /* 0x00000001ff2b7807 */ /* 0x000fe20004000000 */
[----:B------:R-:W-:Y:S01]  /*1c50*/  IMAD.MOV.U32 R59, RZ, RZ, R55 ;  /* 0x000000ffff3b7224 */ /* 0x000fe200078e0037 */
[----:B------:R-:W-:Y:S01]  /*1c60*/  LOP3.LUT R50, R50, 0xff0000, R47, 0xf8, !PT ;  /* 0x00ff000032327812 */ /* 0x000fe200078ef82f */
[----:B------:R-:W-:Y:S01]  /*1c70*/  IMAD.SHL.U32 R37, R37, 0x1000000, RZ ;  /* 0x0100000025257824 */ /* 0x000fe200078e00ff */
[----:B------:R-:W-:Y:S01]  /*1c80*/  IADD3 R40, P1, PT, R40, 0x80, RZ ;  /* 0x0000008028287810 */ /* 0x000fe20007f3e0ff */
[----:B------:R-:W-:Y:S01]  /*1c90*/  IMAD.SHL.U32 R39, R39, 0x1000000, RZ ;  /* 0x0100000027277824 */ /* 0x000fe200078e00ff */
[----:B------:R-:W-:Y:S01]  /*1ca0*/  IADD3 R34, P0, PT, R34, R43, RZ ;  /* 0x0000002b22227210 */ /* 0x000fe20007f1e0ff */
[----:B------:R2:W-:Y:S01]  /*1cb0*/  STL.128 [R1+0x1010], R56 ;  /* 0x0010103801007387 */ /* 0x0005e20000100c00 */
[----:B------:R-:W-:Y:S01]  /*1cc0*/  LOP3.LUT R37, R52, R37, RZ, 0xfc, !PT ;  /* 0x0000002534257212 */ /* 0x000fe200078efcff */
[----:B------:R-:W-:Y:S01]  /*1cd0*/  IMAD.X R41, RZ, RZ, R41, P1 ;  /* 0x000000ffff297224 */ /* 0x000fe200008e0629 */
[----:B------:R-:W-:Y:S01]  /*1ce0*/  LOP3.LUT R39, R50, R39, RZ, 0xfc, !PT ;  /* 0x0000002732277212 */ /* 0x000fe200078efcff */
[----:B------:R-:W-:Y:S01]  /*1cf0*/  IMAD.X R35, RZ, RZ, R35, P0 ;  /* 0x000000ffff237224 */ /* 0x000fe200000e0623 */
[----:B------:R-:W3:Y:S02]  /*1d00*/  LDC R43, c[0x3][0x18] ;  /* 0x00c00600ff2b7b82 */ /* 0x000ee40000000800 */
[----:B------:R-:W-:Y:S04]  /*1d10*/  STL.64 [R1+0xb08], R40 ;  /* 0x000b082801007387 */ /* 0x000fe80000100a00 */
[----:B------:R4:W-:Y:S01]  /*1d20*/  STL.128 [R1+0x1030], R36 ;  /* 0x0010302401007387 */ /* 0x0009e20000100c00 */
[----:B--2---:R-:W-:-:S02]  /*1d30*/  IMAD.MOV.U32 R56, RZ, RZ, R46 ;  /* 0x000000ffff387224 */ /* 0x004fc400078e002e */
[----:B------:R-:W-:Y:S02]  /*1d40*/  IMAD.MOV.U32 R57, RZ, RZ, R53 ;  /* 0x000000ffff397224 */ /* 0x000fe400078e0035 */
[----:B------:R-:W-:Y:S02]  /*1d50*/  IMAD.MOV.U32 R58, RZ, RZ, R44 ;  /* 0x000000ffff3a7224 */ /* 0x000fe400078e002c */
[----:B------:R-:W-:Y:S01]  /*1d60*/  IMAD.MOV.U32 R59, RZ, RZ, R51 ;  /* 0x000000ffff3b7224 */ /* 0x000fe200078e0033 */
[----:B------:R2:W-:Y:S01]  /*1d70*/  STL.64 [R1+0xb10], R34 ;  /* 0x000b102201007387 */ /* 0x0005e20000100a00 */
[----:B------:R-:W1:Y:S03]  /*1d80*/  LDC R45, c[0x3][0x1c] ;  /* 0x00c00700ff2d7b82 */ /* 0x000e660000000800 */
[----:B------:R2:W-:Y:S05]  /*1d90*/  STL.128 [R1+0x1020], R56 ;  /* 0x0010203801007387 */ /* 0x0005ea0000100c00 */
[----:B----4-:R-:W4:Y:S08]  /*1da0*/  LDC R39, c[0x3][0x10] ;  /* 0x00c00400ff277b82 */ /* 0x010f300000000800 */
[----:B------:R-:W1:Y:S08]  /*1db0*/  LDC R38, c[0x3][0x14] ;  /* 0x00c00500ff267b82 */ /* 0x000e700000000800 */
[----:B------:R-:W1:Y:S08]  /*1dc0*/  LDC R37, c[0x3][0x8] ;  /* 0x00c00200ff257b82 */ /* 0x000e700000000800 */
[----:B------:R-:W1:Y:S01]  /*1dd0*/  LDC R36, c[0x3][0xc] ;  /* 0x00c00300ff247b82 */ /* 0x000e620000000800 */
[----:B0-----:R-:W-:-:S02]  /*1de0*/  LOP3.LUT R32, R32, UR16, RZ, 0x3c, !PT ;  /* 0x0000001020207c12 */ /* 0x001fc4000f8e3cff */
[----:B------:R-:W-:Y:S02]  /*1df0*/  LOP3.LUT R33, R33, UR17, RZ, 0x3c, !PT ;  /* 0x0000001121217c12 */ /* 0x000fe4000f8e3cff */
[----:B------:R-:W-:Y:S02]  /*1e00*/  LOP3.LUT R30, R30, UR18, RZ, 0x3c, !PT ;  /* 0x000000121e1e7c12 */ /* 0x000fe4000f8e3cff */
[----:B------:R-:W-:Y:S01]  /*1e10*/  LOP3.LUT R31, R31, UR19, RZ, 0x3c, !PT ;  /* 0x000000131f1f7c12 */ /* 0x000fe2000f8e3cff */
[----:B------:R-:W-:Y:S01]  /*1e20*/  IMAD.MOV.U32 R44, RZ, RZ, RZ ;  /* 0x000000ffff2c7224 */ /* 0x000fe200078e00ff */
[----:B------:R-:W-:Y:S01]  /*1e30*/  LOP3.LUT R51, R40, UR12, RZ, 0x3c, !PT ;  /* 0x0000000c28337c12 */ /* 0x000fe2000f8e3cff */
[----:B------:R-:W-:Y:S01]  /*1e40*/  IMAD.MOV.U32 R97, RZ, RZ, R14 ;  /* 0x000000ffff617224 */ /* 0x000fe200078e000e */
[----:B------:R-:W-:Y:S01]  /*1e50*/  LOP3.LUT R53, R41, UR13, RZ, 0x3c, !PT ;  /* 0x0000000d29357c12 */ /* 0x000fe2000f8e3cff */
[----:B------:R-:W-:Y:S01]  /*1e60*/  IMAD.MOV.U32 R99, RZ, RZ, R15 ;  /* 0x000000ffff637224 */ /* 0x000fe200078e000f */
[----:B------:R-:W-:Y:S01]  /*1e70*/  LOP3.LUT R47, R34, UR14, RZ, 0x3c, !PT ;  /* 0x0000000e222f7c12 */ /* 0x000fe2000f8e3cff */
[----:B------:R-:W-:Y:S01]  /*1e80*/  IMAD.MOV.U32 R105, RZ, RZ, R18 ;  /* 0x000000ffff697224 */ /* 0x000fe200078e0012 */
[----:B------:R-:W-:Y:S01]  /*1e90*/  LOP3.LUT R49, R35, UR15, RZ, 0x3c, !PT ;  /* 0x0000000f23317c12 */ /* 0x000fe2000f8e3cff */
[----:B------:R-:W-:-:S02]  /*1ea0*/  IMAD.MOV.U32 R107, RZ, RZ, R19 ;  /* 0x000000ffff6b7224 */ /* 0x000fc400078e0013 */
[----:B------:R-:W-:Y:S02]  /*1eb0*/  IMAD.MOV.U32 R101, RZ, RZ, R16 ;  /* 0x000000ffff657224 */ /* 0x000fe400078e0010 */
[----:B------:R-:W-:Y:S02]  /*1ec0*/  IMAD.MOV.U32 R103, RZ, RZ, R17 ;  /* 0x000000ffff677224 */ /* 0x000fe400078e0011 */
[----:B------:R-:W-:Y:S02]  /*1ed0*/  IMAD.MOV.U32 R113, RZ, RZ, R20 ;  /* 0x000000ffff717224 */ /* 0x000fe400078e0014 */
[----:B------:R-:W-:Y:S02]  /*1ee0*/  IMAD.MOV.U32 R115, RZ, RZ, R21 ;  /* 0x000000ffff737224 */ /* 0x000fe400078e0015 */
[----:B------:R-:W-:Y:S02]  /*1ef0*/  IMAD.MOV.U32 R84, RZ, RZ, R22 ;  /* 0x000000ffff547224 */ /* 0x000fe400078e0016 */
        /* <DEDUP_REMOVED lines=10> */
[----:B-1234-:R-:W-:-:S07]  /*1fa0*/  IMAD.MOV.U32 R119, RZ, RZ, R31 ;  /* 0x000000ffff777224 */ /* 0x01efce00078e001f */
.L_x_8:
[----:B------:R-:W-:-:S04]  /*1fb0*/  IMAD.MOV.U32 R55, RZ, RZ, 0x40 ;  /* 0x00000040ff377424 */ /* 0x000fc800078e00ff */
[----:B------:R-:W-:-:S04]  /*1fc0*/  IMAD R46, R44, 0x10, R55 ;  /* 0x000000102c2e7824 */ /* 0x000fc800078e0237 */
[----:B------:R-:W0:Y:S08]  /*1fd0*/  LDC.U8 R55, c[0x3][R46] ;  /* 0x00c000002e377b82 */ /* 0x000e300000000000 */
[----:B------:R-:W1:Y:S08]  /*1fe0*/  LDC.U8 R59, c[0x3][R46+0x2] ;  /* 0x00c000802e3b7b82 */ /* 0x000e700000000000 */
[----:B------:R-:W2:Y:S01]  /*1ff0*/  LDC.U8 R57, c[0x3][R46+0x1] ;  /* 0x00c000402e397b82 */ /* 0x000ea20000000000 */
[----:B0-----:R-:W-:-:S07]  /*2000*/  IMAD R55, R55, 0x8, R0 ;  /* 0x0000000837377824 */ /* 0x001fce00078e0200 */
[----:B------:R-:W0:Y:S01]  /*2010*/  LDC.U8 R61, c[0x3][R46+0x4] ;  /* 0x00c001002e3d7b82 */ /* 0x000e220000000000 */
[----:B------:R3:W4:Y:S01]  /*2020*/  LDL.64 R86, [R55] ;  /* 0x0000000037567983 */ /* 0x0007220000100a00 */
[----:B-1----:R-:W-:-:S06]  /*2030*/  IMAD R59, R59, 0x8, R0 ;  /* 0x000000083b3b7824 */ /* 0x002fcc00078e0200 */
[----:B------:R-:W1:Y:S01]  /*2040*/  LDC.U8 R63, c[0x3][R46+0x6] ;  /* 0x00c001802e3f7b82 */ /* 0x000e620000000000 */
[----:B------:R-:W5:Y:S01]  /*2050*/  LDL.64 R90, [R59] ;  /* 0x000000003b5a7983 */ /* 0x000f620000100a00 */
[----:B--2---:R-:W-:-:S06]  /*2060*/  IMAD R57, R57, 0x8, R0 ;  /* 0x0000000839397824 */ /* 0x004fcc00078e0200 */
[----:B---3--:R-:W2:Y:S01]  /*2070*/  LDC.U8 R55, c[0x3][R46+0x5] ;  /* 0x00c001402e377b82 */ /* 0x008ea20000000000 */
[----:B------:R3:W5:Y:S01]  /*2080*/  LDL.64 R88, [R57] ;  /* 0x0000000039587983 */ /* 0x0007620000100a00 */
[----:B0-----:R-:W-:-:S06]  /*2090*/  IMAD R92, R61, 0x8, R0 ;  /* 0x000000083d5c7824 */ /* 0x001fcc00078e0200 */
[----:B------:R-:W0:Y:S01]  /*20a0*/  LDC.U8 R61, c[0x3][R46+0x3] ;  /* 0x00c000c02e3d7b82 */ /* 0x000e220000000000 */
[----:B------:R-:W5:Y:S01]  /*20b0*/  LDL.64 R92, [R92] ;  /* 0x000000005c5c7983 */ /* 0x000f620000100a00 */
[----:B-1----:R-:W-:-:S05]  /*20c0*/  IMAD R63, R63, 0x8, R0 ;  /* 0x000000083f3f7824 */ /* 0x002fca00078e0200 */
[----:B------:R1:W5:Y:S01]  /*20d0*/  LDL.64 R82, [R63] ;  /* 0x000000003f527983 */ /* 0x0003620000100a00 */
[----:B------:R-:W3:Y:S01]  /*20e0*/  LDC.U8 R65, c[0x3][R46+0x7] ;  /* 0x00c001c02e417b82 */ /* 0x000ee20000000000 */
[----:B--2---:R-:W-:-:S05]  /*20f0*/  IMAD R55, R55, 0x8, R0 ;  /* 0x0000000837377824 */ /* 0x004fca00078e0200 */
[----:B------:R2:W5:Y:S01]  /*2100*/  LDL.64 R78, [R55] ;  /* 0x00000000374e7983 */ /* 0x0005620000100a00 */
[----:B0-----:R-:W-:-:S05]  /*2110*/  IMAD R61, R61, 0x8, R0 ;  /* 0x000000083d3d7824 */ /* 0x001fca00078e0200 */
[----:B------:R-:W5:Y:S01]  /*2120*/  LDL.64 R80, [R61] ;  /* 0x000000003d507983 */ /* 0x000f620000100a00 */
[----:B------:R-:W0:Y:S01]  /*2130*/  LDC.U8 R67, c[0x3][R46+0x8] ;  /* 0x00c002002e437b82 */ /* 0x000e220000000000 */
[----:B---3--:R-:W-:-:S07]  /*2140*/  IMAD R72, R65, 0x8, R0 ;  /* 0x0000000841487824 */ /* 0x008fce00078e0200 */
[----:B------:R-:W3:Y:S01]  /*2150*/  LDC.U8 R57, c[0x3][R46+0xa] ;  /* 0x00c002802e397b82 */ /* 0x000ee20000000000 */
[----:B------:R-:W5:Y:S07]  /*2160*/  LDL.64 R72, [R72] ;  /* 0x0000000048487983 */ /* 0x000f6e0000100a00 */
[----:B------:R-:W3:Y:S01]  /*2170*/  LDC.U8 R59, c[0x3][R46+0xc] ;  /* 0x00c003002e3b7b82 */ /* 0x000ee20000000000 */
[----:B0-----:R-:W-:-:S07]  /*2180*/  IMAD R67, R67, 0x8, R0 ;  /* 0x0000000843437824 */ /* 0x001fce00078e0200 */
[----:B-1----:R-:W0:Y:S01]  /*2190*/  LDC.U8 R63, c[0x3][R46+0xe] ;  /* 0x00c003802e3f7b82 */ /* 0x002e220000000000 */
[----:B------:R-:W5:Y:S07]  /*21a0*/  LDL.64 R66, [R67] ;  /* 0x0000000043427983 */ /* 0x000f6e0000100a00 */
[----:B--2---:R-:W1:Y:S01]  /*21b0*/  LDC.U8 R55, c[0x3][R46+0x9] ;  /* 0x00c002402e377b82 */ /* 0x004e620000000000 */
[----:B---3--:R-:W-:-:S05]  /*21c0*/  IMAD R57, R57, 0x8, R0 ;  /* 0x0000000839397824 */ /* 0x008fca00078e0200 */
[----:B------:R-:W2:Y:S01]  /*21d0*/  LDL.64 R68, [R57] ;  /* 0x0000000039447983 */ /* 0x000ea20000100a00 */
[--C-:B------:R-:W-:Y:S02]  /*21e0*/  IMAD R64, R59, 0x8, R0.reuse ;  /* 0x000000083b407824 */ /* 0x100fe400078e0200 */
[----:B------:R-:W3:Y:S04]  /*21f0*/  LDC.U8 R59, c[0x3][R46+0xb] ;  /* 0x00c002c02e3b7b82 */ /* 0x000ee80000000000 */
[----:B------:R-:W2:Y:S01]  /*2200*/  LDL.64 R64, [R64] ;  /* 0x0000000040407983 */ /* 0x000ea20000100a00 */
[----:B0-----:R-:W-:-:S03]  /*2210*/  IMAD R63, R63, 0x8, R0 ;  /* 0x000000083f3f7824 */ /* 0x001fc600078e0200 */
[----:B------:R-:W0:Y:S03]  /*2220*/  LDC.U8 R95, c[0x3][R46+0xf] ;  /* 0x00c003c02e5f7b82 */ /* 0x000e260000000000 */
[----:B------:R-:W2:Y:S01]  /*2230*/  LDL.64 R62, [R63] ;  /* 0x000000003f3e7983 */ /* 0x000ea20000100a00 */
[----:B-1----:R-:W-:-:S04]  /*2240*/  IMAD R60, R55, 0x8, R0 ;  /* 0x00000008373c7824 */ /* 0x002fc800078e0200 */
[----:B------:R-:W1:Y:S02]  /*2250*/  LDC.U8 R55, c[0x3][R46+0xd] ;  /* 0x00c003402e377b82 */ /* 0x000e640000000000 */
[----:B------:R-:W2:Y:S01]  /*2260*/  LDL.64 R60, [R60] ;  /* 0x000000003c3c7983 */ /* 0x000ea20000100a00 */
[----:B---3--:R-:W-:-:S06]  /*2270*/  IMAD R59, R59, 0x8, R0 ;  /* 0x000000083b3b7824 */ /* 0x008fcc00078e0200 */
[----:B------:R-:W3:Y:S01]  /*2280*/  LDL.64 R58, [R59] ;  /* 0x000000003b3a7983 */ /* 0x000ee20000100a00 */
[--C-:B0-----:R-:W-:Y:S02]  /*2290*/  IMAD R54, R95, 0x8, R0.reuse ;  /* 0x000000085f367824 */ /* 0x101fe400078e0200 */
[----:B-1----:R-:W-:-:S04]  /*22a0*/  IMAD R56, R55, 0x8, R0 ;  /* 0x0000000837387824 */ /* 0x002fc800078e0200 */
[----:B------:R-:W3:Y:S04]  /*22b0*/  LDL.64 R54, [R54] ;  /* 0x0000000036367983 */ /* 0x000ee80000100a00 */
[----:B------:R-:W3:Y:S01]  /*22c0*/  LDL.64 R56, [R56] ;  /* 0x0000000038387983 */ /* 0x000ee20000100a00 */
[----:B----4-:R-:W-:-:S04]  /*22d0*/  IADD3 R94, P0, P1, R84, R97, R86 ;  /* 0x00000061545e7210 */ /* 0x010fc8000791e056 */
[----:B------:R-:W-:-:S04]  /*22e0*/  IADD3.X R86, PT, PT, R85, R99, R87, P0, P1 ;  /* 0x0000006355567210 */ /* 0x000fc800007e2457 */
[----:B------:R-:W-:Y:S02]  /*22f0*/  LOP3.LUT R95, R53, R86, RZ, 0x3c, !PT ;  /* 0x00000056355f7212 */ /* 0x000fe400078e3cff */
[----:B------:R-:W-:Y:S02]  /*2300*/  LOP3.LUT R87, R51, R94, RZ, 0x3c, !PT ;  /* 0x0000005e33577212 */ /* 0x000fe400078e3cff */
[----:B------:R-:W-:-:S05]  /*2310*/  IADD3 R99, P0, PT, R96, R95, RZ ;  /* 0x0000005f60637210 */ /* 0x000fca0007f1e0ff */
[----:B------:R-:W-:Y:S01]  /*2320*/  IMAD.X R98, R98, 0x1, R87, P0 ;  /* 0x0000000162627824 */ /* 0x000fe200000e0657 */
[----:B------:R-:W-:-:S04]  /*2330*/  LOP3.LUT R51, R84, R99, RZ, 0x3c, !PT ;  /* 0x0000006354337212 */ /* 0x000fc800078e3cff */
[----:B------:R-:W-:Y:S02]  /*2340*/  LOP3.LUT R46, R85, R98, RZ, 0x3c, !PT ;  /* 0x00000062552e7212 */ /* 0x000fe400078e3cff */
[----:B-----5:R-:W-:Y:S02]  /*2350*/  IADD3 R84, P2, P3, R76, R101, R90 ;  /* 0x000000654c547210 */ /* 0x020fe40007b5e05a */
[----:B------:R-:W-:Y:S02]  /*2360*/  SHF.L.W.U32.HI R53, R51, 0x8, R46 ;  /* 0x0000000833357819 */ /* 0x000fe40000010e2e */
[----:B------:R-:W-:Y:S02]  /*2370*/  SHF.L.W.U32.HI R51, R46, 0x8, R51 ;  /* 0x000000082e337819 */ /* 0x000fe40000010e33 */
[----:B------:R-:W-:Y:S02]  /*2380*/  IADD3 R94, P0, P1, R94, R53, R88 ;  /* 0x000000355e5e7210 */ /* 0x000fe4000791e058 */
[----:B------:R-:W-:-:S02]  /*2390*/  IADD3 R88, P4, P5, R74, R105, R92 ;  /* 0x000000694a587210 */ /* 0x000fc40007d9e05c */
[----:B------:R-:W-:Y:S02]  /*23a0*/  IADD3.X R92, PT, PT, R77, R103, R91, P2, P3 ;  /* 0x000000674d5c7210 */ /* 0x000fe400017e645b */
[----:B------:R-:W-:Y:S02]  /*23b0*/  IADD3.X R96, PT, PT, R86, R51, R89, P0, P1 ;  /* 0x0000003356607210 */ /* 0x000fe400007e2459 */
[----:B------:R-:W-:Y:S02]  /*23c0*/  IADD3.X R89, PT, PT, R75, R107, R93, P4, P5 ;  /* 0x0000006b4b597210 */ /* 0x000fe400027ea45d */
[----:B------:R-:W-:Y:S02]  /*23d0*/  LOP3.LUT R86, R49, R92, RZ, 0x3c, !PT ;  /* 0x0000005c31567212 */ /* 0x000fe400078e3cff */
[----:B------:R-:W-:Y:S02]  /*23e0*/  IADD3 R50, P2, P3, R70, R113, R82 ;  /* 0x0000007146327210 */ /* 0x000fe40007b5e052 */
[----:B------:R-:W-:-:S02]  /*23f0*/  LOP3.LUT R97, R47, R84, RZ, 0x3c, !PT ;  /* 0x000000542f617212 */ /* 0x000fc400078e3cff */
[----:B------:R-:W-:Y:S02]  /*2400*/  LOP3.LUT R82, R111, R89, RZ, 0x3c, !PT ;  /* 0x000000596f527212 */ /* 0x000fe400078e3cff */
[----:B------:R-:W-:Y:S02]  /*2410*/  IADD3 R90, P0, PT, R37, R86, RZ ;  /* 0x00000056255a7210 */ /* 0x000fe40007f1e0ff */
[----:B------:R-:W-:Y:S02]  /*2420*/  LOP3.LUT R46, R95, R94, RZ, 0x3c, !PT ;  /* 0x0000005e5f2e7212 */ /* 0x000fe400078e3cff */
[----:B------:R-:W-:Y:S01]  /*2430*/  LOP3.LUT R47, R87, R96, RZ, 0x3c, !PT ;  /* 0x00000060572f7212 */ /* 0x000fe200078e3cff */
[----:B------:R-:W-:Y:S01]  /*2440*/  IMAD.X R95, R36, 0x1, R97, P0 ;  /* 0x00000001245f7824 */ /* 0x000fe200000e0661 */
[----:B------:R-:W-:Y:S02]  /*2450*/  LOP3.LUT R52, R109, R88, RZ, 0x3c, !PT ;  /* 0x000000586d347212 */ /* 0x000fe400078e3cff */
[----:B------:R-:W-:-:S02]  /*2460*/  IADD3 R91, P1, PT, R39, R82, RZ ;  /* 0x00000052275b7210 */ /* 0x000fc40007f3e0ff */
[----:B------:R-:W-:Y:S02]  /*2470*/  SHF.L.W.U32.HI R37, R47, 0x10, R46 ;  /* 0x000000102f257819 */ /* 0x000fe40000010e2e */
[----:B------:R-:W-:Y:S01]  /*2480*/  IADD3.X R83, PT, PT, R71, R115, R83, P2, P3 ;  /* 0x0000007347537210 */ /* 0x000fe200017e6453 */
[----:B------:R-:W-:Y:S01]  /*2490*/  IMAD.X R93, R38, 0x1, R52, P1 ;  /* 0x00000001265d7824 */ /* 0x000fe200008e0634 */
[----:B------:R-:W-:Y:S02]  /*24a0*/  SHF.L.W.U32.HI R46, R46, 0x10, R47 ;  /* 0x000000102e2e7819 */ /* 0x000fe40000010e2f */
[----:B------:R-:W-:Y:S02]  /*24b0*/  LOP3.LUT R47, R76, R90, RZ, 0x3c, !PT ;  /* 0x0000005a4c2f7212 */ /* 0x000fe400078e3cff */
[----:B------:R-:W-:Y:S02]  /*24c0*/  LOP3.LUT R38, R77, R95, RZ, 0x3c, !PT ;  /* 0x0000005f4d267212 */ /* 0x000fe400078e3cff */
[----:B------:R-:W-:-:S02]  /*24d0*/  LOP3.LUT R76, R119, R83, RZ, 0x3c, !PT ;  /* 0x00000053774c7212 */ /* 0x000fc400078e3cff */
[----:B------:R-:W-:Y:S02]  /*24e0*/  LOP3.LUT R36, R74, R91, RZ, 0x3c, !PT ;  /* 0x0000005b4a247212 */ /* 0x000fe400078e3cff */
[----:B------:R-:W-:Y:S02]  /*24f0*/  LOP3.LUT R75, R75, R93, RZ, 0x3c, !PT ;  /* 0x0000005d4b4b7212 */ /* 0x000fe400078e3cff */
[----:B------:R-:W-:Y:S02]  /*2500*/  SHF.L.W.U32.HI R39, R38, 0x8, R47 ;  /* 0x0000000826277819 */ /* 0x000fe40000010e2f */
[----:B------:R-:W-:Y:S02]  /*2510*/  SHF.L.W.U32.HI R47, R47, 0x8, R38 ;  /* 0x000000082f2f7819 */ /* 0x000fe40000010e26 */
[----:B------:R-:W-:Y:S02]  /*2520*/  LOP3.LUT R74, R117, R50, RZ, 0x3c, !PT ;  /* 0x00000032754a7212 */ /* 0x000fe400078e3cff */
[----:B------:R-:W-:-:S02]  /*2530*/  IADD3 R85, P2, PT, R43, R76, RZ ;  /* 0x0000004c2b557210 */ /* 0x000fc40007f5e0ff */
[----:B------:R-:W-:Y:S02]  /*2540*/  SHF.L.W.U32.HI R49, R36, 0x8, R75 ;  /* 0x0000000824317819 */ /* 0x000fe40000010e4b */
[----:B------:R-:W-:Y:S01]  /*2550*/  IADD3 R84, P0, P1, R84, R47, R80 ;  /* 0x0000002f54547210 */ /* 0x000fe2000791e050 */
[----:B------:R-:W-:Y:S01]  /*2560*/  IMAD.X R87, R45, 0x1, R74, P2 ;  /* 0x000000012d577824 */ /* 0x000fe200010e064a */
[----:B------:R-:W-:Y:S02]  /*2570*/  SHF.L.W.U32.HI R43, R75, 0x8, R36 ;  /* 0x000000084b2b7819 */ /* 0x000fe40000010e24 */
[----:B------:R-:W-:Y:S02]  /*2580*/  IADD3 R88, P2, P3, R88, R49, R78 ;  /* 0x0000003158587210 */ /* 0x000fe40007b5e04e */
[----:B------:R-:W-:Y:S02]  /*2590*/  IADD3.X R92, PT, PT, R92, R39, R81, P0, P1 ;  /* 0x000000275c5c7210 */ /* 0x000fe400007e2451 */
[----:B------:R-:W-:-:S02]  /*25a0*/  IADD3.X R89, PT, PT, R89, R43, R79, P2, P3 ;  /* 0x0000002b59597210 */ /* 0x000fc400017e644f */
[----:B------:R-:W-:Y:S02]  /*25b0*/  LOP3.LUT R45, R86, R84, RZ, 0x3c, !PT ;  /* 0x00000054562d7212 */ /* 0x000fe400078e3cff */
[----:B------:R-:W-:Y:S02]  /*25c0*/  LOP3.LUT R78, R97, R92, RZ, 0x3c, !PT ;  /* 0x0000005c614e7212 */ /* 0x000fe400078e3cff */
[----:B------:R-:W-:Y:S02]  /*25d0*/  LOP3.LUT R75, R70, R85, RZ, 0x3c, !PT ;  /* 0x00000055464b7212 */ /* 0x000fe400078e3cff */
[----:B------:R-:W-:Y:S02]  /*25e0*/  LOP3.LUT R38, R71, R87, RZ, 0x3c, !PT ;  /* 0x0000005747267212 */ /* 0x000fe400078e3cff */
[----:B------:R-:W-:Y:S02]  /*25f0*/  LOP3.LUT R70, R82, R88, RZ, 0x3c, !PT ;  /* 0x0000005852467212 */ /* 0x000fe400078e3cff */
[----:B------:R-:W-:-:S02]  /*2600*/  LOP3.LUT R71, R52, R89, RZ, 0x3c, !PT ;  /* 0x0000005934477212 */ /* 0x000fc400078e3cff */
[----:B------:R-:W-:Y:S02]  /*2610*/  SHF.L.W.U32.HI R36, R78, 0x10, R45 ;  /* 0x000000104e247819 */ /* 0x000fe40000010e2d */
[----:B------:R-:W-:Y:S02]  /*2620*/  SHF.L.W.U32.HI R45, R45, 0x10, R78 ;  /* 0x000000102d2d7819 */ /* 0x000fe40000010e4e */
[----:B------:R-:W-:Y:S02]  /*2630*/  SHF.L.W.U32.HI R77, R75, 0x8, R38 ;  /* 0x000000084b4d7819 */ /* 0x000fe40000010e26 */
[----:B------:R-:W-:Y:S02]  /*2640*/  SHF.L.W.U32.HI R52, R70, 0x10, R71 ;  /* 0x0000001046347819 */ /* 0x000fe40000010e47 */
[----:B------:R-:W-:Y:S02]  /*2650*/  IADD3 R90, P0, PT, R45, R90, RZ ;  /* 0x0000005a2d5a7210 */ /* 0x000fe40007f1e0ff */
[----:B------:R-:W-:-:S02]  /*2660*/  IADD3 R72, P2, P3, R50, R77, R72 ;  /* 0x0000004d32487210 */ /* 0x000fc40007b5e048 */
[----:B------:R-:W-:Y:S02]  /*2670*/  SHF.L.W.U32.HI R50, R71, 0x10, R70 ;  /* 0x0000001047327819 */ /* 0x000fe40000010e46 */
[----:B------:R-:W-:Y:S01]  /*2680*/  IADD3 R80, P1, PT, R52, R91, RZ ;  /* 0x0000005b34507210 */ /* 0x000fe20007f3e0ff */
[----:B------:R-:W-:Y:S01]  /*2690*/  IMAD.X R91, R36, 0x1, R95, P0 ;  /* 0x00000001245b7824 */ /* 0x000fe200000e065f */
[----:B------:R-:W-:-:S03]  /*26a0*/  SHF.L.W.U32.HI R75, R38, 0x8, R75 ;  /* 0x00000008264b7819 */ /* 0x000fc60000010e4b */
[----:B------:R-:W-:Y:S01]  /*26b0*/  IMAD.X R86, R50, 0x1, R93, P1 ;  /* 0x0000000132567824 */ /* 0x000fe200008e065d */
[----:B------:R-:W-:Y:S02]  /*26c0*/  LOP3.LUT R38, R76, R72, RZ, 0x3c, !PT ;  /* 0x000000484c267212 */ /* 0x000fe400078e3cff */
[----:B------:R-:W-:Y:S02]  /*26d0*/  IADD3.X R83, PT, PT, R83, R75, R73, P2, P3 ;  /* 0x0000004b53537210 */ /* 0x000fe400017e6449 */
[----:B------:R-:W-:Y:S02]  /*26e0*/  LOP3.LUT R71, R47, R90, RZ, 0x3c, !PT ;  /* 0x0000005a2f477212 */ /* 0x000fe400078e3cff */
[----:B------:R-:W-:Y:S02]  /*26f0*/  LOP3.LUT R76, R39, R91, RZ, 0x3c, !PT ;  /* 0x0000005b274c7212 */ /* 0x000fe400078e3cff */
[----:B------:R-:W-:Y:S02]  /*2700*/  LOP3.LUT R73, R49, R80, RZ, 0x3c, !PT ;  /* 0x0000005031497212 */ /* 0x000fe400078e3cff */
[----:B------:R-:W-:-:S02]  /*2710*/  LOP3.LUT R70, R43, R86, RZ, 0x3c, !PT ;  /* 0x000000562b467212 */ /* 0x000fc400078e3cff */
[----:B------:R-:W-:Y:S02]  /*2720*/  LOP3.LUT R39, R74, R83, RZ, 0x3c, !PT ;  /* 0x000000534a277212 */ /* 0x000fe400078e3cff */
[----:B------:R-:W-:Y:S02]  /*2730*/  SHF.L.W.U32.HI R49, R76, 0x1, R71 ;  /* 0x000000014c317819 */ /* 0x000fe40000010e47 */
[----:B------:R-:W-:Y:S02]  /*2740*/  SHF.L.W.U32.HI R47, R71, 0x1, R76 ;  /* 0x00000001472f7819 */ /* 0x000fe40000010e4c */
[----:B------:R-:W-:Y:S02]  /*2750*/  SHF.L.W.U32.HI R71, R73, 0x1, R70 ;  /* 0x0000000149477819 */ /* 0x000fe40000010e46 */
[----:B------:R-:W-:Y:S02]  /*2760*/  SHF.L.W.U32.HI R73, R70, 0x1, R73 ;  /* 0x0000000146497819 */ /* 0x000fe40000010e49 */
[----:B------:R-:W-:-:S02]  /*2770*/  SHF.L.W.U32.HI R70, R38, 0x10, R39 ;  /* 0x0000001026467819 */ /* 0x000fc40000010e27 */
[----:B------:R-:W-:Y:S02]  /*2780*/  IADD3 R81, P2, P3, R49, R94, R66 ;  /* 0x0000005e31517210 */ /* 0x000fe40007b5e042 */
[----:B------:R-:W-:Y:S02]  /*2790*/  SHF.L.W.U32.HI R38, R39, 0x10, R38 ;  /* 0x0000001027267819 */ /* 0x000fe40000010e26 */
[----:B------:R-:W-:Y:S02]  /*27a0*/  IADD3 R39, P1, PT, R70, R85, RZ ;  /* 0x0000005546277210 */ /* 0x000fe40007f3e0ff */
[----:B------:R-:W-:Y:S02]  /*27b0*/  IADD3.X R67, PT, PT, R47, R96, R67, P2, P3 ;  /* 0x000000602f437210 */ /* 0x000fe400017e6443 */
[----:B--2---:R-:W-:Y:S02]  /*27c0*/  IADD3 R79, P4, P5, R73, R84, R68 ;  /* 0x00000054494f7210 */ /* 0x004fe40007d9e044 */
[----:B------:R-:W-:Y:S01]  /*27d0*/  IADD3 R85, P0, PT, R46, R99, RZ ;  /* 0x000000632e557210 */ /* 0x000fe20007f1e0ff */
[C---:B------:R-:W-:Y:S01]  /*27e0*/  IMAD.X R68, R38.reuse, 0x1, R87, P1 ;  /* 0x0000000126447824 */ /* 0x040fe200008e0657 */
[----:B------:R-:W-:-:S02]  /*27f0*/  LOP3.LUT R82, R38, R67, RZ, 0x3c, !PT ;  /* 0x0000004326527212 */ /* 0x000fc400078e3cff */
[----:B------:R-:W-:Y:S01]  /*2800*/  IADD3.X R76, PT, PT, R71, R92, R69, P4, P5 ;  /* 0x0000005c474c7210 */ /* 0x000fe200027ea445 */
[----:B------:R-:W-:Y:S01]  /*2810*/  IMAD.X R87, R37, 0x1, R98, P0 ;  /* 0x0000000125577824 */ /* 0x000fe200000e0662 */
[----:B------:R-:W-:Y:S02]  /*2820*/  IADD3 R82, P0, PT, R82, R80, RZ ;  /* 0x0000005052527210 */ /* 0x000fe40007f1e0ff */
[----:B------:R-:W-:Y:S02]  /*2830*/  LOP3.LUT R84, R70, R81, RZ, 0x3c, !PT ;  /* 0x0000005146547212 */ /* 0x000fe400078e3cff */
[----:B------:R-:W-:Y:S02]  /*2840*/  LOP3.LUT R43, R53, R85, RZ, 0x3c, !PT ;  /* 0x00000055352b7212 */ /* 0x000fe400078e3cff */
[----:B------:R-:W-:Y:S02]  /*2850*/  LOP3.LUT R78, R37, R76, RZ, 0x3c, !PT ;  /* 0x0000004c254e7212 */ /* 0x000fe400078e3cff */
[----:B------:R-:W-:-:S02]  /*2860*/  LOP3.LUT R53, R77, R39, RZ, 0x3c, !PT ;  /* 0x000000274d357212 */ /* 0x000fc400078e3cff */
[----:B------:R-:W-:Y:S02]  /*2870*/  LOP3.LUT R66, R75, R68, RZ, 0x3c, !PT ;  /* 0x000000444b427212 */ /* 0x000fe400078e3cff */
[----:B------:R-:W-:Y:S01]  /*2880*/  LOP3.LUT R92, R51, R87, RZ, 0x3c, !PT ;  /* 0x00000057335c7212 */ /* 0x000fe200078e3cff */
[----:B------:R-:W-:Y:S01]  /*2890*/  IMAD.X R84, R84, 0x1, R86, P0 ;  /* 0x0000000154547824 */ /* 0x000fe200000e0656 */
[----:B------:R-:W-:Y:S02]  /*28a0*/  IADD3 R78, P1, PT, R78, R39, RZ ;  /* 0x000000274e4e7210 */ /* 0x000fe40007f3e0ff */
[----:B------:R-:W-:Y:S02]  /*28b0*/  LOP3.LUT R80, R46, R79, RZ, 0x3c, !PT ;  /* 0x0000004f2e507212 */ /* 0x000fe400078e3cff */
[----:B------:R-:W-:Y:S02]  /*28c0*/  SHF.L.W.U32.HI R51, R53, 0x1, R66 ;  /* 0x0000000135337819 */ /* 0x000fe40000010e42 */
[----:B------:R-:W-:-:S02]  /*28d0*/  SHF.L.W.U32.HI R53, R66, 0x1, R53 ;  /* 0x0000000142357819 */ /* 0x000fc40000010e35 */
[----:B------:R-:W-:Y:S02]  /*28e0*/  SHF.L.W.U32.HI R39, R43, 0x1, R92 ;  /* 0x000000012b277819 */ /* 0x000fe40000010e5c */
[----:B------:R-:W-:Y:S01]  /*28f0*/  SHF.L.W.U32.HI R43, R92, 0x1, R43 ;  /* 0x000000015c2b7819 */ /* 0x000fe20000010e2b */
[----:B------:R-:W-:Y:S01]  /*2900*/  IMAD.X R80, R80, 0x1, R68, P1 ;  /* 0x0000000150507824 */ /* 0x000fe200008e0644 */
[----:B------:R-:W-:Y:S02]  /*2910*/  LOP3.LUT R49, R49, R82, RZ, 0x3c, !PT ;  /* 0x0000005231317212 */ /* 0x000fe400078e3cff */
[----:B------:R-:W-:Y:S02]  /*2920*/  LOP3.LUT R66, R47, R84, RZ, 0x3c, !PT ;  /* 0x000000542f427212 */ /* 0x000fe400078e3cff */
[----:B------:R-:W-:Y:S02]  /*2930*/  IADD3 R74, P2, P3, R53, R88, R64 ;  /* 0x00000058354a7210 */ /* 0x000fe40007b5e040 */
[----:B------:R-:W-:-:S02]  /*2940*/  IADD3 R69, P0, P1, R43, R72, R62 ;  /* 0x000000482b457210 */ /* 0x000fc4000791e03e */
[----:B------:R-:W-:Y:S02]  /*2950*/  SHF.L.W.U32.HI R47, R66, 0x8, R49 ;  /* 0x00000008422f7819 */ /* 0x000fe40000010e31 */
[----:B------:R-:W-:Y:S02]  /*2960*/  IADD3.X R75, PT, PT, R51, R89, R65, P2, P3 ;  /* 0x00000059334b7210 */ /* 0x000fe400017e6441 */
[----:B------:R-:W-:Y:S02]  /*2970*/  LOP3.LUT R73, R73, R78, RZ, 0x3c, !PT ;  /* 0x0000004e49497212 */ /* 0x000fe400078e3cff */
[----:B------:R-:W-:Y:S02]  /*2980*/  LOP3.LUT R64, R71, R80, RZ, 0x3c, !PT ;  /* 0x0000005047407212 */ /* 0x000fe400078e3cff */
[----:B------:R-:W-:Y:S02]  /*2990*/  SHF.L.W.U32.HI R49, R49, 0x8, R66 ;  /* 0x0000000831317819 */ /* 0x000fe40000010e42 */
[----:B------:R-:W-:-:S02]  /*29a0*/  IADD3.X R71, PT, PT, R39, R83, R63, P0, P1 ;  /* 0x0000005327477210 */ /* 0x000fc400007e243f */
[----:B------:R-:W-:Y:S02]  /*29b0*/  LOP3.LUT R68, R36, R75, RZ, 0x3c, !PT ;  /* 0x0000004b24447212 */ /* 0x000fe400078e3cff */
[----:B------:R-:W-:Y:S02]  /*29c0*/  SHF.L.W.U32.HI R62, R64, 0x8, R73 ;  /* 0x00000008403e7819 */ /* 0x000fe40000010e49 */
[----:B------:R-:W-:Y:S02]  /*29d0*/  SHF.L.W.U32.HI R63, R73, 0x8, R64 ;  /* 0x00000008493f7819 */ /* 0x000fe40000010e40 */
[----:B------:R-:W-:Y:S02]  /*29e0*/  IADD3 R97, P0, P1, R81, R49, R60 ;  /* 0x0000003151617210 */ /* 0x000fe4000791e03c */
[----:B------:R-:W-:Y:S02]  /*29f0*/  LOP3.LUT R64, R50, R71, RZ, 0x3c, !PT ;  /* 0x0000004732407212 */ /* 0x000fe400078e3cff */
[----:B------:R-:W-:-:S02]  /*2a00*/  IADD3 R68, P2, PT, R68, R85, RZ ;  /* 0x0000005544447210 */ /* 0x000fc40007f5e0ff */
[----:B------:R-:W-:Y:S02]  /*2a10*/  LOP3.LUT R72, R45, R74, RZ, 0x3c, !PT ;  /* 0x0000004a2d487212 */ /* 0x000fe400078e3cff */
[----:B------:R-:W-:Y:S02]  /*2a20*/  IADD3.X R99, PT, PT, R67, R47, R61, P0, P1 ;  /* 0x0000002f43637210 */ /* 0x000fe400007e243d */
[----:B------:R-:W-:Y:S02]  /*2a30*/  IADD3 R64, P3, PT, R64, R90, RZ ;  /* 0x0000005a40407210 */ /* 0x000fe40007f7e0ff */
[----:B------:R-:W-:Y:S01]  /*2a40*/  LOP3.LUT R66, R52, R69, RZ, 0x3c, !PT ;  /* 0x0000004534427212 */ /* 0x000fe200078e3cff */
[----:B------:R-:W-:Y:S01]  /*2a50*/  IMAD.X R72, R72, 0x1, R87, P2 ;  /* 0x0000000148487824 */ /* 0x000fe200010e0657 */
[----:B------:R-:W-:Y:S02]  /*2a60*/  LOP3.LUT R60, R97, R38, R67, 0x96, !PT ;  /* 0x00000026613c7212 */ /* 0x000fe400078e9643 */
[----:B------:R-:W-:Y:S01]  /*2a70*/  LOP3.LUT R61, R99, R70, R81, 0x96, !PT ;  /* 0x00000046633d7212 */ /* 0x000fe200078e9651 */
[----:B------:R-:W-:Y:S01]  /*2a80*/  IMAD.X R66, R66, 0x1, R91, P3 ;  /* 0x0000000142427824 */ /* 0x000fe200018e065b */
[----:B------:R-:W-:-:S02]  /*2a90*/  LOP3.LUT R53, R53, R68, RZ, 0x3c, !PT ;  /* 0x0000004435357212 */ /* 0x000fc400078e3cff */
[----:B------:R-:W-:Y:S02]  /*2aa0*/  SHF.L.W.U32.HI R117, R60, 0x10, R61 ;  /* 0x000000103c757819 */ /* 0x000fe40000010e3d */
[----:B------:R-:W-:Y:S02]  /*2ab0*/  LOP3.LUT R38, R51, R72, RZ, 0x3c, !PT ;  /* 0x0000004833267212 */ /* 0x000fe400078e3cff */
[----:B------:R-:W-:Y:S02]  /*2ac0*/  SHF.L.W.U32.HI R119, R61, 0x10, R60 ;  /* 0x000000103d777819 */ /* 0x000fe40000010e3c */
[----:B------:R-:W-:Y:S02]  /*2ad0*/  LOP3.LUT R60, R39, R66, RZ, 0x3c, !PT ;  /* 0x00000042273c7212 */ /* 0x000fe400078e3cff */
[----:B------:R-:W-:Y:S02]  /*2ae0*/  IADD3 R39, P0, PT, R117, R82, RZ ;  /* 0x0000005275277210 */ /* 0x000fe40007f1e0ff */
[----:B---3--:R-:W-:-:S02]  /*2af0*/  IADD3 R101, P1, P2, R79, R63, R58 ;  /* 0x0000003f4f657210 */ /* 0x008fc40007a3e03a */
[----:B------:R-:W-:Y:S02]  /*2b00*/  SHF.L.W.U32.HI R65, R53, 0x8, R38 ;  /* 0x0000000835417819 */ /* 0x000fe40000010e26 */
[----:B------:R-:W-:Y:S02]  /*2b10*/  LOP3.LUT R43, R43, R64, RZ, 0x3c, !PT ;  /* 0x000000402b2b7212 */ /* 0x000fe400078e3cff */
[----:B------:R-:W-:Y:S01]  /*2b20*/  SHF.L.W.U32.HI R61, R38, 0x8, R53 ;  /* 0x00000008263d7819 */ /* 0x000fe20000010e35 */
[----:B------:R-:W-:Y:S01]  /*2b30*/  IMAD.X R38, R119, 0x1, R84, P0 ;  /* 0x0000000177267824 */ /* 0x000fe200000e0654 */
[----:B------:R-:W-:Y:S02]  /*2b40*/  IADD3.X R103, PT, PT, R76, R62, R59, P1, P2 ;  /* 0x0000003e4c677210 */ /* 0x000fe40000fe443b */
[----:B------:R-:W-:Y:S02]  /*2b50*/  IADD3 R105, P0, P1, R74, R65, R56 ;  /* 0x000000414a697210 */ /* 0x000fe4000791e038 */
[----:B------:R-:W-:-:S02]  /*2b60*/  SHF.L.W.U32.HI R58, R43, 0x8, R60 ;  /* 0x000000082b3a7819 */ /* 0x000fc40000010e3c */
[----:B------:R-:W-:Y:S02]  /*2b70*/  LOP3.LUT R37, R101, R37, R76, 0x96, !PT ;  /* 0x0000002565257212 */ /* 0x000fe400078e964c */
[----:B------:R-:W-:Y:S02]  /*2b80*/  LOP3.LUT R46, R103, R46, R79, 0x96, !PT ;  /* 0x0000002e672e7212 */ /* 0x000fe400078e964f */
[----:B------:R-:W-:Y:S02]  /*2b90*/  IADD3.X R107, PT, PT, R75, R61, R57, P0, P1 ;  /* 0x0000003d4b6b7210 */ /* 0x000fe400007e2439 */
[----:B------:R-:W-:Y:S02]  /*2ba0*/  SHF.L.W.U32.HI R67, R60, 0x8, R43 ;  /* 0x000000083c437819 */ /* 0x000fe40000010e2b */
[----:B------:R-:W-:Y:S02]  /*2bb0*/  IADD3 R113, P0, P1, R69, R58, R54 ;  /* 0x0000003a45717210 */ /* 0x000fe4000791e036 */
[----:B------:R-:W-:-:S02]  /*2bc0*/  LOP3.LUT R49, R49, R39, RZ, 0x3c, !PT ;  /* 0x0000002731317212 */ /* 0x000fc400078e3cff */
[----:B------:R-:W-:Y:S02]  /*2bd0*/  LOP3.LUT R60, R47, R38, RZ, 0x3c, !PT ;  /* 0x000000262f3c7212 */ /* 0x000fe400078e3cff */
[----:B------:R-:W-:Y:S02]  /*2be0*/  SHF.L.W.U32.HI R51, R37, 0x10, R46 ;  /* 0x0000001025337819 */ /* 0x000fe40000010e2e */
[----:B------:R-:W-:Y:S02]  /*2bf0*/  LOP3.LUT R36, R105, R36, R75, 0x96, !PT ;  /* 0x0000002469247212 */ /* 0x000fe400078e964b */
[----:B------:R-:W-:Y:S02]  /*2c00*/  LOP3.LUT R47, R107, R45, R74, 0x96, !PT ;  /* 0x0000002d6b2f7212 */ /* 0x000fe400078e964a */
[----:B------:R-:W-:Y:S02]  /*2c10*/  IADD3.X R115, PT, PT, R71, R67, R55, P0, P1 ;  /* 0x0000004347737210 */ /* 0x000fe400007e2437 */
[----:B------:R-:W-:-:S02]  /*2c20*/  SHF.L.W.U32.HI R77, R49, 0x1, R60 ;  /* 0x00000001314d7819 */ /* 0x000fc40000010e3c */
[----:B------:R-:W-:Y:S02]  /*2c30*/  SHF.L.W.U32.HI R76, R60, 0x1, R49 ;  /* 0x000000013c4c7819 */ /* 0x000fe40000010e31 */
[----:B------:R-:W-:Y:S02]  /*2c40*/  SHF.L.W.U32.HI R53, R46, 0x10, R37 ;  /* 0x000000102e357819 */ /* 0x000fe40000010e25 */
[----:B------:R-:W-:Y:S02]  /*2c50*/  IADD3 R43, P0, PT, R51, R78, RZ ;  /* 0x0000004e332b7210 */ /* 0x000fe40007f1e0ff */
[----:B------:R-:W-:Y:S02]  /*2c60*/  SHF.L.W.U32.HI R49, R47, 0x10, R36 ;  /* 0x000000102f317819 */ /* 0x000fe40000010e24 */
[----:B------:R-:W-:Y:S01]  /*2c70*/  SHF.L.W.U32.HI R47, R36, 0x10, R47 ;  /* 0x00000010242f7819 */ /* 0x000fe20000010e2f */
[----:B------:R-:W-:Y:S01]  /*2c80*/  IMAD.X R45, R53, 0x1, R80, P0 ;  /* 0x00000001352d7824 */ /* 0x000fe200000e0650 */
[----:B------:R-:W-:-:S02]  /*2c90*/  LOP3.LUT R50, R113, R50, R71, 0x96, !PT ;  /* 0x0000003271327212 */ /* 0x000fc400078e9647 */
[----:B------:R-:W-:Y:S01]  /*2ca0*/  LOP3.LUT R37, R115, R52, R69, 0x96, !PT ;  /* 0x0000003473257212 */ /* 0x000fe200078e9645 */
[----:B------:R-:W-:Y:S01]  /*2cb0*/  VIADD R44, R44, 0x1 ;  /* 0x000000012c2c7836 */ /* 0x000fe20000000000 */
[----:B------:R-:W-:Y:S02]  /*2cc0*/  IADD3 R96, P0, PT, R47, R68, RZ ;  /* 0x000000442f607210 */ /* 0x000fe40007f1e0ff */
[----:B------:R-:W-:Y:S02]  /*2cd0*/  SHF.L.W.U32.HI R109, R50, 0x10, R37 ;  /* 0x00000010326d7819 */ /* 0x000fe40000010e25 */
[----:B------:R-:W-:Y:S01]  /*2ce0*/  SHF.L.W.U32.HI R111, R37, 0x10, R50 ;  /* 0x00000010256f7819 */ /* 0x000fe20000010e32 */
[----:B------:R-:W-:Y:S01]  /*2cf0*/  IMAD.X R98, R49, 0x1, R72, P0 ;  /* 0x0000000131627824 */ /* 0x000fe200000e0648 */
[----:B------:R-:W-:Y:S02]  /*2d00*/  ISETP.NE.AND P0, PT, R44, 0xc, PT ;  /* 0x0000000c2c00780c */ /* 0x000fe40003f05270 */
[----:B------:R-:W-:-:S05]  /*2d10*/  IADD3 R37, P1, PT, R109, R64, RZ ;  /* 0x000000406d257210 */ /* 0x000fca0007f3e0ff */
[----:B------:R-:W-:Y:S01]  /*2d20*/  IMAD.X R36, R111, 0x1, R66, P1 ;  /* 0x000000016f247824 */ /* 0x000fe200008e0642 */
        /* <DEDUP_REMOVED lines=10> */
[----:B------:R-:W-:Y:S02]  /*2dd0*/  SHF.L.W.U32.HI R85, R58, 0x1, R67 ;  /* 0x000000013a557819 */ /* 0x000fe40000010e43 */
[----:B------:R-:W-:Y:S01]  /*2de0*/  SHF.L.W.U32.HI R84, R67, 0x1, R58 ;  /* 0x0000000143547819 */ /* 0x000fe20000010e3a */
[----:B------:R-:W-:Y:S06]  /*2df0*/  @P0 BRA `(.L_x_8) ;  /* 0xfffffff0006c0947 */ /* 0x000fec000383ffff */
[----:B------:R-:W-:Y:S01]  /*2e00*/  LOP3.LUT R50, R53, R85, R23, 0x96, !PT ;  /* 0x0000005535327212 */ /* 0x000fe200078e9617 */
[----:B------:R-:W-:Y:S01]  /*2e10*/  STL [R1+0xba8], RZ ;  /* 0x000ba8ff01007387 */ /* 0x000fe20000100800 */
[----:B------:R-:W-:Y:S01]  /*2e20*/  LOP3.LUT R55, R37, R101, R16, 0x96, !PT ;  /* 0x0000006525377212 */ /* 0x000fe200078e9610 */
[----:B------:R-:W-:Y:S01]  /*2e30*/  VIADD R100, R1, 0x600 ;  /* 0x0000060001647836 */ /* 0x000fe20000000000 */
[----:B------:R-:W-:Y:S02]  /*2e40*/  LOP3.LUT R56, R36, R103, R17, 0x96, !PT ;  /* 0x0000006724387212 */ /* 0x000fe400078e9611 */
[----:B------:R-:W-:Y:S02]  /*2e50*/  LOP3.LUT R53, R39, R105, R18, 0x96, !PT ;  /* 0x0000006927357212 */ /* 0x000fe400078e9612 */
[----:B------:R-:W-:Y:S02]  /*2e60*/  LOP3.LUT R54, R38, R107, R19, 0x96, !PT ;  /* 0x0000006b26367212 */ /* 0x000fe400078e9613 */
[----:B------:R-:W-:Y:S01]  /*2e70*/  LOP3.LUT R44, R51, R84, R22, 0x96, !PT ;  /* 0x00000054332c7212 */ /* 0x000fe200078e9616 */
[----:B------:R-:W-:Y:S01]  /*2e80*/  IMAD.MOV.U32 R22, RZ, RZ, R53 ;  /* 0x000000ffff167224 */ /* 0x000fe200078e0035 */
[----:B------:R-:W-:Y:S01]  /*2e90*/  LOP3.LUT R51, R43, R113, R20, 0x96, !PT ;  /* 0x000000712b337212 */ /* 0x000fe200078e9614 */
[----:B------:R-:W-:Y:S01]  /*2ea0*/  IMAD.MOV.U32 R20, RZ, RZ, R55 ;  /* 0x000000ffff147224 */ /* 0x000fe200078e0037 */
[----:B------:R-:W-:Y:S01]  /*2eb0*/  LOP3.LUT R52, R45, R115, R21, 0x96, !PT ;  /* 0x000000732d347212 */ /* 0x000fe200078e9615 */
[----:B------:R-:W-:Y:S01]  /*2ec0*/  IMAD.MOV.U32 R21, RZ, RZ, R56 ;  /* 0x000000ffff157224 */ /* 0x000fe200078e0038 */
[----:B------:R-:W-:Y:S01]  /*2ed0*/  LOP3.LUT R47, R47, R76, R24, 0x96, !PT ;  /* 0x0000004c2f2f7212 */ /* 0x000fe200078e9618 */
[----:B------:R-:W-:Y:S01]  /*2ee0*/  IMAD.MOV.U32 R23, RZ, RZ, R54 ;  /* 0x000000ffff177224 */ /* 0x000fe200078e0036 */
[----:B------:R-:W-:-:S02]  /*2ef0*/  LOP3.LUT R76, R49, R77, R25, 0x96, !PT ;  /* 0x0000004d314c7212 */ /* 0x000fc400078e9619 */
[----:B------:R-:W-:Y:S02]  /*2f00*/  LOP3.LUT R26, R109, R74, R26, 0x96, !PT ;  /* 0x0000004a6d1a7212 */ /* 0x000fe400078e961a */
[----:B------:R0:W-:Y:S01]  /*2f10*/  STL.128 [R1+0xad0], R20 ;  /* 0x000ad01401007387 */ /* 0x0001e20000100c00 */
[----:B------:R-:W-:Y:S02]  /*2f20*/  LOP3.LUT R46, R111, R75, R27, 0x96, !PT ;  /* 0x0000004b6f2e7212 */ /* 0x000fe400078e961b */
[----:B------:R-:W-:Y:S02]  /*2f30*/  LOP3.LUT R18, R96, R97, R14, 0x96, !PT ;  /* 0x0000006160127212 */ /* 0x000fe400078e960e */
[----:B------:R-:W-:Y:S02]  /*2f40*/  LOP3.LUT R24, R117, R70, R28, 0x96, !PT ;  /* 0x0000004675187212 */ /* 0x000fe400078e961c */
[----:B------:R-:W-:Y:S02]  /*2f50*/  LOP3.LUT R25, R119, R71, R29, 0x96, !PT ;  /* 0x0000004777197212 */ /* 0x000fe400078e961d */
[----:B------:R-:W-:-:S02]  /*2f60*/  LOP3.LUT R19, R98, R99, R15, 0x96, !PT ;  /* 0x0000006362137212 */ /* 0x000fc400078e960f */
[----:B------:R-:W-:Y:S01]  /*2f70*/  IADD3 R14, P1, PT, R48, -0x7c, RZ ;  /* 0xffffff84300e7810 */ /* 0x000fe20007f3e0ff */
[----:B------:R-:W-:Y:S01]  /*2f80*/  STL.64 [R1+0xb00], R24 ;  /* 0x000b001801007387 */ /* 0x000fe20000100a00 */
[----:B------:R-:W-:Y:S01]  /*2f90*/  IADD3 R16, PT, PT, R100, 0x80, -R48 ;  /* 0x0000008064107810 */ /* 0x000fe20007ffe830 */
[----:B------:R-:W-:Y:S01]  /*2fa0*/  IMAD.MOV.U32 R48, RZ, RZ, RZ ;  /* 0x000000ffff307224 */ /* 0x000fe200078e00ff */
[----:B------:R-:W-:Y:S01]  /*2fb0*/  ISETP.GE.U32.AND P0, PT, R14, 0x81, PT ;  /* 0x000000810e00780c */ /* 0x000fe20003f06070 */
[----:B0-----:R-:W-:Y:S01]  /*2fc0*/  IMAD.MOV.U32 R20, RZ, RZ, R51 ;  /* 0x000000ffff147224 */ /* 0x001fe200078e0033 */
[----:B------:R-:W-:Y:S01]  /*2fd0*/  STL.64 [R1+0xac8], R18 ;  /* 0x000ac81201007387 */ /* 0x000fe20000100a00 */
[----:B------:R-:W-:Y:S02]  /*2fe0*/  IMAD.MOV.U32 R21, RZ, RZ, R52 ;  /* 0x000000ffff157224 */ /* 0x000fe400078e0034 */
[----:B------:R-:W-:Y:S02]  /*2ff0*/  IMAD.MOV.U32 R22, RZ, RZ, R44 ;  /* 0x000000ffff167224 */ /* 0x000fe400078e002c */
[----:B------:R-:W-:-:S02]  /*3000*/  IMAD.MOV.U32 R23, RZ, RZ, R50 ;  /* 0x000000ffff177224 */ /* 0x000fc400078e0032 */
[----:B------:R-:W-:-:S03]  /*3010*/  IMAD.X R15, RZ, RZ, -0x1, P1 ;  /* 0xffffffffff0f7424 */ /* 0x000fc600008e06ff */
[----:B------:R0:W-:Y:S02]  /*3020*/  STL.128 [R1+0xae0], R20 ;  /* 0x000ae01401007387 */ /* 0x0001e40000100c00 */
[----:B------:R-:W-:Y:S01]  /*3030*/  ISETP.GE.U32.AND.EX P0, PT, R15, RZ, PT, P0 ;  /* 0x000000ff0f00720c */ /* 0x000fe20003f06100 */
[----:B0-----:R-:W-:Y:S02]  /*3040*/  IMAD.MOV.U32 R20, RZ, RZ, R47 ;  /* 0x000000ffff147224 */ /* 0x001fe400078e002f */
[----:B------:R-:W-:Y:S02]  /*3050*/  IMAD.MOV.U32 R21, RZ, RZ, R76 ;  /* 0x000000ffff157224 */ /* 0x000fe400078e004c */
[----:B------:R-:W-:Y:S02]  /*3060*/  IMAD.MOV.U32 R22, RZ, RZ, R26 ;  /* 0x000000ffff167224 */ /* 0x000fe400078e001a */
[----:B------:R-:W-:-:S05]  /*3070*/  IMAD.MOV.U32 R23, RZ, RZ, R46 ;  /* 0x000000ffff177224 */ /* 0x000fca00078e002e */
[----:B------:R0:W-:Y:S01]  /*3080*/  STL.128 [R1+0xaf0], R20 ;  /* 0x000af01401007387 */ /* 0x0001e20000100c00 */
[----:B------:R-:W-:Y:S05]  /*3090*/  @!P0 BRA `(.L_x_0) ;  /* 0x0000002400fc8947 */ /* 0x000fea0003800000 */
[----:B------:R-:W-:Y:S02]  /*30a0*/  IMAD.MOV.U32 R49, RZ, RZ, R44 ;  /* 0x000000ffff317224 */ /* 0x000fe400078e002c */
[----:B------:R-:W-:Y:S02]  /*30b0*/  IMAD.MOV.U32 R28, RZ, RZ, R18 ;  /* 0x000000ffff1c7224 */ /* 0x000fe400078e0012 */
[----:B------:R-:W-:Y:S02]  /*30c0*/  IMAD.MOV.U32 R43, RZ, RZ, R19 ;  /* 0x000000ffff2b7224 */ /* 0x000fe400078e0013 */
[----:B------:R-:W-:Y:S02]  /*30d0*/  IMAD.MOV.U32 R48, RZ, RZ, R76 ;  /* 0x000000ffff307224 */ /* 0x000fe400078e004c */
[----:B------:R-:W-:Y:S02]  /*30e0*/  IMAD.MOV.U32 R45, RZ, RZ, R26 ;  /* 0x000000ffff2d7224 */ /* 0x000fe400078e001a */
[----:B------:R-:W-:-:S02]  /*30f0*/  IMAD.MOV.U32 R29, RZ, RZ, R24 ;  /* 0x000000ffff1d7224 */ /* 0x000fc400078e0018 */
[----:B------:R-:W-:-:S07]  /*3100*/  IMAD.MOV.U32 R44, RZ, RZ, R25 ;  /* 0x000000ffff2c7224 */ /* 0x000fce00078e0019 */
.L_x_10:
[----:B------:R-:W2:Y:S04]  /*3110*/  LDL.U8 R18, [R16+0x1] ;  /* 0x0000010010127983 */ /* 0x000ea80000100000 */
[----:B0-----:R-:W3:Y:S04]  /*3120*/  LDL.U8 R20, [R16+0x2] ;  /* 0x0000020010147983 */ /* 0x001ee80000100000 */
[----:B------:R-:W4:Y:S04]  /*3130*/  LDL.U8 R22, [R16+0x3] ;  /* 0x0000030010167983 */ /* 0x000f280000100000 */
[----:B------:R-:W5:Y:S04]  /*3140*/  LDL.U8 R24, [R16+0x9] ;  /* 0x0000090010187983 */ /* 0x000f680000100000 */
[----:B------:R-:W5:Y:S04]  /*3150*/  LDL.U8 R26, [R16+0xa] ;  /* 0x00000a00101a7983 */ /* 0x000f680000100000 */
[----:B------:R-:W5:Y:S04]  /*3160*/  LDL.U8 R36, [R16+0xb] ;  /* 0x00000b0010247983 */ /* 0x000f680000100000 */
[----:B------:R-:W5:Y:S04]  /*3170*/  LDL.U8 R39, [R16+0x5] ;  /* 0x0000050010277983 */ /* 0x000f680000100000 */
[----:B------:R-:W5:Y:S04]  /*3180*/  LDL.U8 R61, [R16+0xd] ;  /* 0x00000d00103d7983 */ /* 0x000f680000100000 */
[----:B------:R-:W5:Y:S04]  /*3190*/  LDL.U8 R17, [R16] ;  /* 0x0000000010117983 */ /* 0x000f680000100000 */
[----:B------:R-:W5:Y:S04]  /*31a0*/  LDL.U8 R38, [R16+0x4] ;  /* 0x0000040010267983 */ /* 0x000f680000100000 */
[----:B------:R-:W5:Y:S04]  /*31b0*/  LDL.U8 R59, [R16+0x8] ;  /* 0x00000800103b7983 */ /* 0x000f680000100000 */
[----:B------:R-:W5:Y:S04]  /*31c0*/  LDL.U8 R57, [R16+0x6] ;  /* 0x0000060010397983 */ /* 0x000f680000100000 */
[----:B------:R-:W5:Y:S04]  /*31d0*/  LDL.U8 R58, [R16+0x7] ;  /* 0x00000700103a7983 */ /* 0x000f680000100000 */
[----:B------:R-:W5:Y:S04]  /*31e0*/  LDL.U8 R62, [R16+0xe] ;  /* 0x00000e00103e7983 */ /* 0x000f680000100000 */
[----:B------:R-:W5:Y:S04]  /*31f0*/  LDL.U8 R63, [R16+0xf] ;  /* 0x00000f00103f7983 */ /* 0x000f680000100000 */
[----:B------:R-:W5:Y:S01]  /*3200*/  LDL.U8 R60, [R16+0xc] ;  /* 0x00000c00103c7983 */ /* 0x000f620000100000 */
[----:B--2---:R-:W-:-:S04]  /*3210*/  IMAD.WIDE.U32 R18, R18, 0x100, RZ ;  /* 0x0000010012127825 */ /* 0x004fc800078e00ff */
[----:B---3--:R-:W-:-:S04]  /*3220*/  IMAD.WIDE.U32 R20, R20, 0x10000, RZ ;  /* 0x0001000014147825 */ /* 0x008fc800078e00ff */
[----:B----4-:R-:W-:-:S04]  /*3230*/  IMAD.WIDE.U32 R22, R22, 0x1000000, RZ ;  /* 0x0100000016167825 */ /* 0x010fc800078e00ff */
[----:B-----5:R-:W-:-:S04]  /*3240*/  IMAD.WIDE.U32 R24, R24, 0x100, RZ ;  /* 0x0000010018187825 */ /* 0x020fc800078e00ff */
[----:B------:R-:W-:-:S04]  /*3250*/  IMAD.WIDE.U32 R26, R26, 0x10000, RZ ;  /* 0x000100001a1a7825 */ /* 0x000fc800078e00ff */
[----:B------:R-:W-:Y:S01]  /*3260*/  IMAD.WIDE.U32 R36, R36, 0x1000000, RZ ;  /* 0x0100000024247825 */ /* 0x000fe200078e00ff */
[----:B------:R-:W-:-:S03]  /*3270*/  LOP3.LUT R21, R23, R19, R21, 0xfe, !PT ;  /* 0x0000001317157212 */ /* 0x000fc600078efe15 */
[----:B------:R-:W-:Y:S01]  /*3280*/  IMAD.SHL.U32 R39, R39, 0x100, RZ ;  /* 0x0000010027277824 */ /* 0x000fe200078e00ff */
[----:B------:R-:W-:Y:S01]  /*3290*/  LOP3.LUT R19, R37, R25, R27, 0xfe, !PT ;  /* 0x0000001925137212 */ /* 0x000fe200078efe1b */
[----:B------:R-:W-:Y:S01]  /*32a0*/  IMAD.SHL.U32 R61, R61, 0x100, RZ ;  /* 0x000001003d3d7824 */ /* 0x000fe200078e00ff */
[----:B------:R-:W-:Y:S02]  /*32b0*/  LOP3.LUT R17, R20, R18, R17, 0xfe, !PT ;  /* 0x0000001214117212 */ /* 0x000fe400078efe11 */
[----:B------:R-:W-:Y:S02]  /*32c0*/  LOP3.LUT R37, R39, R21, R38, 0xfe, !PT ;  /* 0x0000001527257212 */ /* 0x000fe400078efe26 */
[----:B------:R-:W-:Y:S02]  /*32d0*/  LOP3.LUT R22, R17, R22, RZ, 0xfc, !PT ;  /* 0x0000001611167212 */ /* 0x000fe400078efcff */
[----:B------:R-:W-:Y:S01]  /*32e0*/  LOP3.LUT R59, R26, R24, R59, 0xfe, !PT ;  /* 0x000000181a3b7212 */ /* 0x000fe200078efe3b */
[----:B------:R-:W-:-:S02]  /*32f0*/  IMAD.U32 R57, R57, 0x10000, RZ ;  /* 0x0001000039397824 */ /* 0x000fc400078e00ff */
[----:B------:R-:W-:Y:S02]  /*3300*/  IMAD.SHL.U32 R58, R58, 0x1000000, RZ ;  /* 0x010000003a3a7824 */ /* 0x000fe400078e00ff */
[----:B------:R-:W-:Y:S02]  /*3310*/  IMAD.U32 R62, R62, 0x10000, RZ ;  /* 0x000100003e3e7824 */ /* 0x000fe400078e00ff */
[----:B------:R-:W-:Y:S01]  /*3320*/  IMAD.SHL.U32 R63, R63, 0x1000000, RZ ;  /* 0x010000003f3f7824 */ /* 0x000fe200078e00ff */
[----:B------:R-:W-:Y:S02]  /*3330*/  LOP3.LUT R38, R59, R36, RZ, 0xfc, !PT ;  /* 0x000000243b267212 */ /* 0x000fe400078efcff */
[----:B------:R-:W-:Y:S01]  /*3340*/  LOP3.LUT R39, R61, R19, R60, 0xfe, !PT ;  /* 0x000000133d277212 */ /* 0x000fe200078efe3c */
[----:B------:R-:W-:Y:S01]  /*3350*/  IMAD.MOV.U32 R36, RZ, RZ, R22 ;  /* 0x000000ffff247224 */ /* 0x000fe200078e0016 */
[----:B------:R-:W-:Y:S02]  /*3360*/  LOP3.LUT R37, R58, R37, R57, 0xfe, !PT ;  /* 0x000000253a257212 */ /* 0x000fe400078efe39 */
[----:B------:R-:W-:-:S05]  /*3370*/  LOP3.LUT R39, R63, R39, R62, 0xfe, !PT ;  /* 0x000000273f277212 */ /* 0x000fca00078efe3e */
[----:B------:R0:W-:Y:S04]  /*3380*/  STL.128 [R1+0xfc0], R36 ;  /* 0x000fc02401007387 */ /* 0x0001e80000100c00 */
[----:B------:R-:W0:Y:S04]  /*3390*/  LDL.U8 R18, [R16+0x11] ;  /* 0x0000110010127983 */ /* 0x000e280000100000 */
[----:B------:R-:W2:Y:S04]  /*33a0*/  LDL.U8 R19, [R16+0x12] ;  /* 0x0000120010137983 */ /* 0x000ea80000100000 */
[----:B------:R-:W3:Y:S04]  /*33b0*/  LDL.U8 R20, [R16+0x13] ;  /* 0x0000130010147983 */ /* 0x000ee80000100000 */
[----:B------:R-:W4:Y:S04]  /*33c0*/  LDL.U8 R24, [R16+0x1a] ;  /* 0x00001a0010187983 */ /* 0x000f280000100000 */
[----:B------:R-:W5:Y:S04]  /*33d0*/  LDL.U8 R23, [R16+0x19] ;  /* 0x0000190010177983 */ /* 0x000f680000100000 */
        /* <DEDUP_REMOVED lines=10> */
[----:B------:R-:W5:Y:S01]  /*3480*/  LDL.U8 R62, [R16+0x1c] ;  /* 0x00001c00103e7983 */ /* 0x000f620000100000 */
[----:B0-----:R-:W-:-:S04]  /*3490*/  IMAD.WIDE.U32 R36, R18, 0x100, RZ ;  /* 0x0000010012247825 */ /* 0x001fc800078e00ff */
[----:B--2---:R-:W-:-:S04]  /*34a0*/  IMAD.WIDE.U32 R18, R19, 0x10000, RZ ;  /* 0x0001000013127825 */ /* 0x004fc800078e00ff */
[----:B---3--:R-:W-:-:S04]  /*34b0*/  IMAD.WIDE.U32 R38, R20, 0x1000000, RZ ;  /* 0x0100000014267825 */ /* 0x008fc800078e00ff */
[----:B----4-:R-:W-:-:S04]  /*34c0*/  IMAD.WIDE.U32 R60, R24, 0x10000, RZ ;  /* 0x00010000183c7825 */ /* 0x010fc800078e00ff */
[----:B-----5:R-:W-:Y:S01]  /*34d0*/  IMAD.WIDE.U32 R58, R23, 0x100, RZ ;  /* 0x00000100173a7825 */ /* 0x020fe200078e00ff */
[----:B------:R-:W-:-:S03]  /*34e0*/  LOP3.LUT R23, R39, R37, R19, 0xfe, !PT ;  /* 0x0000002527177212 */ /* 0x000fc600078efe13 */
[----:B------:R-:W-:-:S04]  /*34f0*/  IMAD.WIDE.U32 R24, R25, 0x1000000, RZ ;  /* 0x0100000019187825 */ /* 0x000fc800078e00ff */
[----:B------:R-:W-:Y:S01]  /*3500*/  IMAD.SHL.U32 R22, R22, 0x100, RZ ;  /* 0x0000010016167824 */ /* 0x000fe200078e00ff */
[----:B------:R-:W-:Y:S01]  /*3510*/  LOP3.LUT R20, R25, R59, R61, 0xfe, !PT ;  /* 0x0000003b19147212 */ /* 0x000fe200078efe3d */
[----:B------:R-:W-:Y:S01]  /*3520*/  IMAD.SHL.U32 R19, R26, 0x100, RZ ;  /* 0x000001001a137824 */ /* 0x000fe200078e00ff */
[----:B------:R-:W-:Y:S01]  /*3530*/  LOP3.LUT R17, R18, R36, R17, 0xfe, !PT ;  /* 0x0000002412117212 */ /* 0x000fe200078efe11 */
[----:B------:R-:W-:Y:S02]  /*3540*/  IMAD.U32 R27, R27, 0x10000, RZ ;  /* 0x000100001b1b7824 */ /* 0x000fe400078e00ff */
[----:B------:R-:W-:Y:S02]  /*3550*/  IMAD.SHL.U32 R18, R57, 0x1000000, RZ ;  /* 0x0100000039127824 */ /* 0x000fe400078e00ff */
[----:B------:R-:W-:Y:S02]  /*3560*/  IMAD.U32 R64, R64, 0x10000, RZ ;  /* 0x0001000040407824 */ /* 0x000fe400078e00ff */
[----:B------:R-:W-:Y:S01]  /*3570*/  IMAD.SHL.U32 R65, R65, 0x1000000, RZ ;  /* 0x0100000041417824 */ /* 0x000fe200078e00ff */
[----:B------:R-:W-:-:S02]  /*3580*/  LOP3.LUT R36, R17, R38, RZ, 0xfc, !PT ;  /* 0x0000002611247212 */ /* 0x000fc400078efcff */
[----:B------:R-:W-:Y:S02]  /*3590*/  LOP3.LUT R21, R22, R23, R21, 0xfe, !PT ;  /* 0x0000001716157212 */ /* 0x000fe400078efe15 */
[----:B------:R-:W-:Y:S02]  /*35a0*/  LOP3.LUT R63, R60, R58, R63, 0xfe, !PT ;  /* 0x0000003a3c3f7212 */ /* 0x000fe400078efe3f */
[----:B------:R-:W-:Y:S02]  /*35b0*/  LOP3.LUT R19, R19, R20, R62, 0xfe, !PT ;  /* 0x0000001413137212 */ /* 0x000fe400078efe3e */
[----:B------:R-:W-:Y:S02]  /*35c0*/  LOP3.LUT R37, R18, R21, R27, 0xfe, !PT ;  /* 0x0000001512257212 */ /* 0x000fe400078efe1b */
[----:B------:R-:W-:Y:S02]  /*35d0*/  LOP3.LUT R38, R63, R24, RZ, 0xfc, !PT ;  /* 0x000000183f267212 */ /* 0x000fe400078efcff */
        /* <DEDUP_REMOVED lines=195> */
[----:B------:R-:W-:-:S02]  /*4210*/  LOP3.LUT R39, R65, R19, R64, 0xfe, !PT ;  /* 0x0000001341277212 */ /* 0x000fc400078efe40 */
[----:B------:R-:W0:Y:S03]  /*4220*/  LDC.64 R64, c[0x3][0x20] ;  /* 0x00c00800ff407b82 */ /* 0x000e260000000a00 */
[----:B------:R1:W-:Y:S04]  /*4230*/  STL.128 [R1+0x1020], R36 ;  /* 0x0010202401007387 */ /* 0x0003e80000100c00 */
[----:B------:R-:W1:Y:S04]  /*4240*/  LDL.U8 R18, [R16+0x71] ;  /* 0x0000710010127983 */ /* 0x000e680000100000 */
        /* <DEDUP_REMOVED lines=15> */
[----:B------:R-:W-:Y:S01]  /*4340*/  ISETP.GT.U32.AND P0, PT, R40, -0x81, PT ;  /* 0xffffff7f2800780c */ /* 0x000fe20003f04070 */
[----:B------:R-:W0:Y:S03]  /*4350*/  LDC R108, c[0x3][0x10] ;  /* 0x00c00400ff6c7b82 */ /* 0x000e260000000800 */
[----:B------:R-:W-:-:S05]  /*4360*/  ISETP.GT.U32.AND.EX P0, PT, R41, -0x1, PT, P0 ;  /* 0xffffffff2900780c */ /* 0x000fca0003f04100 */
[----:B------:R-:W0:Y:S08]  /*4370*/  LDC R110, c[0x3][0x14] ;  /* 0x00c00500ff6e7b82 */ /* 0x000e300000000800 */
[----:B------:R-:W0:Y:S08]  /*4380*/  LDC R94, c[0x3][0x8] ;  /* 0x00c00200ff5e7b82 */ /* 0x000e300000000800 */
[----:B------:R-:W0:Y:S08]  /*4390*/  LDC R102, c[0x3][0xc] ;  /* 0x00c00300ff667b82 */ /* 0x000e300000000800 */
[----:B------:R-:W0:Y:S08]  /*43a0*/  LDC R88, c[0x3][RZ] ;  /* 0x00c00000ff587b82 */ /* 0x000e300000000800 */
[----:B------:R-:W0:Y:S01]  /*43b0*/  LDC R100, c[0x3][0x4] ;  /* 0x00c00100ff647b82 */ /* 0x000e220000000800 */
        /* <DEDUP_REMOVED lines=17> */
[----:B------:R-:W-:Y:S01]  /*44d0*/  IMAD.MOV.U32 R84, RZ, RZ, R43 ;  /* 0x000000ffff547224 */ /* 0x000fe200078e002b */
[----:B------:R-:W-:Y:S01]  /*44e0*/  UMOV UR4, URZ ;  /* 0x000000ff00047c82 */ /* 0x000fe20008000000 */
[----:B-1----:R-:W-:-:S04]  /*44f0*/  IMAD.WIDE.U32 R36, R18, 0x100, RZ ;  /* 0x0000010012247825 */ /* 0x002fc800078e00ff */
[----:B--2---:R-:W-:-:S04]  /*4500*/  IMAD.WIDE.U32 R18, R19, 0x10000, RZ ;  /* 0x0001000013127825 */ /* 0x004fc800078e00ff */
[----:B---3--:R-:W-:-:S04]  /*4510*/  IMAD.WIDE.U32 R38, R20, 0x1000000, RZ ;  /* 0x0100000014267825 */ /* 0x008fc800078e00ff */
[----:B----4-:R-:W-:Y:S01]  /*4520*/  IMAD.SHL.U32 R22, R22, 0x100, RZ ;  /* 0x0000010016167824 */ /* 0x010fe200078e00ff */
[----:B------:R-:W-:Y:S02]  /*4530*/  LOP3.LUT R37, R39, R37, R19, 0xfe, !PT ;  /* 0x0000002527257212 */ /* 0x000fe400078efe13 */
[----:B-----5:R-:W-:Y:S02]  /*4540*/  LOP3.LUT R17, R18, R36, R17, 0xfe, !PT ;  /* 0x0000002412117212 */ /* 0x020fe400078efe11 */
[----:B------:R-:W-:Y:S01]  /*4550*/  LOP3.LUT R37, R22, R37, R21, 0xfe, !PT ;  /* 0x0000002516257212 */ /* 0x000fe200078efe15 */
[----:B------:R-:W-:Y:S01]  /*4560*/  IMAD.WIDE.U32 R18, R24, 0x100, RZ ;  /* 0x0000010018127825 */ /* 0x000fe200078e00ff */
[----:B------:R-:W-:-:S03]  /*4570*/  LOP3.LUT R36, R17, R38, RZ, 0xfc, !PT ;  /* 0x0000002611247212 */ /* 0x000fc600078efcff */
[----:B------:R-:W-:Y:S02]  /*4580*/  IMAD.WIDE.U32 R20, R25, 0x10000, RZ ;  /* 0x0001000019147825 */ /* 0x000fe400078e00ff */
[----:B------:R-:W1:Y:S02]  /*4590*/  LDC.64 R24, c[0x3][0x28] ;  /* 0x00c00a00ff187b82 */ /* 0x000e640000000a00 */
[----:B------:R-:W-:-:S04]  /*45a0*/  IMAD.WIDE.U32 R26, R26, 0x1000000, RZ ;  /* 0x010000001a1a7825 */ /* 0x000fc800078e00ff */
[----:B------:R-:W-:Y:S01]  /*45b0*/  IMAD.SHL.U32 R17, R60, 0x100, RZ ;  /* 0x000001003c117824 */ /* 0x000fe200078e00ff */
[----:B------:R-:W-:Y:S01]  /*45c0*/  LOP3.LUT R19, R27, R19, R21, 0xfe, !PT ;  /* 0x000000131b137212 */ /* 0x000fe200078efe15 */
[----:B------:R-:W-:Y:S02]  /*45d0*/  IMAD.U32 R23, R23, 0x10000, RZ ;  /* 0x0001000017177824 */ /* 0x000fe400078e00ff */
[----:B------:R-:W-:Y:S02]  /*45e0*/  IMAD.SHL.U32 R22, R57, 0x1000000, RZ ;  /* 0x0100000039167824 */ /* 0x000fe400078e00ff */
[----:B------:R-:W-:Y:S02]  /*45f0*/  IMAD.U32 R61, R61, 0x10000, RZ ;  /* 0x000100003d3d7824 */ /* 0x000fe400078e00ff */
[----:B------:R-:W-:Y:S01]  /*4600*/  IMAD.SHL.U32 R62, R62, 0x1000000, RZ ;  /* 0x010000003e3e7824 */ /* 0x000fe200078e00ff */
[----:B------:R-:W-:Y:S02]  /*4610*/  LOP3.LUT R59, R20, R18, R59, 0xfe, !PT ;  /* 0x00000012143b7212 */ /* 0x000fe400078efe3b */
[----:B------:R-:W-:-:S02]  /*4620*/  LOP3.LUT R17, R17, R19, R58, 0xfe, !PT ;  /* 0x0000001311117212 */ /* 0x000fc400078efe3a */
[----:B------:R-:W-:Y:S02]  /*4630*/  LOP3.LUT R37, R22, R37, R23, 0xfe, !PT ;  /* 0x0000002516257212 */ /* 0x000fe400078efe17 */
[----:B------:R-:W-:Y:S02]  /*4640*/  LOP3.LUT R38, R59, R26, RZ, 0xfc, !PT ;  /* 0x0000001a3b267212 */ /* 0x000fe400078efcff */
[----:B------:R-:W-:Y:S01]  /*4650*/  LOP3.LUT R39, R62, R17, R61, 0xfe, !PT ;  /* 0x000000113e277212 */ /* 0x000fe200078efe3d */
[----:B------:R-:W2:Y:S04]  /*4660*/  LDC R22, c[0x3][0x18] ;  /* 0x00c00600ff167b82 */ /* 0x000ea80000000800 */
[----:B------:R3:W-:Y:S04]  /*4670*/  STL.128 [R1+0x1030], R36 ;  /* 0x0010302401007387 */ /* 0x0007e80000100c00 */
[----:B------:R-:W4:Y:S01]  /*4680*/  LDC R23, c[0x3][0x1c] ;  /* 0x00c00700ff177b82 */ /* 0x000f220000000800 */
[----:B------:R-:W-:-:S02]  /*4690*/  SEL R19, RZ, 0x1, !P0 ;  /* 0x00000001ff137807 */ /* 0x000fc40004000000 */
[----:B------:R-:W-:Y:S02]  /*46a0*/  IADD3 R18, P0, PT, R40, 0x80, RZ ;  /* 0x0000008028127810 */ /* 0x000fe40007f1e0ff */
[----:B------:R-:W-:-:S03]  /*46b0*/  IADD3 R34, P1, PT, R34, R19, RZ ;  /* 0x0000001322227210 */ /* 0x000fc60007f3e0ff */
[----:B------:R-:W-:Y:S02]  /*46c0*/  IMAD.X R19, RZ, RZ, R41, P0 ;  /* 0x000000ffff137224 */ /* 0x000fe400000e0629 */
[----:B------:R-:W-:Y:S01]  /*46d0*/  IMAD.X R35, RZ, RZ, R35, P1 ;  /* 0x000000ffff237224 */ /* 0x000fe200008e0623 */
[----:B0-----:R-:W-:Y:S01]  /*46e0*/  LOP3.LUT R26, R18, R64, RZ, 0x3c, !PT ;  /* 0x00000040121a7212 */ /* 0x001fe200078e3cff */
[----:B------:R-:W-:Y:S01]  /*46f0*/  IMAD.MOV.U32 R17, RZ, RZ, 0x47 ;  /* 0x00000047ff117424 */ /* 0x000fe200078e00ff */
[----:B------:R-:W-:Y:S01]  /*4700*/  LOP3.LUT R27, R19, R65, RZ, 0x3c, !PT ;  /* 0x00000041131b7212 */ /* 0x000fe200078e3cff */
[----:B------:R-:W-:Y:S01]  /*4710*/  IMAD.MOV.U32 R20, RZ, RZ, R30 ;  /* 0x000000ffff147224 */ /* 0x000fe200078e001e */
[----:B-1----:R-:W-:Y:S01]  /*4720*/  LOP3.LUT R24, R34, R24, RZ, 0x3c, !PT ;  /* 0x0000001822187212 */ /* 0x002fe200078e3cff */
[----:B------:R-:W-:Y:S01]  /*4730*/  IMAD.MOV.U32 R21, RZ, RZ, R31 ;  /* 0x000000ffff157224 */ /* 0x000fe200078e001f */
[----:B---3--:R-:W-:-:S07]  /*4740*/  LOP3.LUT R25, R35, R25, RZ, 0x3c, !PT ;  /* 0x0000001923197212 */ /* 0x008fce00078e3cff */
.L_x_9:
[----:B------:R-:W0:Y:S08]  /*4750*/  LDC.U8 R37, c[0x3][R17+-0x7] ;  /* 0x00fffe4011257b82 */ /* 0x000e300000000000 */
[----:B------:R-:W1:Y:S08]  /*4760*/  LDC.U8 R39, c[0x3][R17+-0x6] ;  /* 0x00fffe8011277b82 */ /* 0x000e700000000000 */
[----:B------:R-:W3:Y:S01]  /*4770*/  LDC.U8 R41, c[0x3][R17+-0x5] ;  /* 0x00fffec011297b82 */ /* 0x000ee20000000000 */
[----:B0-----:R-:W-:-:S05]  /*4780*/  IMAD R37, R37, 0x8, R0 ;  /* 0x0000000825257824 */ /* 0x001fca00078e0200 */
[----:B------:R0:W5:Y:S02]  /*4790*/  LDL.64 R82, [R37] ;  /* 0x0000000025527983 */ /* 0x0001640000100a00 */
[----:B------:R-:W2:Y:S01]  /*47a0*/  LDC.U8 R57, c[0x3][R17+-0x3] ;  /* 0x00ffff4011397b82 */ /* 0x000ea20000000000 */
[----:B-1----:R-:W-:-:S05]  /*47b0*/  IMAD R39, R39, 0x8, R0 ;  /* 0x0000000827277824 */ /* 0x002fca00078e0200 */
[----:B------:R1:W4:Y:S02]  /*47c0*/  LDL.64 R78, [R39] ;  /* 0x00000000274e7983 */ /* 0x0003240000100a00 */
[----:B------:R-:W0:Y:S01]  /*47d0*/  LDC.U8 R61, c[0x3][R17+-0x1] ;  /* 0x00ffffc0113d7b82 */ /* 0x000e220000000000 */
[----:B---3--:R-:W-:-:S05]  /*47e0*/  IMAD R41, R41, 0x8, R0 ;  /* 0x0000000829297824 */ /* 0x008fca00078e0200 */
[----:B------:R3:W4:Y:S02]  /*47f0*/  LDL.64 R80, [R41] ;  /* 0x0000000029507983 */ /* 0x0007240000100a00 */
[----:B------:R-:W1:Y:S01]  /*4800*/  LDC.U8 R59, c[0x3][R17+-0x2] ;  /* 0x00ffff80113b7b82 */ /* 0x000e620000000000 */
[----:B--2---:R-:W-:-:S07]  /*4810*/  IMAD R76, R57, 0x8, R0 ;  /* 0x00000008394c7824 */ /* 0x004fce00078e0200 */
[----:B------:R-:W2:Y:S01]  /*4820*/  LDC.U8 R57, c[0x3][R17+-0x4] ;  /* 0x00ffff0011397b82 */ /* 0x000ea20000000000 */
[----:B------:R-:W4:Y:S01]  /*4830*/  LDL.64 R76, [R76] ;  /* 0x000000004c4c7983 */ /* 0x000f220000100a00 */
[----:B0-----:R-:W-:-:S05]  /*4840*/  IMAD R61, R61, 0x8, R0 ;  /* 0x000000083d3d7824 */ /* 0x001fca00078e0200 */
[----:B------:R0:W4:Y:S01]  /*4850*/  LDL.64 R74, [R61] ;  /* 0x000000003d4a7983 */ /* 0x0001220000100a00 */
[----:B------:R-:W0:Y:S01]  /*4860*/  LDC.U8 R37, c[0x3][R17] ;  /* 0x00c0000011257b82 */ /* 0x000e220000000000 */
[----:B-1----:R-:W-:-:S05]  /*4870*/  IMAD R59, R59, 0x8, R0 ;  /* 0x000000083b3b7824 */ /* 0x002fca00078e0200 */
[----:B------:R-:W4:Y:S01]  /*4880*/  LDL.64 R70, [R59] ;  /* 0x000000003b467983 */ /* 0x000f220000100a00 */
[----:B--2---:R-:W-:-:S05]  /*4890*/  IMAD R57, R57, 0x8, R0 ;  /* 0x0000000839397824 */ /* 0x004fca00078e0200 */
[----:B------:R-:W2:Y:S01]  /*48a0*/  LDL.64 R72, [R57] ;  /* 0x0000000039487983 */ /* 0x000ea20000100a00 */
[----:B------:R-:W1:Y:S08]  /*48b0*/  LDC.U8 R39, c[0x3][R17+0x1] ;  /* 0x00c0004011277b82 */ /* 0x000e700000000000 */
[----:B---3--:R-:W3:Y:S01]  /*48c0*/  LDC.U8 R41, c[0x3][R17+0x3] ;  /* 0x00c000c011297b82 */ /* 0x008ee20000000000 */
[----:B0-----:R-:W-:-:S05]  /*48d0*/  IMAD R37, R37, 0x8, R0 ;  /* 0x0000000825257824 */ /* 0x001fca00078e0200 */
[----:B------:R0:W2:Y:S02]  /*48e0*/  LDL.64 R68, [R37] ;  /* 0x0000000025447983 */ /* 0x0000a40000100a00 */
[----:B------:R-:W0:Y:S01]  /*48f0*/  LDC.U8 R63, c[0x3][R17+0x5] ;  /* 0x00c00140113f7b82 */ /* 0x000e220000000000 */
[----:B-1----:R-:W-:-:S07]  /*4900*/  IMAD R39, R39, 0x8, R0 ;  /* 0x0000000827277824 */ /* 0x002fce00078e0200 */
[----:B------:R-:W1:Y:S01]  /*4910*/  LDC.U8 R61, c[0x3][R17+0x7] ;  /* 0x00c001c0113d7b82 */ /* 0x000e620000000000 */
[----:B------:R1:W2:Y:S01]  /*4920*/  LDL.64 R66, [R39] ;  /* 0x0000000027427983 */ /* 0x0002a20000100a00 */
[----:B---3--:R-:W-:-:S06]  /*4930*/  IMAD R64, R41, 0x8, R0 ;  /* 0x0000000829407824 */ /* 0x008fcc00078e0200 */
[----:B------:R-:W3:Y:S01]  /*4940*/  LDC.U8 R41, c[0x3][R17+0x2] ;  /* 0x00c0008011297b82 */ /* 0x000ee20000000000 */
[----:B------:R-:W2:Y:S01]  /*4950*/  LDL.64 R64, [R64] ;  /* 0x0000000040407983 */ /* 0x000ea20000100a00 */
[----:B0-----:R-:W-:-:S06]  /*4960*/  IMAD R63, R63, 0x8, R0 ;  /* 0x000000083f3f7824 */ /* 0x001fcc00078e0200 */
[----:B------:R-:W0:Y:S01]  /*4970*/  LDC.U8 R37, c[0x3][R17+0x4] ;  /* 0x00c0010011257b82 */ /* 0x000e220000000000 */
[----:B------:R-:W2:Y:S01]  /*4980*/  LDL.64 R62, [R63] ;  /* 0x000000003f3e7983 */ /* 0x000ea20000100a00 */
[----:B-1----:R-:W-:-:S06]  /*4990*/  IMAD R61, R61, 0x8, R0 ;  /* 0x000000083d3d7824 */ /* 0x002fcc00078e0200 */
[----:B------:R-:W1:Y:S01]  /*49a0*/  LDC.U8 R39, c[0x3][R17+0x8] ;  /* 0x00c0020011277b82 */ /* 0x000e620000000000 */
[----:B------:R-:W2:Y:S01]  /*49b0*/  LDL.64 R60, [R61] ;  /* 0x000000003d3c7983 */ /* 0x000ea20000100a00 */
[----:B---3--:R-:W-:-:S06]  /*49c0*/  IMAD R58, R41, 0x8, R0 ;  /* 0x00000008293a7824 */ /* 0x008fcc00078e0200 */
[----:B------:R-:W3:Y:S01]  /*49d0*/  LDC.U8 R41, c[0x3][R17+0x6] ;  /* 0x00c0018011297b82 */ /* 0x000ee20000000000 */
[----:B------:R-:W2:Y:S01]  /*49e0*/  LDL.64 R58, [R58] ;  /* 0x000000003a3a7983 */ /* 0x000ea20000100a00 */
[----:B0-----:R-:W-:-:S06]  /*49f0*/  IMAD R37, R37, 0x8, R0 ;  /* 0x0000000825257824 */ /* 0x001fcc00078e0200 */
[----:B------:R-:W2:Y:S01]  /*4a00*/  LDL.64 R36, [R37] ;  /* 0x0000000025247983 */ /* 0x000ea20000100a00 */
[----:B-1----:R-:W-:-:S06]  /*4a10*/  IMAD R39, R39, 0x8, R0 ;  /* 0x0000000827277824 */ /* 0x002fcc00078e0200 */
[----:B------:R-:W2:Y:S01]  /*4a20*/  LDL.64 R38, [R39] ;  /* 0x0000000027267983 */ /* 0x000ea20000100a00 */
[----:B---3--:R-:W-:-:S06]  /*4a30*/  IMAD R41, R41, 0x8, R0 ;  /* 0x0000000829297824 */ /* 0x008fcc00078e0200 */
[----:B------:R-:W3:Y:S01]  /*4a40*/  LDL.64 R40, [R41] ;  /* 0x0000000029287983 */ /* 0x000ee20000100a00 */
[----:B-----5:R-:W-:-:S04]  /*4a50*/  IADD3 R87, P0, P1, R86, R93, R82 ;  /* 0x0000005d56577210 */ /* 0x020fc8000791e052 */
[----:B------:R-:W-:-:S04]  /*4a60*/  IADD3.X R82, PT, PT, R89, R84, R83, P0, P1 ;  /* 0x0000005459527210 */ /* 0x000fc800007e2453 */
[----:B------:R-:W-:Y:S02]  /*4a70*/  LOP3.LUT R85, R27, R82, RZ, 0x3c, !PT ;  /* 0x000000521b557212 */ /* 0x000fe400078e3cff */
[----:B------:R-:W-:Y:S02]  /*4a80*/  LOP3.LUT R83, R26, R87, RZ, 0x3c, !PT ;  /* 0x000000571a537212 */ /* 0x000fe400078e3cff */
[----:B------:R-:W-:-:S05]  /*4a90*/  IADD3 R105, P0, PT, R88, R85, RZ ;  /* 0x0000005558697210 */ /* 0x000fca0007f1e0ff */
[----:B------:R-:W-:Y:S01]  /*4aa0*/  IMAD.X R100, R100, 0x1, R83, P0 ;  /* 0x0000000164647824 */ /* 0x000fe200000e0653 */
[----:B------:R-:W-:-:S04]  /*4ab0*/  LOP3.LUT R27, R86, R105, RZ, 0x3c, !PT ;  /* 0x00000069561b7212 */ /* 0x000fc800078e3cff */
[----:B------:R-:W-:-:S04]  /*4ac0*/  LOP3.LUT R26, R89, R100, RZ, 0x3c, !PT ;  /* 0x00000064591a7212 */ /* 0x000fc800078e3cff */
[----:B------:R-:W-:Y:S02]  /*4ad0*/  SHF.L.W.U32.HI R57, R27, 0x8, R26 ;  /* 0x000000081b397819 */ /* 0x000fe40000010e1a */
[----:B------:R-:W-:Y:S02]  /*4ae0*/  SHF.L.W.U32.HI R27, R26, 0x8, R27 ;  /* 0x000000081a1b7819 */ /* 0x000fe40000010e1b */
[----:B----4-:R-:W-:Y:S02]  /*4af0*/  IADD3 R96, P0, P1, R87, R57, R78 ;  /* 0x0000003957607210 */ /* 0x010fe4000791e04e */
[----:B------:R-:W-:Y:S02]  /*4b00*/  IADD3 R89, P2, P3, R107, R90, R80 ;  /* 0x0000005a6b597210 */ /* 0x000fe40007b5e050 */
[----:B------:R-:W-:Y:S02]  /*4b10*/  IADD3.X R98, PT, PT, R82, R27, R79, P0, P1 ;  /* 0x0000001b52627210 */ /* 0x000fe400007e244f */
[----:B------:R-:W-:-:S02]  /*4b20*/  IADD3 R88, P0, P1, R104, R95, R76 ;  /* 0x0000005f68587210 */ /* 0x000fc4000791e04c */
[----:B------:R-:W-:Y:S02]  /*4b30*/  IADD3.X R80, PT, PT, R92, R91, R81, P2, P3 ;  /* 0x0000005b5c507210 */ /* 0x000fe400017e6451 */
[----:B------:R-:W-:Y:S02]  /*4b40*/  IADD3.X R90, PT, PT, R106, R97, R77, P0, P1 ;  /* 0x000000616a5a7210 */ /* 0x000fe400007e244d */
[----:B------:R-:W-:Y:S02]  /*4b50*/  LOP3.LUT R103, R25, R80, RZ, 0x3c, !PT ;  /* 0x0000005019677212 */ /* 0x000fe400078e3cff */
[----:B------:R-:W-:Y:S02]  /*4b60*/  LOP3.LUT R97, R99, R90, RZ, 0x3c, !PT ;  /* 0x0000005a63617212 */ /* 0x000fe400078e3cff */
[----:B------:R-:W-:Y:S02]  /*4b70*/  LOP3.LUT R81, R24, R89, RZ, 0x3c, !PT ;  /* 0x0000005918517212 */ /* 0x000fe400078e3cff */
[----:B------:R-:W-:-:S02]  /*4b80*/  IADD3 R99, P0, PT, R94, R103, RZ ;  /* 0x000000675e637210 */ /* 0x000fc40007f1e0ff */
[----:B------:R-:W-:Y:S02]  /*4b90*/  LOP3.LUT R26, R85, R96, RZ, 0x3c, !PT ;  /* 0x00000060551a7212 */ /* 0x000fe400078e3cff */
[----:B------:R-:W-:Y:S02]  /*4ba0*/  IADD3 R85, P2, P3, R112, R109, R74 ;  /* 0x0000006d70557210 */ /* 0x000fe40007b5e04a */
[----:B------:R-:W-:Y:S02]  /*4bb0*/  LOP3.LUT R95, R101, R88, RZ, 0x3c, !PT ;  /* 0x00000058655f7212 */ /* 0x000fe400078e3cff */
[----:B------:R-:W-:Y:S01]  /*4bc0*/  IADD3 R91, P1, PT, R108, R97, RZ ;  /* 0x000000616c5b7210 */ /* 0x000fe20007f3e0ff */
[----:B------:R-:W-:Y:S01]  /*4bd0*/  IMAD.X R101, R102, 0x1, R81, P0 ;  /* 0x0000000166657824 */ /* 0x000fe200000e0651 */
[----:B------:R-:W-:-:S03]  /*4be0*/  IADD3.X R84, PT, PT, R114, R111, R75, P2, P3 ;  /* 0x0000006f72547210 */ /* 0x000fc600017e644b */
        /* <DEDUP_REMOVED lines=10> */
[----:B------:R-:W-:Y:S02]  /*4c90*/  LOP3.LUT R76, R20, R85, RZ, 0x3c, !PT ;  /* 0x00000055144c7212 */ /* 0x000fe400078e3cff */
[----:B------:R-:W-:Y:S02]  /*4ca0*/  IADD3 R87, P2, PT, R22, R83, RZ ;  /* 0x0000005316577210 */ /* 0x000fe40007f5e0ff */
[----:B------:R-:W-:-:S02]  /*4cb0*/  SHF.L.W.U32.HI R26, R26, 0x10, R79 ;  /* 0x000000101a1a7819 */ /* 0x000fc40000010e4f */
[----:B------:R-:W-:Y:S02]  /*4cc0*/  SHF.L.W.U32.HI R79, R77, 0x8, R24 ;  /* 0x000000084d4f7819 */ /* 0x000fe40000010e18 */
[----:B--2---:R-:W-:Y:S01]  /*4cd0*/  IADD3 R82, P0, P1, R89, R75, R72 ;  /* 0x0000004b59527210 */ /* 0x004fe2000791e048 */
        /* <DEDUP_REMOVED lines=15> */
[----:B------:R-:W-:Y:S02]  /*4dd0*/  IADD3 R74, P2, P3, R85, R81, R68 ;  /* 0x00000051554a7210 */ /* 0x000fe40007b5e044 */
[----:B------:R-:W-:-:S02]  /*4de0*/  IADD3 R92, P0, PT, R24, R99, RZ ;  /* 0x00000063185c7210 */ /* 0x000fc40007f1e0ff */
[----:B------:R-:W-:Y:S02]  /*4df0*/  SHF.L.W.U32.HI R68, R72, 0x10, R71 ;  /* 0x0000001048447819 */ /* 0x000fe40000010e47 */
[----:B------:R-:W-:Y:S01]  /*4e00*/  IADD3 R78, P1, PT, R70, R91, RZ ;  /* 0x0000005b464e7210 */ /* 0x000fe20007f3e0ff */
[----:B------:R-:W-:Y:S01]  /*4e10*/  IMAD.X R91, R22, 0x1, R101, P0 ;  /* 0x00000001165b7824 */ /* 0x000fe200000e0665 */
[----:B------:R-:W-:-:S03]  /*4e20*/  SHF.L.W.U32.HI R23, R20, 0x8, R23 ;  /* 0x0000000814177819 */ /* 0x000fc60000010e17 */
[----:B------:R-:W-:Y:S01]  /*4e30*/  IMAD.X R86, R68, 0x1, R93, P1 ;  /* 0x0000000144567824 */ /* 0x000fe200008e065d */
[----:B------:R-:W-:Y:S02]  /*4e40*/  IADD3.X R84, PT, PT, R84, R23, R69, P2, P3 ;  /* 0x0000001754547210 */ /* 0x000fe400017e6445 */
[----:B------:R-:W-:Y:S02]  /*4e50*/  LOP3.LUT R69, R75, R92, RZ, 0x3c, !PT ;  /* 0x0000005c4b457212 */ /* 0x000fe400078e3cff */
        /* <DEDUP_REMOVED lines=12> */
[----:B------:R-:W-:Y:S02]  /*4f20*/  IADD3 R83, P4, P5, R73, R82, R64 ;  /* 0x0000005249537210 */ /* 0x000fe40007d9e040 */
[----:B------:R-:W-:Y:S02]  /*4f30*/  IADD3 R66, P1, PT, R72, R87, RZ ;  /* 0x0000005748427210 */ /* 0x000fe40007f3e0ff */
[----:B------:R-:W-:Y:S02]  /*4f40*/  IADD3.X R87, PT, PT, R21, R98, R67, P2, P3 ;  /* 0x0000006215577210 */ /* 0x000fe400017e6443 */
[----:B------:R-:W-:Y:S01]  /*4f50*/  IADD3 R96, P0, PT, R26, R105, RZ ;  /* 0x000000691a607210 */ /* 0x000fe20007f1e0ff */
[----:B------:R-:W-:Y:S01]  /*4f60*/  IMAD.X R67, R20, 0x1, R89, P1 ;  /* 0x0000000114437824 */ /* 0x000fe200008e0659 */
[----:B------:R-:W-:-:S02]  /*4f70*/  IADD3.X R80, PT, PT, R71, R94, R65, P4, P5 ;  /* 0x0000005e47507210 */ /* 0x000fc400027ea441 */
[----:B------:R-:W-:Y:S02]  /*4f80*/  LOP3.LUT R65, R81, R66, RZ, 0x3c, !PT ;  /* 0x0000004251417212 */ /* 0x000fe400078e3cff */
[----:B------:R-:W-:Y:S01]  /*4f90*/  LOP3.LUT R81, R20, R87, RZ, 0x3c, !PT ;  /* 0x0000005714517212 */ /* 0x000fe200078e3cff */
[----:B------:R-:W-:Y:S01]  /*4fa0*/  IMAD.X R89, R25, 0x1, R100, P0 ;  /* 0x0000000119597824 */ /* 0x000fe200000e0664 */
[----:B------:R-:W-:Y:S02]  /*4fb0*/  LOP3.LUT R64, R23, R67, RZ, 0x3c, !PT ;  /* 0x0000004317407212 */ /* 0x000fe400078e3cff */
[----:B------:R-:W-:Y:S02]  /*4fc0*/  LOP3.LUT R76, R25, R80, RZ, 0x3c, !PT ;  /* 0x00000050194c7212 */ /* 0x000fe400078e3cff */
[----:B------:R-:W-:Y:S02]  /*4fd0*/  IADD3 R81, P0, PT, R81, R78, RZ ;  /* 0x0000004e51517210 */ /* 0x000fe40007f1e0ff */
[----:B------:R-:W-:-:S02]  /*4fe0*/  LOP3.LUT R82, R72, R85, RZ, 0x3c, !PT ;  /* 0x0000005548527212 */ /* 0x000fc400078e3cff */
[----:B------:R-:W-:Y:S02]  /*4ff0*/  LOP3.LUT R75, R57, R96, RZ, 0x3c, !PT ;  /* 0x00000060394b7212 */ /* 0x000fe400078e3cff */
[----:B------:R-:W-:Y:S01]  /*5000*/  SHF.L.W.U32.HI R57, R65, 0x1, R64 ;  /* 0x0000000141397819 */ /* 0x000fe20000010e40 */
[----:B------:R-:W-:Y:S01]  /*5010*/  IMAD.X R82, R82, 0x1, R86, P0 ;  /* 0x0000000152527824 */ /* 0x000fe200000e0656 */
[----:B------:R-:W-:Y:S02]  /*5020*/  IADD3 R76, P1, PT, R76, R66, RZ ;  /* 0x000000424c4c7210 */ /* 0x000fe40007f3e0ff */
[----:B------:R-:W-:Y:S02]  /*5030*/  LOP3.LUT R78, R26, R83, RZ, 0x3c, !PT ;  /* 0x000000531a4e7212 */ /* 0x000fe400078e3cff */
[----:B------:R-:W-:Y:S02]  /*5040*/  SHF.L.W.U32.HI R65, R64, 0x1, R65 ;  /* 0x0000000140417819 */ /* 0x000fe40000010e41 */
[----:B------:R-:W-:Y:S01]  /*5050*/  LOP3.LUT R94, R27, R89, RZ, 0x3c, !PT ;  /* 0x000000591b5e7212 */ /* 0x000fe200078e3cff */
[----:B------:R-:W-:Y:S01]  /*5060*/  IMAD.X R78, R78, 0x1, R67, P1 ;  /* 0x000000014e4e7824 */ /* 0x000fe200008e0643 */
[----:B------:R-:W-:-:S02]  /*5070*/  IADD3 R77, P2, P3, R65, R88, R62 ;  /* 0x00000058414d7210 */ /* 0x000fc40007b5e03e */
[----:B------:R-:W-:Y:S02]  /*5080*/  SHF.L.W.U32.HI R27, R94, 0x1, R75 ;  /* 0x000000015e1b7819 */ /* 0x000fe40000010e4b */
[----:B------:R-:W-:Y:S02]  /*5090*/  LOP3.LUT R67, R69, R81, RZ, 0x3c, !PT ;  /* 0x0000005145437212 */ /* 0x000fe400078e3cff */
[----:B------:R-:W-:Y:S02]  /*50a0*/  LOP3.LUT R64, R21, R82, RZ, 0x3c, !PT ;  /* 0x0000005215407212 */ /* 0x000fe400078e3cff */
[----:B------:R-:W-:Y:S02]  /*50b0*/  SHF.L.W.U32.HI R23, R75, 0x1, R94 ;  /* 0x000000014b177819 */ /* 0x000fe40000010e5e */
[----:B------:R-:W-:Y:S02]  /*50c0*/  IADD3.X R79, PT, PT, R57, R90, R63, P2, P3 ;  /* 0x0000005a394f7210 */ /* 0x000fe400017e643f */
[----:B------:R-:W-:-:S02]  /*50d0*/  IADD3 R75, P0, P1, R27, R74, R60 ;  /* 0x0000004a1b4b7210 */ /* 0x000fc4000791e03c */
[----:B------:R-:W-:Y:S02]  /*50e0*/  SHF.L.W.U32.HI R63, R64, 0x8, R67 ;  /* 0x00000008403f7819 */ /* 0x000fe40000010e43 */
[----:B------:R-:W-:Y:S02]  /*50f0*/  SHF.L.W.U32.HI R67, R67, 0x8, R64 ;  /* 0x0000000843437819 */ /* 0x000fe40000010e40 */
[----:B------:R-:W-:Y:S02]  /*5100*/  LOP3.LUT R62, R71, R78, RZ, 0x3c, !PT ;  /* 0x0000004e473e7212 */ /* 0x000fe400078e3cff */
[----:B------:R-:W-:Y:S02]  /*5110*/  LOP3.LUT R21, R73, R76, RZ, 0x3c, !PT ;  /* 0x0000004c49157212 */ /* 0x000fe400078e3cff */
[----:B------:R-:W-:Y:S02]  /*5120*/  IADD3.X R71, PT, PT, R23, R84, R61, P0, P1 ;  /* 0x0000005417477210 */ /* 0x000fe400007e243d */
[----:B------:R-:W-:-:S02]  /*5130*/  LOP3.LUT R73, R22, R79, RZ, 0x3c, !PT ;  /* 0x0000004f16497212 */ /* 0x000fc400078e3cff */
[----:B------:R-:W-:Y:S02]  /*5140*/  IADD3 R93, P0, P1, R85, R67, R58 ;  /* 0x00000043555d7210 */ /* 0x000fe4000791e03a */
[----:B------:R-:W-:Y:S02]  /*5150*/  IADD3 R73, P2, PT, R73, R96, RZ ;  /* 0x0000006049497210 */ /* 0x000fe40007f5e0ff */
[----:B------:R-:W-:Y:S02]  /*5160*/  LOP3.LUT R74, R24, R77, RZ, 0x3c, !PT ;  /* 0x0000004d184a7212 */ /* 0x000fe400078e3cff */
[----:B------:R-:W-:Y:S02]  /*5170*/  IADD3.X R84, PT, PT, R87, R63, R59, P0, P1 ;  /* 0x0000003f57547210 */ /* 0x000fe400007e243b */
[----:B------:R-:W-:Y:S02]  /*5180*/  SHF.L.W.U32.HI R60, R62, 0x8, R21 ;  /* 0x000000083e3c7819 */ /* 0x000fe40000010e15 */
[----:B------:R-:W-:-:S02]  /*5190*/  SHF.L.W.U32.HI R61, R21, 0x8, R62 ;  /* 0x00000008153d7819 */ /* 0x000fc40000010e3e */
[----:B------:R-:W-:Y:S01]  /*51a0*/  LOP3.LUT R62, R68, R71, RZ, 0x3c, !PT ;  /* 0x00000047443e7212 */ /* 0x000fe200078e3cff */
[----:B------:R-:W-:Y:S01]  /*51b0*/  IMAD.X R74, R74, 0x1, R89, P2 ;  /* 0x000000014a4a7824 */ /* 0x000fe200010e0659 */
[----:B------:R-:W-:Y:S02]  /*51c0*/  LOP3.LUT R20, R93, R20, R87, 0x96, !PT ;  /* 0x000000145d147212 */ /* 0x000fe400078e9657 */
[----:B------:R-:W-:Y:S02]  /*51d0*/  LOP3.LUT R69, R84, R72, R85, 0x96, !PT ;  /* 0x0000004854457212 */ /* 0x000fe400078e9655 */
[----:B------:R-:W-:Y:S02]  /*51e0*/  IADD3 R62, P3, PT, R62, R92, RZ ;  /* 0x0000005c3e3e7210 */ /* 0x000fe40007f7e0ff */
[----:B------:R-:W-:Y:S02]  /*51f0*/  LOP3.LUT R64, R70, R75, RZ, 0x3c, !PT ;  /* 0x0000004b46407212 */ /* 0x000fe400078e3cff */
[----:B------:R-:W-:-:S02]  /*5200*/  SHF.L.W.U32.HI R21, R69, 0x10, R20 ;  /* 0x0000001045157819 */ /* 0x000fc40000010e14 */
[----:B------:R-:W-:Y:S01]  /*5210*/  SHF.L.W.U32.HI R20, R20, 0x10, R69 ;  /* 0x0000001014147819 */ /* 0x000fe20000010e45 */
[----:B------:R-:W-:Y:S01]  /*5220*/  IMAD.X R64, R64, 0x1, R91, P3 ;  /* 0x0000000140407824 */ /* 0x000fe200018e065b */
[----:B------:R-:W-:Y:S02]  /*5230*/  LOP3.LUT R59, R65, R73, RZ, 0x3c, !PT ;  /* 0x00000049413b7212 */ /* 0x000fe400078e3cff */
[----:B------:R-:W-:Y:S02]  /*5240*/  LOP3.LUT R66, R57, R74, RZ, 0x3c, !PT ;  /* 0x0000004a39427212 */ /* 0x000fe400078e3cff */
[----:B------:R-:W-:Y:S02]  /*5250*/  IADD3 R108, P0, PT, R20, R81, RZ ;  /* 0x00000051146c7210 */ /* 0x000fe40007f1e0ff */
[----:B------:R-:W-:Y:S02]  /*5260*/  SHF.L.W.U32.HI R57, R66, 0x8, R59 ;  /* 0x0000000842397819 */ /* 0x000fe40000010e3b */
[----:B------:R-:W-:-:S02]  /*5270*/  IADD3 R90, P1, P2, R83, R61, R36 ;  /* 0x0000003d535a7210 */ /* 0x000fc40007a3e024 */
[----:B------:R-:W-:Y:S02]  /*5280*/  SHF.L.W.U32.HI R59, R59, 0x8, R66 ;  /* 0x000000083b3b7819 */ /* 0x000fe40000010e42 */
[----:B------:R-:W-:Y:S02]  /*5290*/  LOP3.LUT R27, R27, R62, RZ, 0x3c, !PT ;  /* 0x0000003e1b1b7212 */ /* 0x000fe400078e3cff */
[----:B------:R-:W-:Y:S01]  /*52a0*/  LOP3.LUT R58, R23, R64, RZ, 0x3c, !PT ;  /* 0x00000040173a7212 */ /* 0x000fe200078e3cff */
[----:B------:R-:W-:Y:S01]  /*52b0*/  IMAD.X R110, R21, 0x1, R82, P0 ;  /* 0x00000001156e7824 */ /* 0x000fe200000e0652 */
[----:B------:R-:W-:Y:S02]  /*52c0*/  IADD3.X R91, PT, PT, R80, R60, R37, P1, P2 ;  /* 0x0000003c505b7210 */ /* 0x000fe40000fe4425 */
[----:B---3--:R-:W-:Y:S02]  /*52d0*/  IADD3 R95, P0, P1, R77, R59, R40 ;  /* 0x0000003b4d5f7210 */ /* 0x008fe4000791e028 */
[----:B------:R-:W-:-:S02]  /*52e0*/  SHF.L.W.U32.HI R69, R27, 0x8, R58 ;  /* 0x000000081b457819 */ /* 0x000fc40000010e3a */
[----:B------:R-:W-:Y:S02]  /*52f0*/  IADD3.X R97, PT, PT, R79, R57, R41, P0, P1 ;  /* 0x000000394f617210 */ /* 0x000fe400007e2429 */
[----:B------:R-:W-:Y:S02]  /*5300*/  SHF.L.W.U32.HI R65, R58, 0x8, R27 ;  /* 0x000000083a417819 */ /* 0x000fe40000010e1b */
[----:B------:R-:W-:Y:S02]  /*5310*/  IADD3 R109, P0, P1, R75, R69, R38 ;  /* 0x000000454b6d7210 */ /* 0x000fe4000791e026 */
[----:B------:R-:W-:Y:S02]  /*5320*/  LOP3.LUT R25, R90, R25, R80, 0x96, !PT ;  /* 0x000000195a197212 */ /* 0x000fe400078e9650 */
[----:B------:R-:W-:Y:S02]  /*5330*/  LOP3.LUT R26, R91, R26, R83, 0x96, !PT ;  /* 0x0000001a5b1a7212 */ /* 0x000fe400078e9653 */
[----:B------:R-:W-:-:S02]  /*5340*/  LOP3.LUT R67, R67, R108, RZ, 0x3c, !PT ;  /* 0x0000006c43437212 */ /* 0x000fc400078e3cff */
[----:B------:R-:W-:Y:S02]  /*5350*/  LOP3.LUT R36, R63, R110, RZ, 0x3c, !PT ;  /* 0x0000006e3f247212 */ /* 0x000fe400078e3cff */
[----:B------:R-:W-:Y:S02]  /*5360*/  IADD3.X R111, PT, PT, R71, R65, R39, P0, P1 ;  /* 0x00000041476f7210 */ /* 0x000fe400007e2427 */
[----:B------:R-:W-:Y:S02]  /*5370*/  SHF.L.W.U32.HI R27, R26, 0x10, R25 ;  /* 0x000000101a1b7819 */ /* 0x000fe40000010e19 */
[----:B------:R-:W-:Y:S02]  /*5380*/  SHF.L.W.U32.HI R26, R25, 0x10, R26 ;  /* 0x00000010191a7819 */ /* 0x000fe40000010e1a */
[----:B------:R-:W-:Y:S02]  /*5390*/  SHF.L.W.U32.HI R92, R67, 0x1, R36 ;  /* 0x00000001435c7819 */ /* 0x000fe40000010e24 */
[----:B------:R-:W-:-:S02]  /*53a0*/  SHF.L.W.U32.HI R107, R36, 0x1, R67 ;  /* 0x00000001246b7819 */ /* 0x000fc40000010e43 */
[----:B------:R-:W-:Y:S02]  /*53b0*/  LOP3.LUT R36, R95, R22, R79, 0x96, !PT ;  /* 0x000000165f247212 */ /* 0x000fe400078e964f */
[----:B------:R-:W-:Y:S02]  /*53c0*/  LOP3.LUT R39, R97, R24, R77, 0x96, !PT ;  /* 0x0000001861277212 */ /* 0x000fe400078e964d */
[----:B------:R-:W-:Y:S02]  /*53d0*/  LOP3.LUT R68, R109, R68, R71, 0x96, !PT ;  /* 0x000000446d447212 */ /* 0x000fe400078e9647 */
[----:B------:R-:W-:Y:S02]  /*53e0*/  LOP3.LUT R37, R111, R70, R75, 0x96, !PT ;  /* 0x000000466f257212 */ /* 0x000fe400078e964b */
[----:B------:R-:W-:Y:S02]  /*53f0*/  IADD3 R22, P0, PT, R26, R76, RZ ;  /* 0x0000004c1a167210 */ /* 0x000fe40007f1e0ff */
[----:B------:R-:W-:-:S02]  /*5400*/  SHF.L.W.U32.HI R24, R36, 0x10, R39 ;  /* 0x0000001024187819 */ /* 0x000fc40000010e27 */
[----:B------:R-:W-:Y:S01]  /*5410*/  SHF.L.W.U32.HI R101, R68, 0x10, R37 ;  /* 0x0000001044657819 */ /* 0x000fe20000010e25 */
[----:B------:R-:W-:Y:S01]  /*5420*/  IMAD.X R23, R27, 0x1, R78, P0 ;  /* 0x000000011b177824 */ /* 0x000fe200000e064e */
[----:B------:R-:W-:Y:S01]  /*5430*/  UIADD3 UR4, UPT, UPT, UR4, 0x1, URZ ;  /* 0x0000000104047890 */ /* 0x000fe2000fffe0ff */
[----:B------:R-:W-:Y:S02]  /*5440*/  SHF.L.W.U32.HI R25, R39, 0x10, R36 ;  /* 0x0000001027197819 */ /* 0x000fe40000010e24 */
[----:B------:R-:W-:Y:S02]  /*5450*/  SHF.L.W.U32.HI R99, R37, 0x10, R68 ;  /* 0x0000001025637819 */ /* 0x000fe40000010e44 */
[----:B------:R-:W-:Y:S02]  /*5460*/  IADD3 R88, P0, PT, R24, R73, RZ ;  /* 0x0000004918587210 */ /* 0x000fe40007f1e0ff */
[----:B------:R-:W-:Y:S01]  /*5470*/  IADD3 R94, P1, PT, R101, R62, RZ ;  /* 0x0000003e655e7210 */ /* 0x000fe20007f3e0ff */
[----:B------:R-:W-:-:S02]  /*5480*/  UISETP.NE.AND UP0, UPT, UR4, 0xc, UPT ;  /* 0x0000000c0400788c */ /* 0x000fc4000bf05270 */
[----:B------:R-:W-:Y:S02]  /*5490*/  IMAD.X R100, R25, 0x1, R74, P0 ;  /* 0x0000000119647824 */ /* 0x000fe400000e064a */
[----:B------:R-:W-:Y:S01]  /*54a0*/  IMAD.X R102, R99, 0x1, R64, P1 ;  /* 0x0000000163667824 */ /* 0x000fe200008e0640 */
[----:B------:R-:W-:Y:S02]  /*54b0*/  LOP3.LUT R61, R61, R22, RZ, 0x3c, !PT ;  /* 0x000000163d3d7212 */ /* 0x000fe400078e3cff */
[----:B------:R-:W-:Y:S02]  /*54c0*/  LOP3.LUT R60, R60, R23, RZ, 0x3c, !PT ;  /* 0x000000173c3c7212 */ /* 0x000fe400078e3cff */
[----:B------:R-:W-:Y:S02]  /*54d0*/  LOP3.LUT R59, R59, R88, RZ, 0x3c, !PT ;  /* 0x000000583b3b7212 */ /* 0x000fe400078e3cff */
[----:B------:R-:W-:Y:S02]  /*54e0*/  LOP3.LUT R38, R57, R100, RZ, 0x3c, !PT ;  /* 0x0000006439267212 */ /* 0x000fe400078e3cff */
[----:B------:R-:W-:-:S02]  /*54f0*/  LOP3.LUT R69, R69, R94, RZ, 0x3c, !PT ;  /* 0x0000005e45457212 */ /* 0x000fc400078e3cff */
[----:B------:R-:W-:Y:S01]  /*5500*/  LOP3.LUT R36, R65, R102, RZ, 0x3c, !PT ;  /* 0x0000006641247212 */ /* 0x000fe200078e3cff */
[----:B------:R-:W-:Y:S01]  /*5510*/  VIADD R17, R17, 0x10 ;  /* 0x0000001011117836 */ /* 0x000fe20000000000 */
[----:B------:R-:W-:Y:S02]  /*5520*/  SHF.L.W.U32.HI R106, R61, 0x1, R60 ;  /* 0x000000013d6a7819 */ /* 0x000fe40000010e3c */
[----:B------:R-:W-:Y:S02]  /*5530*/  SHF.L.W.U32.HI R104, R60, 0x1, R61 ;  /* 0x000000013c687819 */ /* 0x000fe40000010e3d */
[----:B------:R-:W-:Y:S02]  /*5540*/  SHF.L.W.U32.HI R114, R59, 0x1, R38 ;  /* 0x000000013b727819 */ /* 0x000fe40000010e26 */
[----:B------:R-:W-:Y:S02]  /*5550*/  SHF.L.W.U32.HI R112, R38, 0x1, R59 ;  /* 0x0000000126707819 */ /* 0x000fe40000010e3b */
[----:B------:R-:W-:-:S02]  /*5560*/  SHF.L.W.U32.HI R89, R69, 0x1, R36 ;  /* 0x0000000145597819 */ /* 0x000fc40000010e24 */
[----:B------:R-:W-:Y:S01]  /*5570*/  SHF.L.W.U32.HI R86, R36, 0x1, R69 ;  /* 0x0000000124567819 */ /* 0x000fe20000010e45 */
[----:B------:R-:W-:Y:S06]  /*5580*/  BRA.U UP0, `(.L_x_9) ;  /* 0xfffffff100707547 */ /* 0x000fec000b83ffff */
[----:B------:R-:W-:Y:S01]  /*5590*/  IADD3 R14, P0, PT, R14, -0x80, RZ ;  /* 0xffffff800e0e7810 */ /* 0x000fe20007f1e0ff */
[----:B------:R-:W-:Y:S01]  /*55a0*/  VIADD R16, R16, 0x80 ;  /* 0x0000008010107836 */ /* 0x000fe20000000000 */
[----:B------:R-:W-:Y:S01]  /*55b0*/  LOP3.LUT R28, R88, R93, R28, 0x96, !PT ;  /* 0x0000005d581c7212 */ /* 0x000fe200078e961c */
[----:B------:R-:W-:Y:S01]  /*55c0*/  IMAD.MOV.U32 R40, RZ, RZ, R18 ;  /* 0x000000ffff287224 */ /* 0x000fe200078e0012 */
[----:B------:R-:W-:Y:S01]  /*55d0*/  IADD3.X R15, PT, PT, R15, -0x1, RZ, P0, !PT ;  /* 0xffffffff0f0f7810 */ /* 0x000fe200007fe4ff */
[----:B------:R-:W-:Y:S01]  /*55e0*/  IMAD.MOV.U32 R41, RZ, RZ, R19 ;  /* 0x000000ffff297224 */ /* 0x000fe200078e0013 */
[----:B------:R-:W-:Y:S02]  /*55f0*/  ISETP.GT.U32.AND P0, PT, R14, 0x80, PT ;  /* 0x000000800e00780c */ /* 0x000fe40003f04070 */
[----:B------:R-:W-:Y:S02]  /*5600*/  LOP3.LUT R43, R100, R84, R43, 0x96, !PT ;  /* 0x00000054642b7212 */ /* 0x000fe400078e962b */
[----:B------:R-:W-:-:S02]  /*5610*/  ISETP.GT.U32.AND.EX P0, PT, R15, RZ, PT, P0 ;  /* 0x000000ff0f00720c */ /* 0x000fc40003f04100 */
[----:B------:R-:W-:Y:S02]  /*5620*/  LOP3.LUT R55, R94, R90, R55, 0x96, !PT ;  /* 0x0000005a5e377212 */ /* 0x000fe400078e9637 */
[----:B------:R-:W-:Y:S02]  /*5630*/  LOP3.LUT R56, R102, R91, R56, 0x96, !PT ;  /* 0x0000005b66387212 */ /* 0x000fe400078e9638 */
[----:B------:R-:W-:Y:S02]  /*5640*/  LOP3.LUT R53, R108, R95, R53, 0x96, !PT ;  /* 0x0000005f6c357212 */ /* 0x000fe400078e9635 */
[----:B------:R-:W-:Y:S02]  /*5650*/  LOP3.LUT R54, R110, R97, R54, 0x96, !PT ;  /* 0x000000616e367212 */ /* 0x000fe400078e9636 */
[----:B------:R-:W-:Y:S02]  /*5660*/  LOP3.LUT R51, R22, R109, R51, 0x96, !PT ;  /* 0x0000006d16337212 */ /* 0x000fe400078e9633 */
[----:B------:R-:W-:-:S02]  /*5670*/  LOP3.LUT R52, R23, R111, R52, 0x96, !PT ;  /* 0x0000006f17347212 */ /* 0x000fc400078e9634 */
[----:B------:R-:W-:Y:S02]  /*5680*/  LOP3.LUT R49, R26, R86, R49, 0x96, !PT ;  /* 0x000000561a317212 */ /* 0x000fe400078e9631 */
[----:B------:R-:W-:Y:S02]  /*5690*/  LOP3.LUT R50, R27, R89, R50, 0x96, !PT ;  /* 0x000000591b327212 */ /* 0x000fe400078e9632 */
[----:B------:R-:W-:Y:S02]  /*56a0*/  LOP3.LUT R47, R24, R107, R47, 0x96, !PT ;  /* 0x0000006b182f7212 */ /* 0x000fe400078e962f */
[----:B------:R-:W-:Y:S02]  /*56b0*/  LOP3.LUT R48, R25, R92, R48, 0x96, !PT ;  /* 0x0000005c19307212 */ /* 0x000fe400078e9630 */
[----:B------:R-:W-:Y:S02]  /*56c0*/  LOP3.LUT R45, R101, R104, R45, 0x96, !PT ;  /* 0x00000068652d7212 */ /* 0x000fe400078e962d */
[----:B------:R-:W-:-:S02]  /*56d0*/  LOP3.LUT R46, R99, R106, R46, 0x96, !PT ;  /* 0x0000006a632e7212 */ /* 0x000fc400078e962e */
[----:B------:R-:W-:Y:S02]  /*56e0*/  LOP3.LUT R29, R20, R112, R29, 0x96, !PT ;  /* 0x00000070141d7212 */ /* 0x000fe400078e961d */
[----:B------:R-:W-:Y:S01]  /*56f0*/  LOP3.LUT R44, R21, R114, R44, 0x96, !PT ;  /* 0x00000072152c7212 */ /* 0x000fe200078e962c */
[----:B------:R-:W-:Y:S06]  /*5700*/  @P0 BRA `(.L_x_10) ;  /* 0xffffffd800800947 */ /* 0x000fec000383ffff */
[----:B------:R0:W-:Y:S01]  /*5710*/  STL.64 [R1+0xb08], R18 ;  /* 0x000b081201007387 */ /* 0x0001e20000100a00 */
[----:B------:R-:W-:Y:S02]  /*5720*/  IMAD.MOV.U32 R20, RZ, RZ, R55 ;  /* 0x000000ffff147224 */ /* 0x000fe400078e0037 */
[----:B------:R-:W-:Y:S01]  /*5730*/  IMAD.MOV.U32 R21, RZ, RZ, R56 ;  /* 0x000000ffff157224 */ /* 0x000fe200078e0038 */
[----:B------:R-:W-:Y:S01]  /*5740*/  STL.64 [R1+0xb10], R34 ;  /* 0x000b102201007387 */ /* 0x000fe20000100a00 */
[----:B------:R-:W-:Y:S02]  /*5750*/  IMAD.MOV.U32 R22, RZ, RZ, R53 ;  /* 0x000000ffff167224 */ /* 0x000fe400078e0035 */
[----:B------:R-:W-:Y:S02]  /*5760*/  IMAD.MOV.U32 R23, RZ, RZ, R54 ;  /* 0x000000ffff177224 */ /* 0x000fe400078e0036 */
[----:B------:R-:W-:Y:S02]  /*5770*/  IMAD.MOV.U32 R24, RZ, RZ, R51 ;  /* 0x000000ffff187224 */ /* 0x000fe400078e0033 */
[----:B------:R-:W-:Y:S01]  /*5780*/  IMAD.MOV.U32 R25, RZ, RZ, R52 ;  /* 0x000000ffff197224 */ /* 0x000fe200078e0034 */
[----:B------:R1:W-:Y:S01]  /*5790*/  STL.128 [R1+0xad0], R20 ;  /* 0x000ad01401007387 */ /* 0x0003e20000100c00 */
[----:B0-----:R-:W-:-:S02]  /*57a0*/  IMAD.MOV.U32 R18, RZ, RZ, R28 ;  /* 0x000000ffff127224 */ /* 0x001fc400078e001c */
[----:B------:R-:W-:Y:S02]  /*57b0*/  IMAD.MOV.U32 R19, RZ, RZ, R43 ;  /* 0x000000ffff137224 */ /* 0x000fe400078e002b */
[----:B------:R-:W-:Y:S02]  /*57c0*/  IMAD.MOV.U32 R26, RZ, RZ, R49 ;  /* 0x000000ffff1a7224 */ /* 0x000fe400078e0031 */
[----:B------:R-:W-:Y:S01]  /*57d0*/  IMAD.MOV.U32 R27, RZ, RZ, R50 ;  /* 0x000000ffff1b7224 */ /* 0x000fe200078e0032 */
[----:B------:R0:W-:Y:S04]  /*57e0*/  STL.64 [R1+0xac8], R18 ;  /* 0x000ac81201007387 */ /* 0x0001e80000100a00 */
[----:B------:R2:W-:Y:S01]  /*57f0*/  STL.128 [R1+0xae0], R24 ;  /* 0x000ae01801007387 */ /* 0x0005e20000100c00 */
[----:B-1----:R-:W-:-:S02]  /*5800*/  IMAD.MOV.U32 R20, RZ, RZ, R47 ;  /* 0x000000ffff147224 */ /* 0x002fc400078e002f */
[----:B------:R-:W-:Y:S02]  /*5810*/  IMAD.MOV.U32 R21, RZ, RZ, R48 ;  /* 0x000000ffff157224 */ /* 0x000fe400078e0030 */
[----:B------:R-:W-:Y:S02]  /*5820*/  IMAD.MOV.U32 R22, RZ, RZ, R45 ;  /* 0x000000ffff167224 */ /* 0x000fe400078e002d */
[----:B------:R-:W-:Y:S02]  /*5830*/  IMAD.MOV.U32 R23, RZ, RZ, R46 ;  /* 0x000000ffff177224 */ /* 0x000fe400078e002e */
[----:B0-----:R-:W-:Y:S02]  /*5840*/  IMAD.MOV.U32 R18, RZ, RZ, R29 ;  /* 0x000000ffff127224 */ /* 0x001fe400078e001d */
[----:B------:R-:W-:Y:S01]  /*5850*/  IMAD.MOV.U32 R19, RZ, RZ, R44 ;  /* 0x000000ffff137224 */ /* 0x000fe200078e002c */
[----:B------:R2:W-:Y:S01]  /*5860*/  STL.128 [R1+0xaf0], R20 ;  /* 0x000af01401007387 */ /* 0x0005e20000100c00 */
[----:B------:R-:W-:-:S03]  /*5870*/  IMAD.MOV.U32 R48, RZ, RZ, RZ ;  /* 0x000000ffff307224 */ /* 0x000fc600078e00ff */
[----:B------:R2:W-:Y:S04]  /*5880*/  STL.64 [R1+0xb00], R18 ;  /* 0x000b001201007387 */ /* 0x0005e80000100a00 */
.L_x_0:
[C---:B------:R-:W-:Y:S01]  /*5890*/  ISETP.GE.U32.AND P0, PT, R14.reuse, 0x4, PT ;  /* 0x000000040e00780c */ /* 0x040fe20003f06070 */
[----:B------:R-:W-:Y:S01]  /*58a0*/  IMAD.MOV.U32 R28, RZ, RZ, RZ ;  /* 0x000000ffff1c7224 */ /* 0x000fe200078e00ff */
[----:B--2---:R-:W-:Y:S01]  /*58b0*/  LOP3.LUT R26, R14, 0x3, RZ, 0xc0, !PT ;  /* 0x000000030e1a7812 */ /* 0x004fe200078ec0ff */
[----:B------:R-:W-:Y:S01]  /*58c0*/  IMAD.MOV.U32 R27, RZ, RZ, RZ ;  /* 0x000000ffff1b7224 */ /* 0x000fe200078e00ff */
[----:B------:R-:W-:-:S13]  /*58d0*/  ISETP.GE.U32.AND.EX P0, PT, R15, RZ, PT, P0 ;  /* 0x000000ff0f00720c */ /* 0x000fda0003f06100 */
[----:B------:R-:W-:Y:S05]  /*58e0*/  @!P0 BRA `(.L_x_11) ;  /* 0x00000004007c8947 */ /* 0x000fea0003800000 */
[----:B------:R-:W-:Y:S01]  /*58f0*/  LOP3.LUT R27, R14, 0xfc, RZ, 0xc0, !PT ;  /* 0x000000fc0e1b7812 */ /* 0x000fe200078ec0ff */
[----:B------:R-:W-:Y:S02]  /*5900*/  VIADD R17, R1, 0xac8 ;  /* 0x00000ac801117836 */ /* 0x000fe40000000000 */
[----:B------:R-:W-:Y:S01]  /*5910*/  VIADD R25, R16, 0x1 ;  /* 0x0000000110197836 */ /* 0x000fe20000000000 */
[----:B------:R-:W-:Y:S01]  /*5920*/  ISETP.GT.U32.AND P0, PT, R27, RZ, PT ;  /* 0x000000ff1b00720c */ /* 0x000fe20003f04070 */
[----:B0-----:R-:W-:Y:S01]  /*5930*/  IMAD.MOV.U32 R23, RZ, RZ, RZ ;  /* 0x000000ffff177224 */ /* 0x001fe200078e00ff */
[----:B------:R-:W-:Y:S01]  /*5940*/  IADD3 R24, PT, PT, R48, 0x63, R17 ;  /* 0x0000006330187810 */ /* 0x000fe20007ffe011 */
[----:B------:R-:W-:Y:S01]  /*5950*/  IMAD.MOV.U32 R22, RZ, RZ, R27 ;  /* 0x000000ffff167224 */ /* 0x000fe200078e001b */
[----:B------:R-:W-:-:S13]  /*5960*/  ISETP.GT.AND.EX P0, PT, RZ, RZ, PT, P0 ;  /* 0x000000ffff00720c */ /* 0x000fda0003f04300 */
[----:B------:R-:W-:Y:S05]  /*5970*/  @!P0 BRA `(.L_x_12) ;  /* 0x00000004001c8947 */ /* 0x000fea0003800000 */
[----:B------:R-:W-:Y:S02]  /*5980*/  ISETP.GT.U32.AND P1, PT, R22, 0xc, PT ;  /* 0x0000000c1600780c */ /* 0x000fe40003f24070 */
[----:B------:R-:W-:Y:S02]  /*5990*/  PLOP3.LUT P0, PT, PT, PT, PT, 0x80, 0x8 ;  /* 0x000000000008781c */ /* 0x000fe40003f0f070 */
[----:B------:R-:W-:-:S13]  /*59a0*/  ISETP.GT.AND.EX P1, PT, R23, RZ, PT, P1 ;  /* 0x000000ff1700720c */ /* 0x000fda0003f24310 */
[----:B------:R-:W-:Y:S05]  /*59b0*/  @!P1 BRA `(.L_x_13) ;  /* 0x0000000000a09947 */ /* 0x000fea0003800000 */
[----:B------:R-:W-:-:S13]  /*59c0*/  PLOP3.LUT P0, PT, PT, PT, PT, 0x8, 0x80 ;  /* 0x000000000080781c */ /* 0x000fda0003f0e170 */
.L_x_14:
[----:B------:R-:W2:Y:S04]  /*59d0*/  LDL.U8 R15, [R25+-0x1] ;  /* 0xffffff00190f7983 */ /* 0x000ea80000100000 */
[----:B--2---:R0:W-:Y:S04]  /*59e0*/  STL.U8 [R24+-0x3], R15 ;  /* 0xfffffd0f18007387 */ /* 0x0041e80000100000 */
[----:B------:R-:W2:Y:S04]  /*59f0*/  LDL.U8 R17, [R25] ;  /* 0x0000000019117983 */ /* 0x000ea80000100000 */
[----:B--2---:R1:W-:Y:S04]  /*5a00*/  STL.U8 [R24+-0x2], R17 ;  /* 0xfffffe1118007387 */ /* 0x0043e80000100000 */
[----:B------:R-:W2:Y:S04]  /*5a10*/  LDL.U8 R18, [R25+0x1] ;  /* 0x0000010019127983 */ /* 0x000ea80000100000 */
[----:B--2---:R2:W-:Y:S04]  /*5a20*/  STL.U8 [R24+-0x1], R18 ;  /* 0xffffff1218007387 */ /* 0x0045e80000100000 */
[----:B------:R-:W3:Y:S04]  /*5a30*/  LDL.U8 R19, [R25+0x2] ;  /* 0x0000020019137983 */ /* 0x000ee80000100000 */
[----:B---3--:R3:W-:Y:S04]  /*5a40*/  STL.U8 [R24], R19 ;  /* 0x0000001318007387 */ /* 0x0087e80000100000 */
[----:B------:R-:W4:Y:S04]  /*5a50*/  LDL.U8 R20, [R25+0x3] ;  /* 0x0000030019147983 */ /* 0x000f280000100000 */
[----:B----4-:R4:W-:Y:S04]  /*5a60*/  STL.U8 [R24+0x1], R20 ;  /* 0x0000011418007387 */ /* 0x0109e80000100000 */
[----:B------:R-:W5:Y:S04]  /*5a70*/  LDL.U8 R21, [R25+0x4] ;  /* 0x0000040019157983 */ /* 0x000f680000100000 */
[----:B-----5:R5:W-:Y:S04]  /*5a80*/  STL.U8 [R24+0x2], R21 ;  /* 0x0000021518007387 */ /* 0x020be80000100000 */
[----:B0-----:R-:W2:Y:S04]  /*5a90*/  LDL.U8 R15, [R25+0x5] ;  /* 0x00000500190f7983 */ /* 0x001ea80000100000 */
[----:B--2---:R0:W-:Y:S04]  /*5aa0*/  STL.U8 [R24+0x3], R15 ;  /* 0x0000030f18007387 */ /* 0x0041e80000100000 */
[----:B-1----:R-:W2:Y:S04]  /*5ab0*/  LDL.U8 R17, [R25+0x6] ;  /* 0x0000060019117983 */ /* 0x002ea80000100000 */
[----:B--2---:R1:W-:Y:S04]  /*5ac0*/  STL.U8 [R24+0x4], R17 ;  /* 0x0000041118007387 */ /* 0x0043e80000100000 */
[----:B------:R-:W2:Y:S04]  /*5ad0*/  LDL.U8 R18, [R25+0x7] ;  /* 0x0000070019127983 */ /* 0x000ea80000100000 */
[----:B--2---:R2:W-:Y:S04]  /*5ae0*/  STL.U8 [R24+0x5], R18 ;  /* 0x0000051218007387 */ /* 0x0045e80000100000 */
[----:B---3--:R-:W3:Y:S04]  /*5af0*/  LDL.U8 R19, [R25+0x8] ;  /* 0x0000080019137983 */ /* 0x008ee80000100000 */
[----:B---3--:R3:W-:Y:S04]  /*5b00*/  STL.U8 [R24+0x6], R19 ;  /* 0x0000061318007387 */ /* 0x0087e80000100000 */
[----:B----4-:R-:W4:Y:S04]  /*5b10*/  LDL.U8 R20, [R25+0x9] ;  /* 0x0000090019147983 */ /* 0x010f280000100000 */
[----:B----4-:R-:W-:Y:S04]  /*5b20*/  STL.U8 [R24+0x7], R20 ;  /* 0x0000071418007387 */ /* 0x010fe80000100000 */
[----:B-----5:R-:W4:Y:S04]  /*5b30*/  LDL.U8 R21, [R25+0xa] ;  /* 0x00000a0019157983 */ /* 0x020f280000100000 */
[----:B----4-:R-:W-:Y:S04]  /*5b40*/  STL.U8 [R24+0x8], R21 ;  /* 0x0000081518007387 */ /* 0x010fe80000100000 */
[----:B0-----:R-:W4:Y:S04]  /*5b50*/  LDL.U8 R15, [R25+0xb] ;  /* 0x00000b00190f7983 */ /* 0x001f280000100000 */
[----:B----4-:R-:W-:Y:S04]  /*5b60*/  STL.U8 [R24+0x9], R15 ;  /* 0x0000090f18007387 */ /* 0x010fe80000100000 */
[----:B-1----:R-:W4:Y:S04]  /*5b70*/  LDL.U8 R17, [R25+0xc] ;  /* 0x00000c0019117983 */ /* 0x002f280000100000 */
[----:B----4-:R-:W-:Y:S04]  /*5b80*/  STL.U8 [R24+0xa], R17 ;  /* 0x00000a1118007387 */ /* 0x010fe80000100000 */
[----:B--2---:R-:W2:Y:S01]  /*5b90*/  LDL.U8 R18, [R25+0xd] ;  /* 0x00000d0019127983 */ /* 0x004ea20000100000 */
[----:B------:R-:W-:-:S04]  /*5ba0*/  IADD3 R22, P1, PT, R22, -0x10, RZ ;  /* 0xfffffff016167810 */ /* 0x000fc80007f3e0ff */
[----:B------:R-:W-:Y:S02]  /*5bb0*/  IADD3.X R23, PT, PT, R23, -0x1, RZ, P1, !PT ;  /* 0xffffffff17177810 */ /* 0x000fe40000ffe4ff */
[----:B------:R-:W-:-:S04]  /*5bc0*/  ISETP.GT.U32.AND P1, PT, R22, 0xc, PT ;  /* 0x0000000c1600780c */ /* 0x000fc80003f24070 */
[----:B------:R-:W-:Y:S01]  /*5bd0*/  ISETP.GT.AND.EX P1, PT, R23, RZ, PT, P1 ;  /* 0x000000ff1700720c */ /* 0x000fe20003f24310 */
[----:B--2---:R-:W-:Y:S04]  /*5be0*/  STL.U8 [R24+0xb], R18 ;  /* 0x00000b1218007387 */ /* 0x004fe80000100000 */
[----:B---3--:R0:W2:Y:S02]  /*5bf0*/  LDL.U8 R19, [R25+0xe] ;  /* 0x00000e0019137983 */ /* 0x0080a40000100000 */
[----:B0-----:R-:W-:Y:S02]  /*5c00*/  VIADD R25, R25, 0x10 ;  /* 0x0000001019197836 */ /* 0x001fe40000000000 */
[----:B--2---:R0:W-:Y:S02]  /*5c10*/  STL.U8 [R24+0xc], R19 ;  /* 0x00000c1318007387 */ /* 0x0041e40000100000 */
[----:B0-----:R-:W-:-:S02]  /*5c20*/  VIADD R24, R24, 0x10 ;  /* 0x0000001018187836 */ /* 0x001fc40000000000 */
[----:B------:R-:W-:Y:S05]  /*5c30*/  @P1 BRA `(.L_x_14) ;  /* 0xfffffffc00641947 */ /* 0x000fea000383ffff */
.L_x_13:
[----:B------:R-:W-:-:S04]  /*5c40*/  ISETP.GT.U32.AND P1, PT, R22, 0x4, PT ;  /* 0x000000041600780c */ /* 0x000fc80003f24070 */
[----:B------:R-:W-:-:S13]  /*5c50*/  ISETP.GT.AND.EX P1, PT, R23, RZ, PT, P1 ;  /* 0x000000ff1700720c */ /* 0x000fda0003f24310 */
[----:B------:R-:W-:Y:S05]  /*5c60*/  @!P1 BRA `(.L_x_15) ;  /* 0x0000000000549947 */ /* 0x000fea0003800000 */
[----:B------:R-:W2:Y:S04]  /*5c70*/  LDL.U8 R15, [R25+-0x1] ;  /* 0xffffff00190f7983 */ /* 0x000ea80000100000 */
[----:B--2---:R0:W-:Y:S04]  /*5c80*/  STL.U8 [R24+-0x3], R15 ;  /* 0xfffffd0f18007387 */ /* 0x0041e80000100000 */
[----:B------:R-:W2:Y:S04]  /*5c90*/  LDL.U8 R17, [R25] ;  /* 0x0000000019117983 */ /* 0x000ea80000100000 */
[----:B--2---:R1:W-:Y:S04]  /*5ca0*/  STL.U8 [R24+-0x2], R17 ;  /* 0xfffffe1118007387 */ /* 0x0043e80000100000 */
[----:B------:R-:W2:Y:S04]  /*5cb0*/  LDL.U8 R18, [R25+0x1] ;  /* 0x0000010019127983 */ /* 0x000ea80000100000 */
[----:B--2---:R-:W-:Y:S04]  /*5cc0*/  STL.U8 [R24+-0x1], R18 ;  /* 0xffffff1218007387 */ /* 0x004fe80000100000 */
[----:B------:R-:W2:Y:S04]  /*5cd0*/  LDL.U8 R19, [R25+0x2] ;  /* 0x0000020019137983 */ /* 0x000ea80000100000 */
[----:B--2---:R-:W-:Y:S04]  /*5ce0*/  STL.U8 [R24], R19 ;  /* 0x0000001318007387 */ /* 0x004fe80000100000 */
[----:B------:R-:W2:Y:S04]  /*5cf0*/  LDL.U8 R20, [R25+0x3] ;  /* 0x0000030019147983 */ /* 0x000ea80000100000 */
[----:B--2---:R-:W-:Y:S04]  /*5d00*/  STL.U8 [R24+0x1], R20 ;  /* 0x0000011418007387 */ /* 0x004fe80000100000 */
[----:B------:R-:W2:Y:S04]  /*5d10*/  LDL.U8 R21, [R25+0x4] ;  /* 0x0000040019157983 */ /* 0x000ea80000100000 */
[----:B--2---:R-:W-:Y:S04]  /*5d20*/  STL.U8 [R24+0x2], R21 ;  /* 0x0000021518007387 */ /* 0x004fe80000100000 */
[----:B0-----:R-:W2:Y:S01]  /*5d30*/  LDL.U8 R15, [R25+0x5] ;  /* 0x00000500190f7983 */ /* 0x001ea20000100000 */
[----:B------:R-:W-:-:S03]  /*5d40*/  IADD3 R22, P1, PT, R22, -0x8, RZ ;  /* 0xfffffff816167810 */ /* 0x000fc60007f3e0ff */
[----:B--2---:R-:W-:Y:S04]  /*5d50*/  STL.U8 [R24+0x3], R15 ;  /* 0x0000030f18007387 */ /* 0x004fe80000100000 */
[----:B-1----:R0:W2:Y:S01]  /*5d60*/  LDL.U8 R17, [R25+0x6] ;  /* 0x0000060019117983 */ /* 0x0020a20000100000 */
[----:B------:R-:W-:Y:S02]  /*5d70*/  PLOP3.LUT P0, PT, PT, PT, PT, 0x8, 0x80 ;  /* 0x000000000080781c */ /* 0x000fe40003f0e170 */
[----:B------:R-:W-:Y:S01]  /*5d80*/  IADD3.X R23, PT, PT, R23, -0x1, RZ, P1, !PT ;  /* 0xffffffff17177810 */ /* 0x000fe20000ffe4ff */
[----:B0-----:R-:W-:Y:S01]  /*5d90*/  VIADD R25, R25, 0x8 ;  /* 0x0000000819197836 */ /* 0x001fe20000000000 */
[----:B--2---:R0:W-:Y:S02]  /*5da0*/  STL.U8 [R24+0x4], R17 ;  /* 0x0000041118007387 */ /* 0x0041e40000100000 */
[----:B0-----:R-:W-:-:S07]  /*5db0*/  VIADD R24, R24, 0x8 ;  /* 0x0000000818187836 */ /* 0x001fce0000000000 */
.L_x_15:
[----:B------:R-:W-:-:S04]  /*5dc0*/  ISETP.NE.U32.AND P1, PT, R22, RZ, PT ;  /* 0x000000ff1600720c */ /* 0x000fc80003f25070 */
[----:B------:R-:W-:-:S13]  /*5dd0*/  ISETP.NE.OR.EX P0, PT, R23, RZ, P0, P1 ;  /* 0x000000ff1700720c */ /* 0x000fda0000705710 */
[----:B------:R-:W-:Y:S05]  /*5de0*/  @!P0 BRA `(.L_x_11) ;  /* 0x00000000003c8947 */ /* 0x000fea0003800000 */
.L_x_12:
[----:B------:R-:W2:Y:S04]  /*5df0*/  LDL.U8 R15, [R25+-0x1] ;  /* 0xffffff00190f7983 */ /* 0x000ea80000100000 */
[----:B--2---:R-:W-:Y:S04]  /*5e00*/  STL.U8 [R24+-0x3], R15 ;  /* 0xfffffd0f18007387 */ /* 0x004fe80000100000 */
[----:B------:R-:W2:Y:S04]  /*5e10*/  LDL.U8 R17, [R25] ;  /* 0x0000000019117983 */ /* 0x000ea80000100000 */
[----:B--2---:R-:W-:Y:S04]  /*5e20*/  STL.U8 [R24+-0x2], R17 ;  /* 0xfffffe1118007387 */ /* 0x004fe80000100000 */
[----:B------:R-:W2:Y:S01]  /*5e30*/  LDL.U8 R18, [R25+0x1] ;  /* 0x0000010019127983 */ /* 0x000ea20000100000 */
[----:B------:R-:W-:-:S04]  /*5e40*/  IADD3 R22, P0, PT, R22, -0x4, RZ ;  /* 0xfffffffc16167810 */ /* 0x000fc80007f1e0ff */
[----:B------:R-:W-:Y:S02]  /*5e50*/  IADD3.X R23, PT, PT, R23, -0x1, RZ, P0, !PT ;  /* 0xffffffff17177810 */ /* 0x000fe400007fe4ff */
[----:B------:R-:W-:-:S04]  /*5e60*/  ISETP.NE.U32.AND P0, PT, R22, RZ, PT ;  /* 0x000000ff1600720c */ /* 0x000fc80003f05070 */
[----:B------:R-:W-:Y:S01]  /*5e70*/  ISETP.NE.AND.EX P0, PT, R23, RZ, PT, P0 ;  /* 0x000000ff1700720c */ /* 0x000fe20003f05300 */
[----:B--2---:R-:W-:Y:S04]  /*5e80*/  STL.U8 [R24+-0x1], R18 ;  /* 0xffffff1218007387 */ /* 0x004fe80000100000 */
[----:B------:R0:W2:Y:S02]  /*5e90*/  LDL.U8 R19, [R25+0x2] ;  /* 0x0000020019137983 */ /* 0x0000a40000100000 */
[----:B0-----:R-:W-:Y:S02]  /*5ea0*/  VIADD R25, R25, 0x4 ;  /* 0x0000000419197836 */ /* 0x001fe40000000000 */
[----:B--2---:R0:W-:Y:S02]  /*5eb0*/  STL.U8 [R24], R19 ;  /* 0x0000001318007387 */ /* 0x0041e40000100000 */
[----:B0-----:R-:W-:-:S02]  /*5ec0*/  VIADD R24, R24, 0x4 ;  /* 0x0000000418187836 */ /* 0x001fc40000000000 */
[----:B------:R-:W-:Y:S05]  /*5ed0*/  @P0 BRA `(.L_x_12) ;  /* 0xfffffffc00c40947 */ /* 0x000fea000383ffff */
.L_x_11:
[----:B------:R-:W-:-:S04]  /*5ee0*/  ISETP.NE.U32.AND P0, PT, R26, RZ, PT ;  /* 0x000000ff1a00720c */ /* 0x000fc80003f05070 */
[----:B------:R-:W-:-:S13]  /*5ef0*/  ISETP.NE.AND.EX P0, PT, R28, RZ, PT, P0 ;  /* 0x000000ff1c00720c */ /* 0x000fda0003f05300 */
[----:B------:R-:W-:Y:S05]  /*5f00*/  @!P0 BRA `(.L_x_16) ;  /* 0x0000000000348947 */ /* 0x000fea0003800000 */
[----:B------:R-:W-:Y:S02]  /*5f10*/  VIADD R15, R1, 0xac8 ;  /* 0x00000ac8010f7836 */ /* 0x000fe40000000000 */
[----:B------:R-:W-:-:S03]  /*5f20*/  IMAD.IADD R16, R16, 0x1, R27 ;  /* 0x0000000110107824 */ /* 0x000fc600078e021b */
[----:B------:R-:W-:-:S05]  /*5f30*/  IADD3 R18, PT, PT, R15, R27, R48 ;  /* 0x0000001b0f127210 */ /* 0x000fca0007ffe030 */
[----:B------:R-:W-:-:S07]  /*5f40*/  VIADD R18, R18, 0x60 ;  /* 0x0000006012127836 */ /* 0x000fce0000000000 */
.L_x_17:
[----:B------:R1:W2:Y:S01]  /*5f50*/  LDL.U8 R15, [R16] ;  /* 0x00000000100f7983 */ /* 0x0002a20000100000 */
[----:B------:R-:W-:-:S04]  /*5f60*/  IADD3 R26, P0, PT, R26, -0x1, RZ ;  /* 0xffffffff1a1a7810 */ /* 0x000fc80007f1e0ff */
[----:B------:R-:W-:Y:S02]  /*5f70*/  IADD3.X R28, PT, PT, R28, -0x1, RZ, P0, !PT ;  /* 0xffffffff1c1c7810 */ /* 0x000fe400007fe4ff */
[----:B------:R-:W-:Y:S01]  /*5f80*/  ISETP.NE.U32.AND P0, PT, R26, RZ, PT ;  /* 0x000000ff1a00720c */ /* 0x000fe20003f05070 */
[----:B-1----:R-:W-:-:S03]  /*5f90*/  VIADD R16, R16, 0x1 ;  /* 0x0000000110107836 */ /* 0x002fc60000000000 */
[----:B------:R-:W-:Y:S01]  /*5fa0*/  ISETP.NE.AND.EX P0, PT, R28, RZ, PT, P0 ;  /* 0x000000ff1c00720c */ /* 0x000fe20003f05300 */
[----:B--2---:R1:W-:Y:S02]  /*5fb0*/  STL.U8 [R18], R15 ;  /* 0x0000000f12007387 */ /* 0x0043e40000100000 */
[----:B-1----:R-:W-:-:S10]  /*5fc0*/  VIADD R18, R18, 0x1 ;  /* 0x0000000112127836 */ /* 0x002fd40000000000 */
[----:B------:R-:W-:Y:S05]  /*5fd0*/  @P0 BRA `(.L_x_17) ;  /* 0xfffffffc00dc0947 */ /* 0x000fea000383ffff */
.L_x_16:
[----:B------:R-:W2:Y:S04]  /*5fe0*/  LDL R15, [R1+0xba8] ;  /* 0x000ba800010f7983 */ /* 0x000ea80000100800 */
[----:B------:R-:W3:Y:S01]  /*5ff0*/  LDL.64 R18, [R1+0xb18] ;  /* 0x000b180001127983 */ /* 0x000ee20000100a00 */
[----:B------:R-:W-:-:S05]  /*6000*/  IMAD R16, R6, R251, RZ ;  /* 0x000000fb06107224 */ /* 0x000fca00078e02ff */
[----:B------:R1:W-:Y:S01]  /*6010*/  STL [R1+0x600], R16 ;  /* 0x0006001001007387 */ /* 0x0003e20000100800 */
[----:B--2---:R-:W-:Y:S01]  /*6020*/  IMAD.IADD R6, R15, 0x1, R14 ;  /* 0x000000010f067824 */ /* 0x004fe200078e020e */
[----:B---3--:R-:W-:-:S04]  /*6030*/  ISETP.NE.U32.AND P0, PT, R18, RZ, PT ;  /* 0x000000ff1200720c */ /* 0x008fc80003f05070 */
[----:B------:R1:W-:Y:S01]  /*6040*/  STL [R1+0xba8], R6 ;  /* 0x000ba80601007387 */ /* 0x0003e20000100800 */
[----:B------:R-:W-:-:S13]  /*6050*/  ISETP.NE.AND.EX P0, PT, R19, RZ, PT, P0 ;  /* 0x000000ff1300720c */ /* 0x000fda0003f05300 */
[----:B-1----:R-:W-:Y:S05]  /*6060*/  @P0 BRA `(.L_x_18) ;  /* 0x0000005800980947 */ /* 0x002fea0003800000 */
[----:B------:R-:W-:Y:S01]  /*6070*/  ISETP.GE.U32.AND P0, PT, R6, 0x7d, PT ;  /* 0x0000007d0600780c */ /* 0x000fe20003f06070 */
[----:B------:R-:W-:Y:S02]  /*6080*/  VIADD R17, R1, 0x600 ;  /* 0x0000060001117836 */ /* 0x000fe40000000000 */
[----:B------:R-:W-:Y:S02]  /*6090*/  IMAD.MOV.U32 R14, RZ, RZ, 0x4 ;  /* 0x00000004ff0e7424 */ /* 0x000fe400078e00ff */
[----:B------:R-:W-:Y:S02]  /*60a0*/  IMAD.MOV.U32 R15, RZ, RZ, RZ ;  /* 0x000000ffff0f7224 */ /* 0x000fe400078e00ff */
[----:B------:R-:W-:-:S06]  /*60b0*/  IMAD.MOV.U32 R16, RZ, RZ, R17 ;  /* 0x000000ffff107224 */ /* 0x000fcc00078e0011 */
[----:B------:R-:W-:Y:S05]  /*60c0*/  @!P0 BRA `(.L_x_19) ;  /* 0x00000050009c8947 */ /* 0x000fea0003800000 */
[C---:B------:R-:W-:Y:S02]  /*60d0*/  ISETP.NE.AND P0, PT, R6.reuse, 0x80, PT ;  /* 0x000000800600780c */ /* 0x040fe40003f05270 */
[----:B------:R-:W-:-:S05]  /*60e0*/  IADD3 R14, P1, PT, -R6, 0x80, RZ ;  /* 0x00000080060e7810 */ /* 0x000fca0007f3e1ff */
[----:B0-----:R-:W-:-:S06]  /*60f0*/  IMAD.X R23, RZ, RZ, -0x1, P1 ;  /* 0xffffffffff177424 */ /* 0x001fcc00008e06ff */
        /* <DEDUP_REMOVED lines=8> */
[----:B------:R-:W-:Y:S02]  /*6180*/  VIADD R20, R1, 0xac8 ;  /* 0x00000ac801147836 */ /* 0x000fe40000000000 */
[----:B------:R-:W-:Y:S01]  /*6190*/  IMAD.MOV.U32 R24, RZ, RZ, R17 ;  /* 0x000000ffff187224 */ /* 0x000fe200078e0011 */
[----:B------:R-:W-:Y:S01]  /*61a0*/  ISETP.GT.U32.AND P0, PT, R27, RZ, PT ;  /* 0x000000ff1b00720c */ /* 0x000fe20003f04070 */
[----:B------:R-:W-:Y:S01]  /*61b0*/  IMAD.MOV.U32 R22, RZ, RZ, R27 ;  /* 0x000000ffff167224 */ /* 0x000fe200078e001b */
[----:B------:R-:W-:Y:S02]  /*61c0*/  IADD3 R25, PT, PT, R6, 0x63, R20 ;  /* 0x0000006306197810 */ /* 0x000fe40007ffe014 */
[----:B------:R-:W-:-:S13]  /*61d0*/  ISETP.GT.AND.EX P0, PT, R23, RZ, PT, P0 ;  /* 0x000000ff1700720c */ /* 0x000fda0003f04300 */
[----:B------:R-:W-:Y:S05]  /*61e0*/  @!P0 BRA `(.L_x_22) ;  /* 0x0000000400348947 */ /* 0x000fea0003800000 */
[----:B------:R-:W-:Y:S02]  /*61f0*/  ISETP.GT.U32.AND P1, PT, R22, 0xc, PT ;  /* 0x0000000c1600780c */ /* 0x000fe40003f24070 */
[----:B------:R-:W-:Y:S02]  /*6200*/  PLOP3.LUT P0, PT, PT, PT, PT, 0x80, 0x8 ;  /* 0x000000000008781c */ /* 0x000fe40003f0f070 */
[----:B------:R-:W-:-:S13]  /*6210*/  ISETP.GT.AND.EX P1, PT, R23, RZ, PT, P1 ;  /* 0x000000ff1700720c */ /* 0x000fda0003f24310 */
[----:B------:R-:W-:Y:S05]  /*6220*/  @!P1 BRA `(.L_x_23) ;  /* 0x0000000000b09947 */ /* 0x000fea0003800000 */
[----:B------:R-:W-:-:S13]  /*6230*/  PLOP3.LUT P0, PT, PT, PT, PT, 0x8, 0x80 ;  /* 0x000000000080781c */ /* 0x000fda0003f0e170 */
.L_x_24:
        /* <DEDUP_REMOVED lines=43> */
.L_x_23:
        /* <DEDUP_REMOVED lines=26> */
.L_x_25:
[----:B------:R-:W-:-:S04]  /*6690*/  ISETP.NE.U32.AND P1, PT, R22, RZ, PT ;  /* 0x000000ff1600720c */ /* 0x000fc80003f25070 */
[----:B------:R-:W-:-:S13]  /*66a0*/  ISETP.NE.OR.EX P0, PT, R23, RZ, P0, P1 ;  /* 0x000000ff1700720c */ /* 0x000fda0000705710 */
[----:B------:R-:W-:Y:S05]  /*66b0*/  @!P0 BRA `(.L_x_21) ;  /* 0x0000000000408947 */ /* 0x000fea0003800000 */
.L_x_22:
        /* <DEDUP_REMOVED lines=16> */
.L_x_21:
        /* <DEDUP_REMOVED lines=8> */
.L_x_26:
        /* <DEDUP_REMOVED lines=9> */
.L_x_20:
[----:B------:R-:W2:Y:S01]  /*68d0*/  LDL.64 R72, [R1+0xb28] ;  /* 0x000b280001487983 */ /* 0x000ea20000100a00 */
[----:B------:R-:W0:Y:S03]  /*68e0*/  LDCU.128 UR16, c[0x3][0x30] ;  /* 0x00c00600ff1077ac */ /* 0x000e260008000c00 */
[----:B------:R-:W3:Y:S04]  /*68f0*/  LDL.64 R74, [R1+0xb30] ;  /* 0x000b3000014a7983 */ /* 0x000ee80000100a00 */
[----:B------:R-:W4:Y:S04]  /*6900*/  LDL.64 R70, [R1+0xb38] ;  /* 0x000b380001467983 */ /* 0x000f280000100a00 */
[----:B------:R-:W5:Y:S04]  /*6910*/  LDL.64 R76, [R1+0xb40] ;  /* 0x000b4000014c7983 */ /* 0x000f680000100a00 */
[----:B------:R-:W4:Y:S04]  /*6920*/  LDL.64 R62, [R1+0xb48] ;  /* 0x000b4800013e7983 */ /* 0x000f280000100a00 */
        /* <DEDUP_REMOVED lines=13> */
[----:B------:R-:W0:Y:S04]  /*6a00*/  LDL.64 R32, [R1+0xb18] ;  /* 0x000b180001207983 */ /* 0x000e280000100a00 */
[----:B------:R-:W4:Y:S04]  /*6a10*/  LDL.64 R30, [R1+0xb20] ;  /* 0x000b2000011e7983 */ /* 0x000f280000100a00 */
[----:B------:R-:W4:Y:S04]  /*6a20*/  LDL.64 R14, [R1+0xac8] ;  /* 0x000ac800010e7983 */ /* 0x000f280000100a00 */
[----:B------:R-:W4:Y:S04]  /*6a30*/  LDL.128 R16, [R1+0xad0] ;  /* 0x000ad00001107983 */ /* 0x000f280000100c00 */
[----:B------:R-:W4:Y:S04]  /*6a40*/  LDL.128 R20, [R1+0xae0] ;  /* 0x000ae00001147983 */ /* 0x000f280000100c00 */
[----:B------:R-:W4:Y:S04]  /*6a50*/  LDL.128 R24, [R1+0xaf0] ;  /* 0x000af00001187983 */ /* 0x000f280000100c00 */
[----:B------:R-:W4:Y:S01]  /*6a60*/  LDL.64 R28, [R1+0xb00] ;  /* 0x000b0000011c7983 */ /* 0x000f220000100a00 */
[----:B------:R-:W1:Y:S01]  /*6a70*/  LDC R98, c[0x3][RZ] ;  /* 0x00c00000ff627b82 */ /* 0x000e620000000800 */
[----:B------:R-:W0:Y:S07]  /*6a80*/  LDCU.128 UR12, c[0x3][0x20] ;  /* 0x00c00400ff0c77ac */ /* 0x000e2e0008000c00 */
[----:B------:R-:W0:Y:S01]  /*6a90*/  LDC R100, c[0x3][0x4] ;  /* 0x00c00100ff647b82 */ /* 0x000e220000000800 */
[----:B--2---:R-:W-:-:S02]  /*6aa0*/  PRMT R43, R73, 0x7771, RZ ;  /* 0x00007771492b7816 */ /* 0x004fc400000000ff */
[----:B------:R-:W-:Y:S02]  /*6ab0*/  PRMT R64, R73, 0x7770, RZ ;  /* 0x0000777049407816 */ /* 0x000fe400000000ff */
[----:B---3--:R-:W-:Y:S01]  /*6ac0*/  PRMT R65, R75, 0x7771, RZ ;  /* 0x000077714b417816 */ /* 0x008fe200000000ff */
[----:B------:R-:W-:Y:S01]  /*6ad0*/  IMAD.SHL.U32 R67, R43, 0x100, RZ ;  /* 0x000001002b437824 */ /* 0x000fe200078e00ff */
[----:B------:R-:W-:Y:S02]  /*6ae0*/  PRMT R66, R75, 0x7770, RZ ;  /* 0x000077704b427816 */ /* 0x000fe400000000ff */
        /* <DEDUP_REMOVED lines=15> */
[----:B-----5:R-:W-:-:S02]  /*6be0*/  PRMT R65, R77, 0x7771, RZ ;  /* 0x000077714d417816 */ /* 0x020fc400000000ff */
[----:B------:R-:W-:Y:S02]  /*6bf0*/  LOP3.LUT R73, R66, R43, RZ, 0xfc, !PT ;  /* 0x0000002b42497212 */ /* 0x000fe400078efcff */
[----:B------:R-:W-:Y:S01]  /*6c00*/  LOP3.LUT R75, R64, R75, RZ, 0xfc, !PT ;  /* 0x0000004b404b7212 */ /* 0x000fe200078efcff */
[----:B------:R-:W-:Y:S01]  /*6c10*/  IMAD.SHL.U32 R65, R65, 0x100, RZ ;  /* 0x0000010041417824 */ /* 0x000fe200078e00ff */
[C---:B----4-:R-:W-:Y:S02]  /*6c20*/  PRMT R64, R71.reuse, 0x7770, RZ ;  /* 0x0000777047407816 */ /* 0x050fe400000000ff */
[----:B------:R-:W-:Y:S01]  /*6c30*/  PRMT R43, R71, 0x7771, RZ ;  /* 0x00007771472b7816 */ /* 0x000fe200000000ff */
[----:B------:R-:W-:Y:S01]  /*6c40*/  STL.128 [R1+0xfc0], R72 ;  /* 0x000fc04801007387 */ /* 0x000fe20000100c00 */
[----:B------:R-:W-:Y:S02]  /*6c50*/  PRMT R66, R77, 0x7770, RZ ;  /* 0x000077704d427816 */ /* 0x000fe400000000ff */
[----:B------:R-:W-:Y:S01]  /*6c60*/  LOP3.LUT R68, R64, 0xff, RZ, 0xc0, !PT ;  /* 0x000000ff40447812 */ /* 0x000fe200078ec0ff */
[----:B------:R-:W-:Y:S01]  /*6c70*/  IMAD.SHL.U32 R67, R43, 0x100, RZ ;  /* 0x000001002b437824 */ /* 0x000fe200078e00ff */
[----:B------:R-:W-:-:S02]  /*6c80*/  PRMT R64, R77, 0x7772, RZ ;  /* 0x000077724d407816 */ /* 0x000fc400000000ff */
[----:B------:R-:W-:Y:S02]  /*6c90*/  PRMT R43, R71, 0x7772, RZ ;  /* 0x00007772472b7816 */ /* 0x000fe400000000ff */
[----:B------:R-:W-:Y:S01]  /*6ca0*/  LOP3.LUT R66, R66, 0xff, RZ, 0xc0, !PT ;  /* 0x000000ff42427812 */ /* 0x000fe200078ec0ff */
[----:B------:R-:W-:Y:S01]  /*6cb0*/  IMAD.U32 R64, R64, 0x10000, RZ ;  /* 0x0001000040407824 */ /* 0x000fe200078e00ff */
[----:B------:R-:W-:Y:S01]  /*6cc0*/  PRMT R77, R77, 0x7773, RZ ;  /* 0x000077734d4d7816 */ /* 0x000fe200000000ff */
[----:B------:R-:W-:Y:S01]  /*6cd0*/  IMAD.U32 R43, R43, 0x10000, RZ ;  /* 0x000100002b2b7824 */ /* 0x000fe200078e00ff */
[----:B------:R-:W-:Y:S02]  /*6ce0*/  PRMT R71, R71, 0x7773, RZ ;  /* 0x0000777347477816 */ /* 0x000fe400000000ff */
[----:B------:R-:W-:Y:S02]  /*6cf0*/  LOP3.LUT R65, R66, 0xff00, R65, 0xf8, !PT ;  /* 0x0000ff0042417812 */ /* 0x000fe400078ef841 */
[----:B------:R-:W-:Y:S01]  /*6d00*/  LOP3.LUT R68, R68, 0xff00, R67, 0xf8, !PT ;  /* 0x0000ff0044447812 */ /* 0x000fe200078ef843 */
[----:B------:R-:W-:Y:S01]  /*6d10*/  IMAD.SHL.U32 R67, R77, 0x1000000, RZ ;  /* 0x010000004d437824 */ /* 0x000fe200078e00ff */
[----:B------:R-:W-:Y:S01]  /*6d20*/  LOP3.LUT R64, R65, 0xff0000, R64, 0xf8, !PT ;  /* 0x00ff000041407812 */ /* 0x000fe200078ef840 */
[----:B------:R-:W-:Y:S01]  /*6d30*/  IMAD.SHL.U32 R69, R71, 0x1000000, RZ ;  /* 0x0100000047457824 */ /* 0x000fe200078e00ff */
[----:B------:R-:W-:-:S02]  /*6d40*/  LOP3.LUT R66, R68, 0xff0000, R43, 0xf8, !PT ;  /* 0x00ff000044427812 */ /* 0x000fc400078ef82b */
[----:B------:R-:W-:Y:S02]  /*6d50*/  PRMT R43, R63, 0x7771, RZ ;  /* 0x000077713f2b7816 */ /* 0x000fe400000000ff */
[----:B------:R-:W-:Y:S02]  /*6d60*/  LOP3.LUT R67, R64, R67, RZ, 0xfc, !PT ;  /* 0x0000004340437212 */ /* 0x000fe400078efcff */
[----:B------:R-:W-:Y:S01]  /*6d70*/  PRMT R65, R61, 0x7771, RZ ;  /* 0x000077713d417816 */ /* 0x000fe200000000ff */
[----:B------:R-:W-:Y:S01]  /*6d80*/  IMAD.SHL.U32 R43, R43, 0x100, RZ ;  /* 0x000001002b2b7824 */ /* 0x000fe200078e00ff */
[----:B------:R-:W-:Y:S02]  /*6d90*/  LOP3.LUT R69, R66, R69, RZ, 0xfc, !PT ;  /* 0x0000004542457212 */ /* 0x000fe400078efcff */
[----:B------:R-:W-:Y:S01]  /*6da0*/  PRMT R64, R63, 0x7770, RZ ;  /* 0x000077703f407816 */ /* 0x000fe200000000ff */
[----:B------:R-:W-:Y:S01]  /*6db0*/  IMAD.SHL.U32 R65, R65, 0x100, RZ ;  /* 0x0000010041417824 */ /* 0x000fe200078e00ff */
[----:B------:R-:W-:-:S02]  /*6dc0*/  PRMT R66, R61, 0x7770, RZ ;  /* 0x000077703d427816 */ /* 0x000fc400000000ff */
[----:B------:R-:W-:Y:S02]  /*6dd0*/  PRMT R68, R63, 0x7772, RZ ;  /* 0x000077723f447816 */ /* 0x000fe400000000ff */
[----:B------:R-:W-:Y:S02]  /*6de0*/  PRMT R71, R61, 0x7772, RZ ;  /* 0x000077723d477816 */ /* 0x000fe400000000ff */
[----:B------:R-:W-:Y:S01]  /*6df0*/  LOP3.LUT R64, R64, 0xff, RZ, 0xc0, !PT ;  /* 0x000000ff40407812 */ /* 0x000fe200078ec0ff */
[----:B------:R-:W-:Y:S01]  /*6e00*/  IMAD.U32 R68, R68, 0x10000, RZ ;  /* 0x0001000044447824 */ /* 0x000fe200078e00ff */
[----:B------:R-:W-:Y:S01]  /*6e10*/  LOP3.LUT R66, R66, 0xff, RZ, 0xc0, !PT ;  /* 0x000000ff42427812 */ /* 0x000fe200078ec0ff */
[----:B------:R-:W-:Y:S01]  /*6e20*/  IMAD.U32 R71, R71, 0x10000, RZ ;  /* 0x0001000047477824 */ /* 0x000fe200078e00ff */
[----:B------:R-:W-:Y:S01]  /*6e30*/  PRMT R63, R63, 0x7773, RZ ;  /* 0x000077733f3f7816 */ /* 0x000fe200000000ff */
[----:B------:R-:W-:Y:S01]  /*6e40*/  IMAD.MOV.U32 R97, RZ, RZ, R14 ;  /* 0x000000ffff617224 */ /* 0x000fe200078e000e */
[----:B------:R-:W-:Y:S01]  /*6e50*/  PRMT R61, R61, 0x7773, RZ ;  /* 0x000077733d3d7816 */ /* 0x000fe200000000ff */
[----:B------:R-:W-:Y:S01]  /*6e60*/  IMAD.MOV.U32 R99, RZ, RZ, R15 ;  /* 0x000000ffff637224 */ /* 0x000fe200078e000f */
[----:B------:R-:W-:Y:S01]  /*6e70*/  LOP3.LUT R43, R64, 0xff00, R43, 0xf8, !PT ;  /* 0x0000ff00402b7812 */ /* 0x000fe200078ef82b */
[----:B------:R-:W-:Y:S01]  /*6e80*/  IMAD.SHL.U32 R63, R63, 0x1000000, RZ ;  /* 0x010000003f3f7824 */ /* 0x000fe200078e00ff */
[----:B------:R-:W-:Y:S01]  /*6e90*/  LOP3.LUT R64, R66, 0xff00, R65, 0xf8, !PT ;  /* 0x0000ff0042407812 */ /* 0x000fe200078ef841 */
[----:B------:R-:W-:Y:S01]  /*6ea0*/  IMAD.SHL.U32 R61, R61, 0x1000000, RZ ;  /* 0x010000003d3d7824 */ /* 0x000fe200078e00ff */
[----:B------:R-:W-:Y:S01]  /*6eb0*/  LOP3.LUT R66, R43, 0xff0000, R68, 0xf8, !PT ;  /* 0x00ff00002b427812 */ /* 0x000fe200078ef844 */
[----:B------:R-:W-:Y:S01]  /*6ec0*/  IMAD.MOV.U32 R68, RZ, RZ, R70 ;  /* 0x000000ffff447224 */ /* 0x000fe200078e0046 */
[----:B------:R-:W-:Y:S01]  /*6ed0*/  LOP3.LUT R64, R64, 0xff0000, R71, 0xf8, !PT ;  /* 0x00ff000040407812 */ /* 0x000fe200078ef847 */
[----:B------:R-:W-:Y:S01]  /*6ee0*/  IMAD.MOV.U32 R70, RZ, RZ, R76 ;  /* 0x000000ffff467224 */ /* 0x000fe200078e004c */
[----:B------:R-:W-:Y:S01]  /*6ef0*/  PRMT R43, R59, 0x7771, RZ ;  /* 0x000077713b2b7816 */ /* 0x000fe200000000ff */
[----:B------:R-:W-:Y:S01]  /*6f00*/  IMAD.MOV.U32 R71, RZ, RZ, R67 ;  /* 0x000000ffff477224 */ /* 0x000fe200078e0043 */
[----:B------:R-:W-:Y:S01]  /*6f10*/  LOP3.LUT R67, R66, R63, RZ, 0xfc, !PT ;  /* 0x0000003f42437212 */ /* 0x000fe200078efcff */
[----:B------:R-:W-:Y:S01]  /*6f20*/  IMAD.MOV.U32 R105, RZ, RZ, R18 ;  /* 0x000000ffff697224 */ /* 0x000fe200078e0012 */
[----:B------:R-:W-:Y:S01]  /*6f30*/  LOP3.LUT R65, R64, R61, RZ, 0xfc, !PT ;  /* 0x0000003d40417212 */ /* 0x000fe200078efcff */
[----:B------:R-:W-:Y:S01]  /*6f40*/  IMAD.SHL.U32 R43, R43, 0x100, RZ ;  /* 0x000001002b2b7824 */ /* 0x000fe200078e00ff */
[----:B------:R-:W-:Y:S01]  /*6f50*/  PRMT R61, R59, 0x7770, RZ ;  /* 0x000077703b3d7816 */ /* 0x000fe200000000ff */
[----:B------:R2:W-:Y:S01]  /*6f60*/  STL.128 [R1+0xfd0], R68 ;  /* 0x000fd04401007387 */ /* 0x0005e20000100c00 */
[C---:B------:R-:W-:Y:S01]  /*6f70*/  PRMT R63, R57.reuse, 0x7771, RZ ;  /* 0x00007771393f7816 */ /* 0x040fe200000000ff */
[----:B------:R-:W-:Y:S01]  /*6f80*/  IMAD.MOV.U32 R107, RZ, RZ, R19 ;  /* 0x000000ffff6b7224 */ /* 0x000fe200078e0013 */
[----:B------:R-:W-:Y:S01]  /*6f90*/  PRMT R64, R57, 0x7770, RZ ;  /* 0x0000777039407816 */ /* 0x000fe200000000ff */
[----:B------:R-:W-:Y:S01]  /*6fa0*/  IMAD.MOV.U32 R101, RZ, RZ, R16 ;  /* 0x000000ffff657224 */ /* 0x000fe200078e0010 */
[----:B------:R-:W-:Y:S01]  /*6fb0*/  LOP3.LUT R66, R61, 0xff, RZ, 0xc0, !PT ;  /* 0x000000ff3d427812 */ /* 0x000fe200078ec0ff */
[----:B------:R-:W-:Y:S01]  /*6fc0*/  IMAD.SHL.U32 R63, R63, 0x100, RZ ;  /* 0x000001003f3f7824 */ /* 0x000fe200078e00ff */
[C---:B------:R-:W-:Y:S01]  /*6fd0*/  PRMT R61, R59.reuse, 0x7772, RZ ;  /* 0x000077723b3d7816 */ /* 0x040fe200000000ff */
[----:B------:R-:W-:Y:S01]  /*6fe0*/  IMAD.MOV.U32 R103, RZ, RZ, R17 ;  /* 0x000000ffff677224 */ /* 0x000fe200078e0011 */
[----:B------:R-:W-:Y:S01]  /*6ff0*/  LOP3.LUT R64, R64, 0xff, RZ, 0xc0, !PT ;  /* 0x000000ff40407812 */ /* 0x000fe200078ec0ff */
[----:B------:R-:W-:Y:S01]  /*7000*/  IMAD.MOV.U32 R113, RZ, RZ, R20 ;  /* 0x000000ffff717224 */ /* 0x000fe200078e0014 */
[----:B------:R-:W-:Y:S01]  /*7010*/  PRMT R59, R59, 0x7773, RZ ;  /* 0x000077733b3b7816 */ /* 0x000fe200000000ff */
[----:B------:R-:W-:Y:S01]  /*7020*/  IMAD.U32 R61, R61, 0x10000, RZ ;  /* 0x000100003d3d7824 */ /* 0x000fe200078e00ff */
[----:B------:R-:W-:Y:S01]  /*7030*/  LOP3.LUT R63, R64, 0xff00, R63, 0xf8, !PT ;  /* 0x0000ff00403f7812 */ /* 0x000fe200078ef83f */
[----:B------:R-:W-:Y:S01]  /*7040*/  IMAD.MOV.U32 R115, RZ, RZ, R21 ;  /* 0x000000ffff737224 */ /* 0x000fe200078e0015 */
[----:B------:R-:W-:Y:S01]  /*7050*/  LOP3.LUT R66, R66, 0xff00, R43, 0xf8, !PT ;  /* 0x0000ff0042427812 */ /* 0x000fe200078ef82b */
[----:B------:R-:W-:Y:S01]  /*7060*/  IMAD.SHL.U32 R59, R59, 0x1000000, RZ ;  /* 0x010000003b3b7824 */ /* 0x000fe200078e00ff */
[C---:B--2---:R-:W-:Y:S01]  /*7070*/  PRMT R68, R57.reuse, 0x7772, RZ ;  /* 0x0000777239447816 */ /* 0x044fe200000000ff */
[----:B------:R-:W-:Y:S01]  /*7080*/  IMAD.MOV.U32 R70, RZ, RZ, R60 ;  /* 0x000000ffff467224 */ /* 0x000fe200078e003c */
[----:B------:R-:W-:Y:S01]  /*7090*/  PRMT R57, R57, 0x7773, RZ ;  /* 0x0000777339397816 */ /* 0x000fe200000000ff */
[----:B------:R-:W-:Y:S01]  /*70a0*/  IMAD.MOV.U32 R69, RZ, RZ, R67 ;  /* 0x000000ffff457224 */ /* 0x000fe200078e0043 */
[----:B------:R-:W-:Y:S01]  /*70b0*/  LOP3.LUT R66, R66, 0xff0000, R61, 0xf8, !PT ;  /* 0x00ff000042427812 */ /* 0x000fe200078ef83d */
[----:B------:R-:W-:Y:S01]  /*70c0*/  IMAD.U32 R68, R68, 0x10000, RZ ;  /* 0x0001000044447824 */ /* 0x000fe200078e00ff */
[----:B------:R-:W-:Y:S01]  /*70d0*/  PRMT R43, R55, 0x7771, RZ ;  /* 0x00007771372b7816 */ /* 0x000fe200000000ff */
[----:B------:R-:W-:Y:S01]  /*70e0*/  IMAD.SHL.U32 R57, R57, 0x1000000, RZ ;  /* 0x0100000039397824 */ /* 0x000fe200078e00ff */
[----:B------:R-:W-:Y:S01]  /*70f0*/  PRMT R60, R53, 0x7770, RZ ;  /* 0x00007770353c7816 */ /* 0x000fe200000000ff */
[----:B------:R-:W-:Y:S01]  /*7100*/  IMAD.MOV.U32 R71, RZ, RZ, R65 ;  /* 0x000000ffff477224 */ /* 0x000fe200078e0041 */
[----:B------:R-:W-:Y:S01]  /*7110*/  LOP3.LUT R64, R63, 0xff0000, R68, 0xf8, !PT ;  /* 0x00ff00003f407812 */ /* 0x000fe200078ef844 */
[----:B------:R-:W-:Y:S01]  /*7120*/  IMAD.MOV.U32 R68, RZ, RZ, R62 ;  /* 0x000000ffff447224 */ /* 0x000fe200078e003e */
[----:B------:R-:W-:Y:S01]  /*7130*/  LOP3.LUT R63, R66, R59, RZ, 0xfc, !PT ;  /* 0x0000003b423f7212 */ /* 0x000fe200078efcff */
[----:B------:R-:W-:Y:S01]  /*7140*/  IMAD.SHL.U32 R43, R43, 0x100, RZ ;  /* 0x000001002b2b7824 */ /* 0x000fe200078e00ff */
[----:B------:R-:W-:Y:S01]  /*7150*/  LOP3.LUT R61, R64, R57, RZ, 0xfc, !PT ;  /* 0x00000039403d7212 */ /* 0x000fe200078efcff */
[----:B------:R-:W-:Y:S01]  /*7160*/  IMAD.MOV.U32 R66, RZ, RZ, R56 ;  /* 0x000000ffff427224 */ /* 0x000fe200078e0038 */
[----:B------:R-:W-:Y:S01]  /*7170*/  PRMT R57, R55, 0x7770, RZ ;  /* 0x0000777037397816 */ /* 0x000fe200000000ff */
[----:B------:R-:W-:Y:S01]  /*7180*/  IMAD.MOV.U32 R65, RZ, RZ, R63 ;  /* 0x000000ffff417224 */ /* 0x000fe200078e003f */
[----:B------:R-:W-:Y:S01]  /*7190*/  PRMT R59, R53, 0x7771, RZ ;  /* 0x00007771353b7816 */ /* 0x000fe200000000ff */
[----:B------:R-:W-:Y:S01]  /*71a0*/  IMAD.MOV.U32 R67, RZ, RZ, R61 ;  /* 0x000000ffff437224 */ /* 0x000fe200078e003d */
[----:B------:R-:W-:Y:S01]  /*71b0*/  LOP3.LUT R62, R57, 0xff, RZ, 0xc0, !PT ;  /* 0x000000ff393e7812 */ /* 0x000fe200078ec0ff */
[----:B------:R2:W-:Y:S01]  /*71c0*/  STL.128 [R1+0xfe0], R68 ;  /* 0x000fe04401007387 */ /* 0x0005e20000100c00 */
[----:B------:R-:W-:Y:S01]  /*71d0*/  PRMT R57, R55, 0x7772, RZ ;  /* 0x0000777237397816 */ /* 0x000fe200000000ff */
[----:B------:R-:W-:Y:S01]  /*71e0*/  IMAD.SHL.U32 R59, R59, 0x100, RZ ;  /* 0x000001003b3b7824 */ /* 0x000fe200078e00ff */
[----:B------:R-:W-:Y:S01]  /*71f0*/  PRMT R64, R53, 0x7772, RZ ;  /* 0x0000777235407816 */ /* 0x000fe200000000ff */
[----:B------:R-:W-:Y:S01]  /*7200*/  IMAD.MOV.U32 R84, RZ, RZ, R22 ;  /* 0x000000ffff547224 */ /* 0x000fe200078e0016 */
[----:B------:R-:W-:Y:S01]  /*7210*/  LOP3.LUT R60, R60, 0xff, RZ, 0xc0, !PT ;  /* 0x000000ff3c3c7812 */ /* 0x000fe200078ec0ff */
[----:B------:R-:W-:Y:S01]  /*7220*/  IMAD.U32 R57, R57, 0x10000, RZ ;  /* 0x0001000039397824 */ /* 0x000fe200078e00ff */
[----:B------:R-:W-:Y:S01]  /*7230*/  PRMT R55, R55, 0x7773, RZ ;  /* 0x0000777337377816 */ /* 0x000fe200000000ff */
[----:B------:R-:W-:Y:S01]  /*7240*/  IMAD.U32 R64, R64, 0x10000, RZ ;  /* 0x0001000040407824 */ /* 0x000fe200078e00ff */
        /* <DEDUP_REMOVED lines=10> */
[----:B------:R-:W-:Y:S01]  /*72f0*/  LOP3.LUT R59, R62, R55, RZ, 0xfc, !PT ;  /* 0x000000373e3b7212 */ /* 0x000fe200078efcff */
[----:B------:R-:W-:Y:S01]  /*7300*/  IMAD.MOV.U32 R62, RZ, RZ, R52 ;  /* 0x000000ffff3e7224 */ /* 0x000fe200078e0034 */
[----:B------:R-:W-:Y:S01]  /*7310*/  LOP3.LUT R57, R60, R53, RZ, 0xfc, !PT ;  /* 0x000000353c397212 */ /* 0x000fe200078efcff */
[----:B------:R-:W-:Y:S01]  /*7320*/  IMAD.MOV.U32 R75, RZ, RZ, R27 ;  /* 0x000000ffff4b7224 */ /* 0x000fe200078e001b */
[----:B------:R-:W-:Y:S01]  /*7330*/  PRMT R53, R51, 0x7770, RZ ;  /* 0x0000777033357816 */ /* 0x000fe200000000ff */
[----:B------:R-:W-:Y:S01]  /*7340*/  IMAD.MOV.U32 R61, RZ, RZ, R59 ;  /* 0x000000ffff3d7224 */ /* 0x000fe200078e003b */
[----:B------:R-:W-:Y:S01]  /*7350*/  PRMT R55, R49, 0x7771, RZ ;  /* 0x0000777131377816 */ /* 0x000fe200000000ff */
[----:B------:R-:W-:Y:S01]  /*7360*/  IMAD.MOV.U32 R63, RZ, RZ, R57 ;  /* 0x000000ffff3f7224 */ /* 0x000fe200078e0039 */
[----:B------:R-:W-:Y:S01]  /*7370*/  PRMT R43, R51, 0x7771, RZ ;  /* 0x00007771332b7816 */ /* 0x000fe200000000ff */
[----:B------:R-:W-:Y:S01]  /*7380*/  STL.128 [R1+0xff0], R64 ;  /* 0x000ff04001007387 */ /* 0x000fe20000100c00 */
[----:B------:R-:W-:Y:S01]  /*7390*/  PRMT R56, R49, 0x7770, RZ ;  /* 0x0000777031387816 */ /* 0x000fe200000000ff */
[----:B------:R-:W-:Y:S01]  /*73a0*/  IMAD.SHL.U32 R55, R55, 0x100, RZ ;  /* 0x0000010037377824 */ /* 0x000fe200078e00ff */
[----:B------:R-:W-:Y:S01]  /*73b0*/  LOP3.LUT R58, R53, 0xff, RZ, 0xc0, !PT ;  /* 0x000000ff353a7812 */ /* 0x000fe200078ec0ff */
[----:B------:R-:W-:Y:S01]  /*73c0*/  IMAD.SHL.U32 R43, R43, 0x100, RZ ;  /* 0x000001002b2b7824 */ /* 0x000fe200078e00ff */
[----:B------:R-:W-:Y:S01]  /*73d0*/  PRMT R60, R49, 0x7772, RZ ;  /* 0x00007772313c7816 */ /* 0x000fe200000000ff */
[----:B------:R-:W-:Y:S01]  /*73e0*/  IMAD.MOV.U32 R76, RZ, RZ, R24 ;  /* 0x000000ffff4c7224 */ /* 0x000fe200078e0018 */
[----:B------:R-:W-:Y:S01]  /*73f0*/  PRMT R53, R51, 0x7772, RZ ;  /* 0x0000777233357816 */ /* 0x000fe200000000ff */
[----:B------:R-:W-:Y:S01]  /*7400*/  IMAD.MOV.U32 R77, RZ, RZ, R25 ;  /* 0x000000ffff4d7224 */ /* 0x000fe200078e0019 */
[----:B------:R-:W-:Y:S01]  /*7410*/  LOP3.LUT R56, R56, 0xff, RZ, 0xc0, !PT ;  /* 0x000000ff38387812 */ /* 0x000fe200078ec0ff */
[----:B------:R-:W-:Y:S01]  /*7420*/  IMAD.U32 R60, R60, 0x10000, RZ ;  /* 0x000100003c3c7824 */ /* 0x000fe200078e00ff */
[----:B------:R-:W-:Y:S01]  /*7430*/  PRMT R49, R49, 0x7773, RZ ;  /* 0x0000777331317816 */ /* 0x000fe200000000ff */
[----:B------:R-:W-:Y:S01]  /*7440*/  IMAD.U32 R53, R53, 0x10000, RZ ;  /* 0x0001000035357824 */ /* 0x000fe200078e00ff */
[----:B------:R-:W-:Y:S01]  /*7450*/  PRMT R51, R51, 0x7773, RZ ;  /* 0x0000777333337816 */ /* 0x000fe200000000ff */
[----:B--2---:R-:W-:Y:S01]  /*7460*/  IMAD.MOV.U32 R70, RZ, RZ, R28 ;  /* 0x000000ffff467224 */ /* 0x004fe200078e001c */
        /* <DEDUP_REMOVED lines=8> */
[----:B------:R-:W-:-:S02]  /*74f0*/  LOP3.LUT R53, R56, R49, RZ, 0xfc, !PT ;  /* 0x0000003138357212 */ /* 0x000fc400078efcff */
[----:B------:R-:W-:Y:S01]  /*7500*/  LOP3.LUT R55, R58, R51, RZ, 0xfc, !PT ;  /* 0x000000333a377212 */ /* 0x000fe200078efcff */
[----:B------:R-:W-:Y:S01]  /*7510*/  IMAD.MOV.U32 R58, RZ, RZ, R48 ;  /* 0x000000ffff3a7224 */ /* 0x000fe200078e0030 */
[C---:B------:R-:W-:Y:S01]  /*7520*/  PRMT R49, R47.reuse, 0x7770, RZ ;  /* 0x000077702f317816 */ /* 0x040fe200000000ff */
[----:B------:R-:W-:Y:S01]  /*7530*/  IMAD.MOV.U32 R59, RZ, RZ, R53 ;  /* 0x000000ffff3b7224 */ /* 0x000fe200078e0035 */
[----:B------:R-:W-:Y:S01]  /*7540*/  PRMT R43, R47, 0x7771, RZ ;  /* 0x000077712f2b7816 */ /* 0x000fe200000000ff */
[----:B------:R-:W-:Y:S01]  /*7550*/  IMAD.MOV.U32 R57, RZ, RZ, R55 ;  /* 0x000000ffff397224 */ /* 0x000fe200078e0037 */
[C---:B------:R-:W-:Y:S01]  /*7560*/  PRMT R51, R45.reuse, 0x7771, RZ ;  /* 0x000077712d337816 */ /* 0x040fe200000000ff */
[----:B------:R-:W-:Y:S01]  /*7570*/  STL.128 [R1+0x1000], R60 ;  /* 0x0010003c01007387 */ /* 0x000fe20000100c00 */
[----:B------:R-:W-:Y:S01]  /*7580*/  PRMT R52, R45, 0x7770, RZ ;  /* 0x000077702d347816 */ /* 0x000fe200000000ff */
[----:B------:R-:W-:Y:S01]  /*7590*/  IMAD.SHL.U32 R43, R43, 0x100, RZ ;  /* 0x000001002b2b7824 */ /* 0x000fe200078e00ff */
        /* <DEDUP_REMOVED lines=13> */
[----:B------:R-:W-:-:S02]  /*7670*/  LOP3.LUT R54, R54, 0xff0000, R49, 0xf8, !PT ;  /* 0x00ff000036367812 */ /* 0x000fc400078ef831 */
[----:B------:R-:W-:Y:S01]  /*7680*/  LOP3.LUT R52, R51, 0xff0000, R56, 0xf8, !PT ;  /* 0x00ff000033347812 */ /* 0x000fe200078ef838 */
[----:B------:R-:W-:Y:S01]  /*7690*/  IMAD.MOV.U32 R56, RZ, RZ, R50 ;  /* 0x000000ffff387224 */ /* 0x000fe200078e0032 */
[----:B------:R-:W-:Y:S02]  /*76a0*/  LOP3.LUT R53, R54, R47, RZ, 0xfc, !PT ;  /* 0x0000002f36357212 */ /* 0x000fe400078efcff */
[----:B------:R-:W-:Y:S02]  /*76b0*/  LOP3.LUT R51, R52, R45, RZ, 0xfc, !PT ;  /* 0x0000002d34337212 */ /* 0x000fe400078efcff */
[C---:B------:R-:W-:Y:S01]  /*76c0*/  PRMT R47, R39.reuse, 0x7770, RZ ;  /* 0x00007770272f7816 */ /* 0x040fe200000000ff */
[----:B------:R2:W-:Y:S01]  /*76d0*/  STL.128 [R1+0x1010], R56 ;  /* 0x0010103801007387 */ /* 0x0005e20000100c00 */
[----:B------:R-:W-:Y:S02]  /*76e0*/  PRMT R45, R39, 0x7771, RZ ;  /* 0x00007771272d7816 */ /* 0x000fe400000000ff */
[----:B------:R-:W-:-:S02]  /*76f0*/  PRMT R48, R37, 0x7771, RZ ;  /* 0x0000777125307816 */ /* 0x000fc400000000ff */
[----:B------:R-:W-:Y:S01]  /*7700*/  PRMT R49, R37, 0x7770, RZ ;  /* 0x0000777025317816 */ /* 0x000fe200000000ff */
[----:B------:R-:W-:Y:S01]  /*7710*/  IMAD.SHL.U32 R45, R45, 0x100, RZ ;  /* 0x000001002d2d7824 */ /* 0x000fe200078e00ff */
[----:B------:R-:W-:Y:S01]  /*7720*/  PRMT R43, R39, 0x7772, RZ ;  /* 0x00007772272b7816 */ /* 0x000fe200000000ff */
[----:B------:R-:W-:Y:S01]  /*7730*/  IMAD.SHL.U32 R48, R48, 0x100, RZ ;  /* 0x0000010030307824 */ /* 0x000fe200078e00ff */
[----:B------:R-:W-:Y:S02]  /*7740*/  LOP3.LUT R50, R47, 0xff, RZ, 0xc0, !PT ;  /* 0x000000ff2f327812 */ /* 0x000fe400078ec0ff */
[----:B------:R-:W-:Y:S01]  /*7750*/  PRMT R47, R37, 0x7772, RZ ;  /* 0x00007772252f7816 */ /* 0x000fe200000000ff */
[----:B------:R-:W-:Y:S01]  /*7760*/  IMAD.U32 R43, R43, 0x10000, RZ ;  /* 0x000100002b2b7824 */ /* 0x000fe200078e00ff */
[----:B------:R-:W-:Y:S02]  /*7770*/  LOP3.LUT R49, R49, 0xff, RZ, 0xc0, !PT ;  /* 0x000000ff31317812 */ /* 0x000fe400078ec0ff */
[----:B------:R-:W-:Y:S01]  /*7780*/  ISETP.GT.U32.AND P0, PT, R40, -0x81, PT ;  /* 0xffffff7f2800780c */ /* 0x000fe20003f04070 */
[----:B------:R-:W-:Y:S01]  /*7790*/  IMAD.U32 R47, R47, 0x10000, RZ ;  /* 0x000100002f2f7824 */ /* 0x000fe200078e00ff */
[----:B------:R-:W-:Y:S01]  /*77a0*/  PRMT R39, R39, 0x7773, RZ ;  /* 0x0000777327277816 */ /* 0x000fe200000000ff */
[----:B--2---:R-:W-:Y:S01]  /*77b0*/  IMAD.MOV.U32 R56, RZ, RZ, R46 ;  /* 0x000000ffff387224 */ /* 0x004fe200078e002e */
[----:B------:R-:W-:Y:S01]  /*77c0*/  PRMT R37, R37, 0x7773, RZ ;  /* 0x0000777325257816 */ /* 0x000fe200000000ff */
[----:B------:R-:W-:Y:S01]  /*77d0*/  IMAD.MOV.U32 R57, RZ, RZ, R53 ;  /* 0x000000ffff397224 */ /* 0x000fe200078e0035 */
[----:B------:R-:W-:Y:S01]  /*77e0*/  LOP3.LUT R50, R50, 0xff00, R45, 0xf8, !PT ;  /* 0x0000ff0032327812 */ /* 0x000fe200078ef82d */
[----:B------:R-:W-:Y:S01]  /*77f0*/  IMAD.SHL.U32 R39, R39, 0x1000000, RZ ;  /* 0x0100000027277824 */ /* 0x000fe200078e00ff */
[----:B------:R-:W-:Y:S01]  /*7800*/  LOP3.LUT R48, R49, 0xff00, R48, 0xf8, !PT ;  /* 0x0000ff0031307812 */ /* 0x000fe200078ef830 */
[----:B------:R-:W-:Y:S01]  /*7810*/  IMAD.SHL.U32 R37, R37, 0x1000000, RZ ;  /* 0x0100000025257824 */ /* 0x000fe200078e00ff */
[----:B------:R-:W-:Y:S01]  /*7820*/  ISETP.GT.U32.AND.EX P0, PT, R41, -0x1, PT, P0 ;  /* 0xffffffff2900780c */ /* 0x000fe20003f04100 */
[----:B------:R-:W-:Y:S01]  /*7830*/  IMAD.MOV.U32 R58, RZ, RZ, R44 ;  /* 0x000000ffff3a7224 */ /* 0x000fe200078e002c */
[----:B------:R-:W-:Y:S01]  /*7840*/  LOP3.LUT R50, R50, 0xff0000, R43, 0xf8, !PT ;  /* 0x00ff000032327812 */ /* 0x000fe200078ef82b */
[----:B------:R-:W-:Y:S01]  /*7850*/  IMAD.MOV.U32 R59, RZ, RZ, R51 ;  /* 0x000000ffff3b7224 */ /* 0x000fe200078e0033 */
[----:B------:R-:W-:Y:S01]  /*7860*/  LOP3.LUT R48, R48, 0xff0000, R47, 0xf8, !PT ;  /* 0x00ff000030307812 */ /* 0x000fe200078ef82f */
[----:B------:R-:W2:Y:S01]  /*7870*/  LDC R45, c[0x3][0x1c] ;  /* 0x00c00700ff2d7b82 */ /* 0x000ea20000000800 */
[----:B------:R-:W-:Y:S01]  /*7880*/  SEL R43, RZ, 0x1, !P0 ;  /* 0x00000001ff2b7807 */ /* 0x000fe20004000000 */
[----:B------:R-:W-:Y:S01]  /*7890*/  IMAD.MOV.U32 R44, RZ, RZ, RZ ;  /* 0x000000ffff2c7224 */ /* 0x000fe200078e00ff */
[----:B------:R-:W-:Y:S01]  /*78a0*/  LOP3.LUT R39, R50, R39, RZ, 0xfc, !PT ;  /* 0x0000002732277212 */ /* 0x000fe200078efcff */
[----:B------:R3:W-:Y:S01]  /*78b0*/  STL.128 [R1+0x1020], R56 ;  /* 0x0010203801007387 */ /* 0x0007e20000100c00 */
[----:B------:R-:W-:-:S02]  /*78c0*/  LOP3.LUT R37, R48, R37, RZ, 0xfc, !PT ;  /* 0x0000002530257212 */ /* 0x000fc400078efcff */
[----:B------:R-:W-:Y:S02]  /*78d0*/  IADD3 R40, P1, PT, R40, 0x80, RZ ;  /* 0x0000008028287810 */ /* 0x000fe40007f3e0ff */
[----:B------:R-:W-:Y:S02]  /*78e0*/  IADD3 R34, P0, PT, R34, R43, RZ ;  /* 0x0000002b22227210 */ /* 0x000fe40007f1e0ff */
[----:B------:R-:W4:Y:S01]  /*78f0*/  LDC R43, c[0x3][0x18] ;  /* 0x00c00600ff2b7b82 */ /* 0x000f220000000800 */
[----:B------:R-:W-:Y:S01]  /*7900*/  IMAD.X R41, RZ, RZ, R41, P1 ;  /* 0x000000ffff297224 */ /* 0x000fe200008e0629 */
[----:B0-----:R-:W-:Y:S01]  /*7910*/  LOP3.LUT R32, R32, UR16, RZ, 0x3c, !PT ;  /* 0x0000001020207c12 */ /* 0x001fe2000f8e3cff */
[----:B------:R-:W-:Y:S01]  /*7920*/  IMAD.X R35, RZ, RZ, R35, P0 ;  /* 0x000000ffff237224 */ /* 0x000fe200000e0623 */
[----:B------:R-:W-:Y:S02]  /*7930*/  LOP3.LUT R33, R33, UR17, RZ, 0x3c, !PT ;  /* 0x0000001121217c12 */ /* 0x000fe4000f8e3cff */
[----:B------:R0:W-:Y:S01]  /*7940*/  STL.64 [R1+0xb08], R40 ;  /* 0x000b082801007387 */ /* 0x0001e20000100a00 */
[----:B------:R-:W-:Y:S01]  /*7950*/  LOP3.LUT R30, R30, UR18, RZ, 0x3c, !PT ;  /* 0x000000121e1e7c12 */ /* 0x000fe2000f8e3cff */
[----:B------:R-:W-:Y:S01]  /*7960*/  IMAD.MOV.U32 R109, RZ, RZ, R32 ;  /* 0x000000ffff6d7224 */ /* 0x000fe200078e0020 */
[----:B------:R-:W-:Y:S01]  /*7970*/  LOP3.LUT R31, R31, UR19, RZ, 0x3c, !PT ;  /* 0x000000131f1f7c12 */ /* 0x000fe2000f8e3cff */
[----:B---3--:R-:W-:Y:S01]  /*7980*/  IMAD.MOV.U32 R56, RZ, RZ, R38 ;  /* 0x000000ffff387224 */ /* 0x008fe200078e0026 */
[----:B------:R0:W-:Y:S01]  /*7990*/  STL.64 [R1+0xb10], R34 ;  /* 0x000b102201007387 */ /* 0x0001e20000100a00 */
[----:B------:R-:W-:Y:S01]  /*79a0*/  IMAD.MOV.U32 R57, RZ, RZ, R39 ;  /* 0x000000ffff397224 */ /* 0x000fe200078e0027 */
[----:B------:R-:W3:Y:S01]  /*79b0*/  LDC R38, c[0x3][0x14] ;  /* 0x00c00500ff267b82 */ /* 0x000ee20000000800 */
[----:B------:R-:W-:Y:S01]  /*79c0*/  IMAD.MOV.U32 R58, RZ, RZ, R36 ;  /* 0x000000ffff3a7224 */ /* 0x000fe200078e0024 */
[----:B------:R-:W-:Y:S01]  /*79d0*/  LOP3.LUT R51, R40, UR12, RZ, 0x3c, !PT ;  /* 0x0000000c28337c12 */ /* 0x000fe2000f8e3cff */
[----:B------:R-:W-:Y:S01]  /*79e0*/  IMAD.MOV.U32 R59, RZ, RZ, R37 ;  /* 0x000000ffff3b7224 */ /* 0x000fe200078e0025 */
[----:B------:R-:W-:Y:S01]  /*79f0*/  LOP3.LUT R53, R41, UR13, RZ, 0x3c, !PT ;  /* 0x0000000d29357c12 */ /* 0x000fe2000f8e3cff */
[----:B------:R-:W-:Y:S01]  /*7a00*/  IMAD.MOV.U32 R111, RZ, RZ, R33 ;  /* 0x000000ffff6f7224 */ /* 0x000fe200078e0021 */
[----:B------:R-:W-:Y:S01]  /*7a10*/  LOP3.LUT R47, R34, UR14, RZ, 0x3c, !PT ;  /* 0x0000000e222f7c12 */ /* 0x000fe2000f8e3cff */
[----:B------:R-:W-:Y:S01]  /*7a20*/  IMAD.MOV.U32 R117, RZ, RZ, R30 ;  /* 0x000000ffff757224 */ /* 0x000fe200078e001e */
[----:B------:R0:W-:Y:S01]  /*7a30*/  STL.128 [R1+0x1030], R56 ;  /* 0x0010303801007387 */ /* 0x0001e20000100c00 */
[----:B------:R-:W0:Y:S01]  /*7a40*/  LDC R39, c[0x3][0x10] ;  /* 0x00c00400ff277b82 */ /* 0x000e220000000800 */
[----:B------:R-:W-:Y:S01]  /*7a50*/  LOP3.LUT R49, R35, UR15, RZ, 0x3c, !PT ;  /* 0x0000000f23317c12 */ /* 0x000fe2000f8e3cff */
[----:B------:R-:W-:-:S06]  /*7a60*/  IMAD.MOV.U32 R119, RZ, RZ, R31 ;  /* 0x000000ffff777224 */ /* 0x000fcc00078e001f */
[----:B------:R-:W0:Y:S08]  /*7a70*/  LDC R37, c[0x3][0x8] ;  /* 0x00c00200ff257b82 */ /* 0x000e300000000800 */
[----:B-12---:R-:W0:Y:S02]  /*7a80*/  LDC R36, c[0x3][0xc] ;  /* 0x00c00300ff247b82 */ /* 0x006e240000000800 */
.L_x_27:
[----:B------:R-:W-:-:S04]  /*7a90*/  IMAD.MOV.U32 R55, RZ, RZ, 0x40 ;  /* 0x00000040ff377424 */ /* 0x000fc800078e00ff */
[----:B------:R-:W-:-:S04]  /*7aa0*/  IMAD R46, R44, 0x10, R55 ;  /* 0x000000102c2e7824 */ /* 0x000fc800078e0237 */
[----:B------:R-:W1:Y:S08]  /*7ab0*/  LDC.U8 R55, c[0x3][R46] ;  /* 0x00c000002e377b82 */ /* 0x000e700000000000 */
[----:B0-----:R-:W0:Y:S08]  /*7ac0*/  LDC.U8 R59, c[0x3][R46+0x2] ;  /* 0x00c000802e3b7b82 */ /* 0x001e300000000000 */
[----:B------:R-:W2:Y:S01]  /*7ad0*/  LDC.U8 R61, c[0x3][R46+0x4] ;  /* 0x00c001002e3d7b82 */ /* 0x000ea20000000000 */
[----:B-1----:R-:W-:-:S07]  /*7ae0*/  IMAD R55, R55, 0x8, R0 ;  /* 0x0000000837377824 */ /* 0x002fce00078e0200 */
[----:B------:R-:W1:Y:S01]  /*7af0*/  LDC.U8 R57, c[0x3][R46+0x1] ;  /* 0x00c000402e397b82 */ /* 0x000e620000000000 */
[----:B------:R5:W4:Y:S01]  /*7b00*/  LDL.64 R86, [R55] ;  /* 0x0000000037567983 */ /* 0x000b220000100a00 */
[----:B0-----:R-:W-:-:S06]  /*7b10*/  IMAD R59, R59, 0x8, R0 ;  /* 0x000000083b3b7824 */ /* 0x001fcc00078e0200 */
[----:B------:R-:W0:Y:S01]  /*7b20*/  LDC.U8 R63, c[0x3][R46+0x6] ;  /* 0x00c001802e3f7b82 */ /* 0x000e220000000000 */
[----:B------:R-:W3:Y:S01]  /*7b30*/  LDL.64 R90, [R59] ;  /* 0x000000003b5a7983 */ /* 0x000ee20000100a00 */
[----:B--2---:R-:W-:-:S06]  /*7b40*/  IMAD R92, R61, 0x8, R0 ;  /* 0x000000083d5c7824 */ /* 0x004fcc00078e0200 */
[----:B------:R-:W2:Y:S01]  /*7b50*/  LDC.U8 R61, c[0x3][R46+0x3] ;  /* 0x00c000c02e3d7b82 */ /* 0x000ea20000000000 */
[----:B------:R-:W3:Y:S01]  /*7b60*/  LDL.64 R92, [R92] ;  /* 0x000000005c5c7983 */ /* 0x000ee20000100a00 */
[----:B-1----:R-:W-:-:S06]  /*7b70*/  IMAD R57, R57, 0x8, R0 ;  /* 0x0000000839397824 */ /* 0x002fcc00078e0200 */
[----:B-----5:R-:W1:Y:S01]  /*7b80*/  LDC.U8 R55, c[0x3][R46+0x5] ;  /* 0x00c001402e377b82 */ /* 0x020e620000000000 */
[----:B------:R5:W3:Y:S01]  /*7b90*/  LDL.64 R88, [R57] ;  /* 0x0000000039587983 */ /* 0x000ae20000100a00 */
[----:B0-----:R-:W-:-:S05]  /*7ba0*/  IMAD R63, R63, 0x8, R0 ;  /* 0x000000083f3f7824 */ /* 0x001fca00078e0200 */
[----:B------:R0:W3:Y:S01]  /*7bb0*/  LDL.64 R82, [R63] ;  /* 0x000000003f527983 */ /* 0x0000e20000100a00 */
[----:B------:R-:W0:Y:S01]  /*7bc0*/  LDC.U8 R65, c[0x3][R46+0x7] ;  /* 0x00c001c02e417b82 */ /* 0x000e220000000000 */
[----:B--2---:R-:W-:-:S05]  /*7bd0*/  IMAD R61, R61, 0x8, R0 ;  /* 0x000000083d3d7824 */ /* 0x004fca00078e0200 */
[----:B------:R-:W2:Y:S01]  /*7be0*/  LDL.64 R80, [R61] ;  /* 0x000000003d507983 */ /* 0x000ea20000100a00 */
[--C-:B-1----:R-:W-:Y:S01]  /*7bf0*/  IMAD R55, R55, 0x8, R0.reuse ;  /* 0x0000000837377824 */ /* 0x102fe200078e0200 */
[----:B------:R-:W1:Y:S04]  /*7c00*/  LDC.U8 R67, c[0x3][R46+0x8] ;  /* 0x00c002002e437b82 */ /* 0x000e680000000000 */
[----:B------:R1:W2:Y:S04]  /*7c10*/  LDL.64 R78, [R55] ;  /* 0x00000000374e7983 */ /* 0x0002a80000100a00 */
[----:B-----5:R-:W5:Y:S01]  /*7c20*/  LDC.U8 R57, c[0x3][R46+0xa] ;  /* 0x00c002802e397b82 */ /* 0x020f620000000000 */
[----:B0-----:R-:W-:-:S06]  /*7c30*/  IMAD R72, R65, 0x8, R0 ;  /* 0x0000000841487824 */ /* 0x001fcc00078e0200 */
[----:B------:R-:W2:Y:S01]  /*7c40*/  LDL.64 R72, [R72] ;  /* 0x0000000048487983 */ /* 0x000ea20000100a00 */
[----:B------:R-:W0:Y:S01]  /*7c50*/  LDC.U8 R59, c[0x3][R46+0xc] ;  /* 0x00c003002e3b7b82 */ /* 0x000e220000000000 */
[----:B-1----:R-:W-:-:S07]  /*7c60*/  IMAD R67, R67, 0x8, R0 ;  /* 0x0000000843437824 */ /* 0x002fce00078e0200 */
[----:B------:R-:W1:Y:S01]  /*7c70*/  LDC.U8 R63, c[0x3][R46+0xe] ;  /* 0x00c003802e3f7b82 */ /* 0x000e620000000000 */
[----:B------:R-:W2:Y:S01]  /*7c80*/  LDL.64 R66, [R67] ;  /* 0x0000000043427983 */ /* 0x000ea20000100a00 */
[----:B-----5:R-:W-:-:S06]  /*7c90*/  IMAD R57, R57, 0x8, R0 ;  /* 0x0000000839397824 */ /* 0x020fcc00078e0200 */
[----:B------:R-:W5:Y:S01]  /*7ca0*/  LDC.U8 R55, c[0x3][R46+0x9] ;  /* 0x00c002402e377b82 */ /* 0x000f620000000000 */
[----:B------:R-:W2:Y:S01]  /*7cb0*/  LDL.64 R68, [R57] ;  /* 0x0000000039447983 */ /* 0x000ea20000100a00 */
[----:B0-----:R-:W-:-:S06]  /*7cc0*/  IMAD R64, R59, 0x8, R0 ;  /* 0x000000083b407824 */ /* 0x001fcc00078e0200 */
[----:B------:R-:W0:Y:S01]  /*7cd0*/  LDC.U8 R59, c[0x3][R46+0xb] ;  /* 0x00c002c02e3b7b82 */ /* 0x000e220000000000 */
[----:B------:R-:W2:Y:S01]  /*7ce0*/  LDL.64 R64, [R64] ;  /* 0x0000000040407983 */ /* 0x000ea20000100a00 */
[----:B-1----:R-:W-:-:S06]  /*7cf0*/  IMAD R63, R63, 0x8, R0 ;  /* 0x000000083f3f7824 */ /* 0x002fcc00078e0200 */
[----:B------:R-:W2:Y:S01]  /*7d00*/  LDL.64 R62, [R63] ;  /* 0x000000003f3e7983 */ /* 0x000ea20000100a00 */
[--C-:B-----5:R-:W-:Y:S02]  /*7d10*/  IMAD R60, R55, 0x8, R0.reuse ;  /* 0x00000008373c7824 */ /* 0x120fe400078e0200 */
[----:B------:R-:W1:Y:S04]  /*7d20*/  LDC.U8 R55, c[0x3][R46+0xd] ;  /* 0x00c003402e377b82 */ /* 0x000e680000000000 */
[----:B------:R-:W5:Y:S04]  /*7d30*/  LDL.64 R60, [R60] ;  /* 0x000000003c3c7983 */ /* 0x000f680000100a00 */
[----:B------:R-:W1:Y:S01]  /*7d40*/  LDC.U8 R95, c[0x3][R46+0xf] ;  /* 0x00c003c02e5f7b82 */ /* 0x000e620000000000 */
[----:B0-----:R-:W-:-:S06]  /*7d50*/  IMAD R59, R59, 0x8, R0 ;  /* 0x000000083b3b7824 */ /* 0x001fcc00078e0200 */
[----:B------:R-:W5:Y:S01]  /*7d60*/  LDL.64 R58, [R59] ;  /* 0x000000003b3a7983 */ /* 0x000f620000100a00 */
[----:B-1----:R-:W-:-:S06]  /*7d70*/  IMAD R56, R55, 0x8, R0 ;  /* 0x0000000837387824 */ /* 0x002fcc00078e0200 */
[----:B------:R-:W5:Y:S01]  /*7d80*/  LDL.64 R56, [R56] ;  /* 0x0000000038387983 */ /* 0x000f620000100a00 */
[----:B------:R-:W-:-:S06]  /*7d90*/  IMAD R54, R95, 0x8, R0 ;  /* 0x000000085f367824 */ /* 0x000fcc00078e0200 */
[----:B------:R-:W5:Y:S01]  /*7da0*/  LDL.64 R54, [R54] ;  /* 0x0000000036367983 */ /* 0x000f620000100a00 */
[----:B----4-:R-:W-:-:S04]  /*7db0*/  IADD3 R94, P0, P1, R84, R97, R86 ;  /* 0x00000061545e7210 */ /* 0x010fc8000791e056 */
[----:B------:R-:W-:-:S04]  /*7dc0*/  IADD3.X R96, PT, PT, R85, R99, R87, P0, P1 ;  /* 0x0000006355607210 */ /* 0x000fc800007e2457 */
[----:B------:R-:W-:Y:S02]  /*7dd0*/  LOP3.LUT R95, R53, R96, RZ, 0x3c, !PT ;  /* 0x00000060355f7212 */ /* 0x000fe400078e3cff */
[----:B------:R-:W-:Y:S02]  /*7de0*/  LOP3.LUT R87, R51, R94, RZ, 0x3c, !PT ;  /* 0x0000005e33577212 */ /* 0x000fe400078e3cff */
[----:B------:R-:W-:-:S05]  /*7df0*/  IADD3 R99, P0, PT, R98, R95, RZ ;  /* 0x0000005f62637210 */ /* 0x000fca0007f1e0ff */
[----:B------:R-:W-:Y:S01]  /*7e00*/  IMAD.X R98, R100, 0x1, R87, P0 ;  /* 0x0000000164627824 */ /* 0x000fe200000e0657 */
[----:B------:R-:W-:Y:S02]  /*7e10*/  LOP3.LUT R51, R84, R99, RZ, 0x3c, !PT ;  /* 0x0000006354337212 */ /* 0x000fe400078e3cff */
[----:B---3--:R-:W-:Y:S02]  /*7e20*/  IADD3 R84, P2, P3, R76, R101, R90 ;  /* 0x000000654c547210 */ /* 0x008fe40007b5e05a */
[----:B------:R-:W-:Y:S02]  /*7e30*/  LOP3.LUT R46, R85, R98, RZ, 0x3c, !PT ;  /* 0x00000062552e7212 */ /* 0x000fe400078e3cff */
[----:B------:R-:W-:Y:S02]  /*7e40*/  IADD3 R86, P4, P5, R74, R105, R92 ;  /* 0x000000694a567210 */ /* 0x000fe40007d9e05c */
[----:B------:R-:W-:Y:S02]  /*7e50*/  SHF.L.W.U32.HI R53, R51, 0x8, R46 ;  /* 0x0000000833357819 */ /* 0x000fe40000010e2e */
[----:B------:R-:W-:-:S02]  /*7e60*/  IADD3.X R92, PT, PT, R77, R103, R91, P2, P3 ;  /* 0x000000674d5c7210 */ /* 0x000fc400017e645b */
[----:B------:R-:W-:Y:S02]  /*7e70*/  SHF.L.W.U32.HI R51, R46, 0x8, R51 ;  /* 0x000000082e337819 */ /* 0x000fe40000010e33 */
[----:B------:R-:W-:Y:S02]  /*7e80*/  IADD3 R94, P0, P1, R94, R53, R88 ;  /* 0x000000355e5e7210 */ /* 0x000fe4000791e058 */
[----:B------:R-:W-:Y:S02]  /*7e90*/  IADD3.X R88, PT, PT, R75, R107, R93, P4, P5 ;  /* 0x0000006b4b587210 */ /* 0x000fe400027ea45d */
[----:B------:R-:W-:Y:S02]  /*7ea0*/  LOP3.LUT R50, R49, R92, RZ, 0x3c, !PT ;  /* 0x0000005c31327212 */ /* 0x000fe400078e3cff */
[----:B------:R-:W-:Y:S02]  /*7eb0*/  IADD3.X R96, PT, PT, R96, R51, R89, P0, P1 ;  /* 0x0000003360607210 */ /* 0x000fe400007e2459 */
[----:B------:R-:W-:-:S02]  /*7ec0*/  LOP3.LUT R97, R47, R84, RZ, 0x3c, !PT ;  /* 0x000000542f617212 */ /* 0x000fc400078e3cff */
[----:B------:R-:W-:Y:S02]  /*7ed0*/  LOP3.LUT R48, R111, R88, RZ, 0x3c, !PT ;  /* 0x000000586f307212 */ /* 0x000fe400078e3cff */
[----:B------:R-:W-:Y:S02]  /*7ee0*/  IADD3 R90, P0, PT, R37, R50, RZ ;  /* 0x00000032255a7210 */ /* 0x000fe40007f1e0ff */
[----:B------:R-:W-:Y:S02]  /*7ef0*/  IADD3 R82, P2, P3, R70, R113, R82 ;  /* 0x0000007146527210 */ /* 0x000fe40007b5e052 */
[----:B------:R-:W-:Y:S01]  /*7f00*/  LOP3.LUT R46, R95, R94, RZ, 0x3c, !PT ;  /* 0x0000005e5f2e7212 */ /* 0x000fe200078e3cff */
[----:B------:R-:W-:Y:S01]  /*7f10*/  IMAD.X R95, R36, 0x1, R97, P0 ;  /* 0x00000001245f7824 */ /* 0x000fe200000e0661 */
[----:B------:R-:W-:Y:S02]  /*7f20*/  LOP3.LUT R47, R87, R96, RZ, 0x3c, !PT ;  /* 0x00000060572f7212 */ /* 0x000fe400078e3cff */
[----:B------:R-:W-:-:S02]  /*7f30*/  LOP3.LUT R93, R109, R86, RZ, 0x3c, !PT ;  /* 0x000000566d5d7212 */ /* 0x000fc400078e3cff */
[----:B------:R-:W-:Y:S02]  /*7f40*/  IADD3 R89, P1, PT, R39, R48, RZ ;  /* 0x0000003027597210 */ /* 0x000fe40007f3e0ff */
[----:B------:R-:W-:Y:S02]  /*7f50*/  SHF.L.W.U32.HI R37, R47, 0x10, R46 ;  /* 0x000000102f257819 */ /* 0x000fe40000010e2e */
[----:B------:R-:W-:Y:S01]  /*7f60*/  IADD3.X R83, PT, PT, R71, R115, R83, P2, P3 ;  /* 0x0000007347537210 */ /* 0x000fe200017e6453 */
[----:B------:R-:W-:Y:S01]  /*7f70*/  IMAD.X R91, R38, 0x1, R93, P1 ;  /* 0x00000001265b7824 */ /* 0x000fe200008e065d */
[----:B------:R-:W-:Y:S02]  /*7f80*/  SHF.L.W.U32.HI R46, R46, 0x10, R47 ;  /* 0x000000102e2e7819 */ /* 0x000fe40000010e2f */
[----:B------:R-:W-:Y:S02]  /*7f90*/  LOP3.LUT R47, R76, R90, RZ, 0x3c, !PT ;  /* 0x0000005a4c2f7212 */ /* 0x000fe400078e3cff */
[----:B------:R-:W-:-:S02]  /*7fa0*/  LOP3.LUT R38, R77, R95, RZ, 0x3c, !PT ;  /* 0x0000005f4d267212 */ /* 0x000fc400078e3cff */
[----:B------:R-:W-:Y:S02]  /*7fb0*/  LOP3.LUT R36, R74, R89, RZ, 0x3c, !PT ;  /* 0x000000594a247212 */ /* 0x000fe400078e3cff */
[----:B------:R-:W-:Y:S02]  /*7fc0*/  LOP3.LUT R74, R119, R83, RZ, 0x3c, !PT ;  /* 0x00000053774a7212 */ /* 0x000fe400078e3cff */
[----:B------:R-:W-:Y:S02]  /*7fd0*/  LOP3.LUT R75, R75, R91, RZ, 0x3c, !PT ;  /* 0x0000005b4b4b7212 */ /* 0x000fe400078e3cff */
[----:B------:R-:W-:Y:S02]  /*7fe0*/  SHF.L.W.U32.HI R39, R38, 0x8, R47 ;  /* 0x0000000826277819 */ /* 0x000fe40000010e2f */
[----:B------:R-:W-:Y:S02]  /*7ff0*/  SHF.L.W.U32.HI R47, R47, 0x8, R38 ;  /* 0x000000082f2f7819 */ /* 0x000fe40000010e26 */
[----:B------:R-:W-:-:S02]  /*8000*/  LOP3.LUT R52, R117, R82, RZ, 0x3c, !PT ;  /* 0x0000005275347212 */ /* 0x000fc400078e3cff */
[----:B------:R-:W-:Y:S02]  /*8010*/  IADD3 R85, P2, PT, R43, R74, RZ ;  /* 0x0000004a2b557210 */ /* 0x000fe40007f5e0ff */
[----:B------:R-:W-:Y:S02]  /*8020*/  SHF.L.W.U32.HI R49, R36, 0x8, R75 ;  /* 0x0000000824317819 */ /* 0x000fe40000010e4b */
[----:B--2---:R-:W-:Y:S01]  /*8030*/  IADD3 R76, P0, P1, R84, R47, R80 ;  /* 0x0000002f544c7210 */ /* 0x004fe2000791e050 */
[----:B------:R-:W-:Y:S01]  /*8040*/  IMAD.X R87, R45, 0x1, R52, P2 ;  /* 0x000000012d577824 */ /* 0x000fe200010e0634 */
[----:B------:R-:W-:Y:S02]  /*8050*/  SHF.L.W.U32.HI R43, R75, 0x8, R36 ;  /* 0x000000084b2b7819 */ /* 0x000fe40000010e24 */
[----:B------:R-:W-:Y:S02]  /*8060*/  IADD3 R86, P2, P3, R86, R49, R78 ;  /* 0x0000003156567210 */ /* 0x000fe40007b5e04e */
[----:B------:R-:W-:-:S02]  /*8070*/  IADD3.X R78, PT, PT, R92, R39, R81, P0, P1 ;  /* 0x000000275c4e7210 */ /* 0x000fc400007e2451 */
[----:B------:R-:W-:Y:S02]  /*8080*/  IADD3.X R88, PT, PT, R88, R43, R79, P2, P3 ;  /* 0x0000002b58587210 */ /* 0x000fe400017e644f */
[----:B------:R-:W-:Y:S02]  /*8090*/  LOP3.LUT R45, R50, R76, RZ, 0x3c, !PT ;  /* 0x0000004c322d7212 */ /* 0x000fe400078e3cff */
[----:B------:R-:W-:Y:S02]  /*80a0*/  LOP3.LUT R50, R97, R78, RZ, 0x3c, !PT ;  /* 0x0000004e61327212 */ /* 0x000fe400078e3cff */
[----:B------:R-:W-:Y:S02]  /*80b0*/  LOP3.LUT R38, R71, R87, RZ, 0x3c, !PT ;  /* 0x0000005747267212 */ /* 0x000fe400078e3cff */
[----:B------:R-:W-:Y:S02]  /*80c0*/  LOP3.LUT R48, R48, R86, RZ, 0x3c, !PT ;  /* 0x0000005630307212 */ /* 0x000fe400078e3cff */
[----:B------:R-:W-:-:S02]  /*80d0*/  LOP3.LUT R71, R93, R88, RZ, 0x3c, !PT ;  /* 0x000000585d477212 */ /* 0x000fc400078e3cff */
[----:B------:R-:W-:Y:S02]  /*80e0*/  SHF.L.W.U32.HI R36, R50, 0x10, R45 ;  /* 0x0000001032247819 */ /* 0x000fe40000010e2d */
[----:B------:R-:W-:Y:S02]  /*80f0*/  SHF.L.W.U32.HI R45, R45, 0x10, R50 ;  /* 0x000000102d2d7819 */ /* 0x000fe40000010e32 */
[----:B------:R-:W-:Y:S02]  /*8100*/  LOP3.LUT R75, R70, R85, RZ, 0x3c, !PT ;  /* 0x00000055464b7212 */ /* 0x000fe400078e3cff */
[----:B------:R-:W-:Y:S02]  /*8110*/  SHF.L.W.U32.HI R50, R48, 0x10, R71 ;  /* 0x0000001030327819 */ /* 0x000fe40000010e47 */
[----:B------:R-:W-:Y:S02]  /*8120*/  IADD3 R90, P0, PT, R45, R90, RZ ;  /* 0x0000005a2d5a7210 */ /* 0x000fe40007f1e0ff */
[----:B------:R-:W-:-:S02]  /*8130*/  SHF.L.W.U32.HI R77, R75, 0x8, R38 ;  /* 0x000000084b4d7819 */ /* 0x000fc40000010e26 */
[----:B------:R-:W-:Y:S02]  /*8140*/  SHF.L.W.U32.HI R48, R71, 0x10, R48 ;  /* 0x0000001047307819 */ /* 0x000fe40000010e30 */
[----:B------:R-:W-:Y:S01]  /*8150*/  IADD3 R80, P1, PT, R50, R89, RZ ;  /* 0x0000005932507210 */ /* 0x000fe20007f3e0ff */
[----:B------:R-:W-:Y:S01]  /*8160*/  IMAD.X R89, R36, 0x1, R95, P0 ;  /* 0x0000000124597824 */ /* 0x000fe200000e065f */
[----:B------:R-:W-:Y:S02]  /*8170*/  SHF.L.W.U32.HI R75, R38, 0x8, R75 ;  /* 0x00000008264b7819 */ /* 0x000fe40000010e4b */
[----:B------:R-:W-:Y:S01]  /*8180*/  IADD3 R82, P2, P3, R82, R77, R72 ;  /* 0x0000004d52527210 */ /* 0x000fe20007b5e048 */
[----:B------:R-:W-:Y:S01]  /*8190*/  IMAD.X R84, R48, 0x1, R91, P1 ;  /* 0x0000000130547824 */ /* 0x000fe200008e065b */
[----:B------:R-:W-:Y:S02]  /*81a0*/  LOP3.LUT R71, R47, R90, RZ, 0x3c, !PT ;  /* 0x0000005a2f477212 */ /* 0x000fe400078e3cff */
[----:B------:R-:W-:-:S02]  /*81b0*/  IADD3.X R83, PT, PT, R83, R75, R73, P2, P3 ;  /* 0x0000004b53537210 */ /* 0x000fc400017e6449 */
[----:B------:R-:W-:Y:S02]  /*81c0*/  LOP3.LUT R72, R39, R89, RZ, 0x3c, !PT ;  /* 0x0000005927487212 */ /* 0x000fe400078e3cff */
[----:B------:R-:W-:Y:S02]  /*81d0*/  LOP3.LUT R73, R49, R80, RZ, 0x3c, !PT ;  /* 0x0000005031497212 */ /* 0x000fe400078e3cff */
[----:B------:R-:W-:Y:S02]  /*81e0*/  LOP3.LUT R70, R43, R84, RZ, 0x3c, !PT ;  /* 0x000000542b467212 */ /* 0x000fe400078e3cff */
[----:B------:R-:W-:Y:S02]  /*81f0*/  LOP3.LUT R38, R74, R82, RZ, 0x3c, !PT ;  /* 0x000000524a267212 */ /* 0x000fe400078e3cff */
[----:B------:R-:W-:Y:S02]  /*8200*/  LOP3.LUT R39, R52, R83, RZ, 0x3c, !PT ;  /* 0x0000005334277212 */ /* 0x000fe400078e3cff */
[----:B------:R-:W-:-:S02]  /*8210*/  SHF.L.W.U32.HI R49, R72, 0x1, R71 ;  /* 0x0000000148317819 */ /* 0x000fc40000010e47 */
[----:B------:R-:W-:Y:S02]  /*8220*/  SHF.L.W.U32.HI R47, R71, 0x1, R72 ;  /* 0x00000001472f7819 */ /* 0x000fe40000010e48 */
[----:B------:R-:W-:Y:S02]  /*8230*/  SHF.L.W.U32.HI R71, R73, 0x1, R70 ;  /* 0x0000000149477819 */ /* 0x000fe40000010e46 */
[----:B------:R-:W-:Y:S02]  /*8240*/  SHF.L.W.U32.HI R73, R70, 0x1, R73 ;  /* 0x0000000146497819 */ /* 0x000fe40000010e49 */
[----:B------:R-:W-:Y:S02]  /*8250*/  SHF.L.W.U32.HI R52, R38, 0x10, R39 ;  /* 0x0000001026347819 */ /* 0x000fe40000010e27 */
[----:B------:R-:W-:Y:S02]  /*8260*/  IADD3 R81, P2, P3, R49, R94, R66 ;  /* 0x0000005e31517210 */ /* 0x000fe40007b5e042 */
[----:B------:R-:W-:-:S02]  /*8270*/  SHF.L.W.U32.HI R38, R39, 0x10, R38 ;  /* 0x0000001027267819 */ /* 0x000fc40000010e26 */
[----:B------:R-:W-:Y:S02]  /*8280*/  IADD3 R79, P4, P5, R73, R76, R68 ;  /* 0x0000004c494f7210 */ /* 0x000fe40007d9e044 */
[----:B------:R-:W-:Y:S02]  /*8290*/  IADD3 R39, P1, PT, R52, R85, RZ ;  /* 0x0000005534277210 */ /* 0x000fe40007f3e0ff */
[----:B------:R-:W-:Y:S02]  /*82a0*/  IADD3.X R67, PT, PT, R47, R96, R67, P2, P3 ;  /* 0x000000602f437210 */ /* 0x000fe400017e6443 */
[----:B------:R-:W-:Y:S02]  /*82b0*/  IADD3 R85, P0, PT, R46, R99, RZ ;  /* 0x000000632e557210 */ /* 0x000fe40007f1e0ff */
[----:B------:R-:W-:Y:S01]  /*82c0*/  IADD3.X R76, PT, PT, R71, R78, R69, P4, P5 ;  /* 0x0000004e474c7210 */ /* 0x000fe200027ea445 */
[C---:B------:R-:W-:Y:S01]  /*82d0*/  IMAD.X R68, R38.reuse, 0x1, R87, P1 ;  /* 0x0000000126447824 */ /* 0x040fe200008e0657 */
[----:B------:R-:W-:Y:S01]  /*82e0*/  LOP3.LUT R78, R38, R67, RZ, 0x3c, !PT ;  /* 0x00000043264e7212 */ /* 0x000fe200078e3cff */
[C---:B------:R-:W-:Y:S01]  /*82f0*/  IMAD.X R87, R37.reuse, 0x1, R98, P0 ;  /* 0x0000000125577824 */ /* 0x040fe200000e0662 */
[----:B------:R-:W-:-:S02]  /*8300*/  LOP3.LUT R72, R37, R76, RZ, 0x3c, !PT ;  /* 0x0000004c25487212 */ /* 0x000fc400078e3cff */
[----:B------:R-:W-:Y:S02]  /*8310*/  IADD3 R78, P0, PT, R78, R80, RZ ;  /* 0x000000504e4e7210 */ /* 0x000fe40007f1e0ff */
[----:B------:R-:W-:Y:S02]  /*8320*/  LOP3.LUT R80, R52, R81, RZ, 0x3c, !PT ;  /* 0x0000005134507212 */ /* 0x000fe400078e3cff */
[----:B------:R-:W-:Y:S02]  /*8330*/  LOP3.LUT R43, R53, R85, RZ, 0x3c, !PT ;  /* 0x00000055352b7212 */ /* 0x000fe400078e3cff */
[----:B------:R-:W-:Y:S02]  /*8340*/  LOP3.LUT R53, R77, R39, RZ, 0x3c, !PT ;  /* 0x000000274d357212 */ /* 0x000fe400078e3cff */
[----:B------:R-:W-:Y:S02]  /*8350*/  LOP3.LUT R66, R75, R68, RZ, 0x3c, !PT ;  /* 0x000000444b427212 */ /* 0x000fe400078e3cff */
[----:B------:R-:W-:Y:S01]  /*8360*/  LOP3.LUT R92, R51, R87, RZ, 0x3c, !PT ;  /* 0x00000057335c7212 */ /* 0x000fe200078e3cff */
[----:B------:R-:W-:Y:S01]  /*8370*/  IMAD.X R80, R80, 0x1, R84, P0 ;  /* 0x0000000150507824 */ /* 0x000fe200000e0654 */
[----:B------:R-:W-:-:S02]  /*8380*/  IADD3 R72, P1, PT, R72, R39, RZ ;  /* 0x0000002748487210 */ /* 0x000fc40007f3e0ff */
[----:B------:R-:W-:Y:S02]  /*8390*/  LOP3.LUT R74, R46, R79, RZ, 0x3c, !PT ;  /* 0x0000004f2e4a7212 */ /* 0x000fe400078e3cff */
[----:B------:R-:W-:Y:S02]  /*83a0*/  SHF.L.W.U32.HI R51, R53, 0x1, R66 ;  /* 0x0000000135337819 */ /* 0x000fe40000010e42 */
[----:B------:R-:W-:Y:S02]  /*83b0*/  SHF.L.W.U32.HI R39, R43, 0x1, R92 ;  /* 0x000000012b277819 */ /* 0x000fe40000010e5c */
[----:B------:R-:W-:Y:S02]  /*83c0*/  SHF.L.W.U32.HI R53, R66, 0x1, R53 ;  /* 0x0000000142357819 */ /* 0x000fe40000010e35 */
[----:B------:R-:W-:Y:S01]  /*83d0*/  SHF.L.W.U32.HI R43, R92, 0x1, R43 ;  /* 0x000000015c2b7819 */ /* 0x000fe20000010e2b */
[----:B------:R-:W-:Y:S01]  /*83e0*/  IMAD.X R74, R74, 0x1, R68, P1 ;  /* 0x000000014a4a7824 */ /* 0x000fe200008e0644 */
[----:B------:R-:W-:-:S02]  /*83f0*/  LOP3.LUT R49, R49, R78, RZ, 0x3c, !PT ;  /* 0x0000004e31317212 */ /* 0x000fc400078e3cff */
[----:B------:R-:W-:Y:S02]  /*8400*/  LOP3.LUT R66, R47, R80, RZ, 0x3c, !PT ;  /* 0x000000502f427212 */ /* 0x000fe400078e3cff */
[----:B------:R-:W-:Y:S02]  /*8410*/  IADD3 R70, P2, P3, R53, R86, R64 ;  /* 0x0000005635467210 */ /* 0x000fe40007b5e040 */
[----:B------:R-:W-:Y:S02]  /*8420*/  IADD3 R69, P0, P1, R43, R82, R62 ;  /* 0x000000522b457210 */ /* 0x000fe4000791e03e */
[----:B------:R-:W-:Y:S02]  /*8430*/  LOP3.LUT R73, R73, R72, RZ, 0x3c, !PT ;  /* 0x0000004849497212 */ /* 0x000fe400078e3cff */
[----:B------:R-:W-:Y:S02]  /*8440*/  LOP3.LUT R64, R71, R74, RZ, 0x3c, !PT ;  /* 0x0000004a47407212 */ /* 0x000fe400078e3cff */
[----:B------:R-:W-:-:S02]  /*8450*/  SHF.L.W.U32.HI R47, R66, 0x8, R49 ;  /* 0x00000008422f7819 */ /* 0x000fc40000010e31 */
[----:B------:R-:W-:Y:S02]  /*8460*/  IADD3.X R75, PT, PT, R51, R88, R65, P2, P3 ;  /* 0x00000058334b7210 */ /* 0x000fe400017e6441 */
[----:B------:R-:W-:Y:S02]  /*8470*/  SHF.L.W.U32.HI R49, R49, 0x8, R66 ;  /* 0x0000000831317819 */ /* 0x000fe40000010e42 */
[----:B------:R-:W-:Y:S02]  /*8480*/  IADD3.X R71, PT, PT, R39, R83, R63, P0, P1 ;  /* 0x0000005327477210 */ /* 0x000fe400007e243f */
[----:B------:R-:W-:Y:S02]  /*8490*/  SHF.L.W.U32.HI R62, R64, 0x8, R73 ;  /* 0x00000008403e7819 */ /* 0x000fe40000010e49 */
[----:B------:R-:W-:Y:S02]  /*84a0*/  SHF.L.W.U32.HI R63, R73, 0x8, R64 ;  /* 0x00000008493f7819 */ /* 0x000fe40000010e40 */
[----:B------:R-:W-:-:S02]  /*84b0*/  LOP3.LUT R66, R36, R75, RZ, 0x3c, !PT ;  /* 0x0000004b24427212 */ /* 0x000fc400078e3cff */
[----:B------:R-:W-:Y:S02]  /*84c0*/  LOP3.LUT R64, R48, R71, RZ, 0x3c, !PT ;  /* 0x0000004730407212 */ /* 0x000fe400078e3cff */
[----:B-----5:R-:W-:Y:S02]  /*84d0*/  IADD3 R97, P0, P1, R81, R49, R60 ;  /* 0x0000003151617210 */ /* 0x020fe4000791e03c */
[----:B------:R-:W-:Y:S02]  /*84e0*/  IADD3 R66, P2, PT, R66, R85, RZ ;  /* 0x0000005542427210 */ /* 0x000fe40007f5e0ff */
[----:B------:R-:W-:Y:S02]  /*84f0*/  LOP3.LUT R68, R45, R70, RZ, 0x3c, !PT ;  /* 0x000000462d447212 */ /* 0x000fe400078e3cff */
[----:B------:R-:W-:Y:S02]  /*8500*/  IADD3 R60, P3, PT, R64, R90, RZ ;  /* 0x0000005a403c7210 */ /* 0x000fe40007f7e0ff */
[----:B------:R-:W-:-:S02]  /*8510*/  IADD3.X R99, PT, PT, R67, R47, R61, P0, P1 ;  /* 0x0000002f43637210 */ /* 0x000fc400007e243d */
[----:B------:R-:W-:Y:S01]  /*8520*/  LOP3.LUT R64, R50, R69, RZ, 0x3c, !PT ;  /* 0x0000004532407212 */ /* 0x000fe200078e3cff */
[----:B------:R-:W-:Y:S01]  /*8530*/  IMAD.X R68, R68, 0x1, R87, P2 ;  /* 0x0000000144447824 */ /* 0x000fe200010e0657 */
[----:B------:R-:W-:Y:S02]  /*8540*/  LOP3.LUT R61, R97, R38, R67, 0x96, !PT ;  /* 0x00000026613d7212 */ /* 0x000fe400078e9643 */
[----:B------:R-:W-:Y:S01]  /*8550*/  LOP3.LUT R52, R99, R52, R81, 0x96, !PT ;  /* 0x0000003463347212 */ /* 0x000fe200078e9651 */
[----:B------:R-:W-:Y:S01]  /*8560*/  IMAD.X R64, R64, 0x1, R89, P3 ;  /* 0x0000000140407824 */ /* 0x000fe200018e0659 */
[----:B------:R-:W-:Y:S02]  /*8570*/  LOP3.LUT R53, R53, R66, RZ, 0x3c, !PT ;  /* 0x0000004235357212 */ /* 0x000fe400078e3cff */
[----:B------:R-:W-:Y:S02]  /*8580*/  SHF.L.W.U32.HI R117, R61, 0x10, R52 ;  /* 0x000000103d757819 */ /* 0x000fe40000010e34 */
[----:B------:R-:W-:-:S02]  /*8590*/  LOP3.LUT R38, R51, R68, RZ, 0x3c, !PT ;  /* 0x0000004433267212 */ /* 0x000fc400078e3cff */
[----:B------:R-:W-:Y:S02]  /*85a0*/  SHF.L.W.U32.HI R119, R52, 0x10, R61 ;  /* 0x0000001034777819 */ /* 0x000fe40000010e3d */
[----:B------:R-:W-:Y:S02]  /*85b0*/  LOP3.LUT R52, R39, R64, RZ, 0x3c, !PT ;  /* 0x0000004027347212 */ /* 0x000fe400078e3cff */
[----:B------:R-:W-:Y:S02]  /*85c0*/  IADD3 R39, P0, PT, R117, R78, RZ ;  /* 0x0000004e75277210 */ /* 0x000fe40007f1e0ff */
[----:B------:R-:W-:Y:S02]  /*85d0*/  IADD3 R101, P1, P2, R79, R63, R58 ;  /* 0x0000003f4f657210 */ /* 0x000fe40007a3e03a */
[----:B------:R-:W-:Y:S02]  /*85e0*/  SHF.L.W.U32.HI R65, R53, 0x8, R38 ;  /* 0x0000000835417819 */ /* 0x000fe40000010e26 */
[----:B------:R-:W-:-:S02]  /*85f0*/  LOP3.LUT R43, R43, R60, RZ, 0x3c, !PT ;  /* 0x0000003c2b2b7212 */ /* 0x000fc400078e3cff */
[----:B------:R-:W-:Y:S01]  /*8600*/  SHF.L.W.U32.HI R61, R38, 0x8, R53 ;  /* 0x00000008263d7819 */ /* 0x000fe20000010e35 */
[----:B------:R-:W-:Y:S01]  /*8610*/  IMAD.X R38, R119, 0x1, R80, P0 ;  /* 0x0000000177267824 */ /* 0x000fe200000e0650 */
[----:B------:R-:W-:Y:S02]  /*8620*/  IADD3.X R103, PT, PT, R76, R62, R59, P1, P2 ;  /* 0x0000003e4c677210 */ /* 0x000fe40000fe443b */
[----:B------:R-:W-:Y:S02]  /*8630*/  IADD3 R105, P0, P1, R70, R65, R56 ;  /* 0x0000004146697210 */ /* 0x000fe4000791e038 */
[----:B------:R-:W-:Y:S02]  /*8640*/  SHF.L.W.U32.HI R67, R52, 0x8, R43 ;  /* 0x0000000834437819 */ /* 0x000fe40000010e2b */
[----:B------:R-:W-:Y:S02]  /*8650*/  SHF.L.W.U32.HI R52, R43, 0x8, R52 ;  /* 0x000000082b347819 */ /* 0x000fe40000010e34 */
[----:B------:R-:W-:-:S02]  /*8660*/  LOP3.LUT R37, R101, R37, R76, 0x96, !PT ;  /* 0x0000002565257212 */ /* 0x000fc400078e964c */
[----:B------:R-:W-:Y:S02]  /*8670*/  LOP3.LUT R46, R103, R46, R79, 0x96, !PT ;  /* 0x0000002e672e7212 */ /* 0x000fe400078e964f */
[----:B------:R-:W-:Y:S02]  /*8680*/  IADD3.X R107, PT, PT, R75, R61, R57, P0, P1 ;  /* 0x0000003d4b6b7210 */ /* 0x000fe400007e2439 */
[----:B------:R-:W-:Y:S02]  /*8690*/  IADD3 R113, P0, P1, R69, R52, R54 ;  /* 0x0000003445717210 */ /* 0x000fe4000791e036 */
[----:B------:R-:W-:Y:S02]  /*86a0*/  LOP3.LUT R49, R49, R39, RZ, 0x3c, !PT ;  /* 0x0000002731317212 */ /* 0x000fe400078e3cff */
[----:B------:R-:W-:Y:S02]  /*86b0*/  LOP3.LUT R58, R47, R38, RZ, 0x3c, !PT ;  /* 0x000000262f3a7212 */ /* 0x000fe400078e3cff */
[----:B------:R-:W-:-:S02]  /*86c0*/  SHF.L.W.U32.HI R51, R37, 0x10, R46 ;  /* 0x0000001025337819 */ /* 0x000fc40000010e2e */
[----:B------:R-:W-:Y:S02]  /*86d0*/  LOP3.LUT R36, R105, R36, R75, 0x96, !PT ;  /* 0x0000002469247212 */ /* 0x000fe400078e964b */
[----:B------:R-:W-:Y:S02]  /*86e0*/  LOP3.LUT R47, R107, R45, R70, 0x96, !PT ;  /* 0x0000002d6b2f7212 */ /* 0x000fe400078e9646 */
[----:B------:R-:W-:Y:S02]  /*86f0*/  IADD3.X R115, PT, PT, R71, R67, R55, P0, P1 ;  /* 0x0000004347737210 */ /* 0x000fe400007e2437 */
[----:B------:R-:W-:Y:S02]  /*8700*/  SHF.L.W.U32.HI R77, R49, 0x1, R58 ;  /* 0x00000001314d7819 */ /* 0x000fe40000010e3a */
[----:B------:R-:W-:Y:S02]  /*8710*/  SHF.L.W.U32.HI R76, R58, 0x1, R49 ;  /* 0x000000013a4c7819 */ /* 0x000fe40000010e31 */
[----:B------:R-:W-:-:S02]  /*8720*/  SHF.L.W.U32.HI R53, R46, 0x10, R37 ;  /* 0x000000102e357819 */ /* 0x000fc40000010e25 */
[----:B------:R-:W-:Y:S02]  /*8730*/  IADD3 R43, P0, PT, R51, R72, RZ ;  /* 0x00000048332b7210 */ /* 0x000fe40007f1e0ff */
[----:B------:R-:W-:Y:S02]  /*8740*/  SHF.L.W.U32.HI R49, R47, 0x10, R36 ;  /* 0x000000102f317819 */ /* 0x000fe40000010e24 */
[----:B------:R-:W-:Y:S01]  /*8750*/  SHF.L.W.U32.HI R47, R36, 0x10, R47 ;  /* 0x00000010242f7819 */ /* 0x000fe20000010e2f */
[----:B------:R-:W-:Y:S01]  /*8760*/  IMAD.X R45, R53, 0x1, R74, P0 ;  /* 0x00000001352d7824 */ /* 0x000fe200000e064a */
[----:B------:R-:W-:Y:S02]  /*8770*/  LOP3.LUT R48, R113, R48, R71, 0x96, !PT ;  /* 0x0000003071307212 */ /* 0x000fe400078e9647 */
[----:B------:R-:W-:Y:S01]  /*8780*/  LOP3.LUT R37, R115, R50, R69, 0x96, !PT ;  /* 0x0000003273257212 */ /* 0x000fe200078e9645 */
[----:B------:R-:W-:Y:S01]  /*8790*/  VIADD R44, R44, 0x1 ;  /* 0x000000012c2c7836 */ /* 0x000fe20000000000 */
[----:B------:R-:W-:-:S02]  /*87a0*/  IADD3 R98, P0, PT, R47, R66, RZ ;  /* 0x000000422f627210 */ /* 0x000fc40007f1e0ff */
        /* <DEDUP_REMOVED lines=26> */
[----:B------:R-:W-:-:S02]  /*8950*/  LOP3.LUT R54, R38, R107, R19, 0x96, !PT ;  /* 0x0000006b26367212 */ /* 0x000fc400078e9613 */
        /* <DEDUP_REMOVED lines=8> */
[----:B------:R-:W-:Y:S02]  /*89e0*/  LOP3.LUT R26, R109, R74, R26, 0x96, !PT ;  /* 0x0000004a6d1a7212 */ /* 0x000fe400078e961a */
[----:B------:R-:W-:-:S02]  /*89f0*/  LOP3.LUT R46, R111, R75, R27, 0x96, !PT ;  /* 0x0000004b6f2e7212 */ /* 0x000fc400078e961b */
[----:B------:R0:W-:Y:S01]  /*8a00*/  STL.128 [R1+0xad0], R20 ;  /* 0x000ad01401007387 */ /* 0x0001e20000100c00 */
[----:B------:R-:W-:Y:S02]  /*8a10*/  LOP3.LUT R18, R98, R97, R14, 0x96, !PT ;  /* 0x0000006162127212 */ /* 0x000fe400078e960e */
[----:B------:R-:W-:Y:S02]  /*8a20*/  LOP3.LUT R24, R117, R70, R28, 0x96, !PT ;  /* 0x0000004675187212 */ /* 0x000fe400078e961c */
[----:B------:R-:W-:Y:S02]  /*8a30*/  LOP3.LUT R25, R119, R71, R29, 0x96, !PT ;  /* 0x0000004777197212 */ /* 0x000fe400078e961d */
[----:B------:R-:W-:Y:S02]  /*8a40*/  LOP3.LUT R19, R100, R99, R15, 0x96, !PT ;  /* 0x0000006364137212 */ /* 0x000fe400078e960f */
[----:B------:R-:W-:Y:S01]  /*8a50*/  IADD3 R14, P1, PT, R6, -0x7c, RZ ;  /* 0xffffff84060e7810 */ /* 0x000fe20007f3e0ff */
[----:B------:R-:W-:Y:S01]  /*8a60*/  STL.64 [R1+0xb00], R24 ;  /* 0x000b001801007387 */ /* 0x000fe20000100a00 */
[----:B------:R-:W-:Y:S01]  /*8a70*/  IADD3 R16, PT, PT, R102, 0x80, -R6 ;  /* 0x0000008066107810 */ /* 0x000fe20007ffe806 */
[----:B------:R-:W-:Y:S01]  /*8a80*/  IMAD.MOV.U32 R6, RZ, RZ, RZ ;  /* 0x000000ffff067224 */ /* 0x000fe200078e00ff */
[----:B------:R-:W-:Y:S01]  /*8a90*/  ISETP.GE.U32.AND P0, PT, R14, 0x81, PT ;  /* 0x000000810e00780c */ /* 0x000fe20003f06070 */
[----:B------:R-:W-:Y:S01]  /*8aa0*/  STL.64 [R1+0xac8], R18 ;  /* 0x000ac81201007387 */ /* 0x000fe20000100a00 */
[----:B------:R-:W-:-:S02]  /*8ab0*/  IMAD.X R15, RZ, RZ, -0x1, P1 ;  /* 0xffffffffff0f7424 */ /* 0x000fc400008e06ff */
[----:B0-----:R-:W-:Y:S02]  /*8ac0*/  IMAD.MOV.U32 R20, RZ, RZ, R52 ;  /* 0x000000ffff147224 */ /* 0x001fe400078e0034 */
[----:B------:R-:W-:Y:S01]  /*8ad0*/  IMAD.MOV.U32 R21, RZ, RZ, R53 ;  /* 0x000000ffff157224 */ /* 0x000fe200078e0035 */
[----:B------:R-:W-:Y:S01]  /*8ae0*/  ISETP.GE.U32.AND.EX P0, PT, R15, RZ, PT, P0 ;  /* 0x000000ff0f00720c */ /* 0x000fe20003f06100 */
[----:B------:R-:W-:Y:S02]  /*8af0*/  IMAD.MOV.U32 R22, RZ, RZ, R50 ;  /* 0x000000ffff167224 */ /* 0x000fe400078e0032 */
[----:B------:R-:W-:-:S05]  /*8b00*/  IMAD.MOV.U32 R23, RZ, RZ, R85 ;  /* 0x000000ffff177224 */ /* 0x000fca00078e0055 */
[----:B------:R0:W-:Y:S02]  /*8b10*/  STL.128 [R1+0xae0], R20 ;  /* 0x000ae01401007387 */ /* 0x0001e40000100c00 */
        /* <DEDUP_REMOVED lines=11> */
[----:B------:R-:W-:-:S07]  /*8bd0*/  IMAD.MOV.U32 R45, RZ, RZ, R25 ;  /* 0x000000ffff2d7224 */ /* 0x000fce00078e0019 */
.L_x_29:
[----:B------:R-:W2:Y:S04]  /*8be0*/  LDL.U8 R18, [R16+0x1] ;  /* 0x0000010010127983 */ /* 0x000ea80000100000 */
[----:B-1----:R-:W3:Y:S04]  /*8bf0*/  LDL.U8 R20, [R16+0x2] ;  /* 0x0000020010147983 */ /* 0x002ee80000100000 */
        /* <DEDUP_REMOVED lines=11> */
[----:B------:R-:W5:Y:S04]  /*8cb0*/  LDL.U8 R17, [R16] ;  /* 0x0000000010117983 */ /* 0x000f680000100000 */
[----:B------:R-:W5:Y:S04]  /*8cc0*/  LDL.U8 R59, [R16+0x8] ;  /* 0x00000800103b7983 */ /* 0x000f680000100000 */
[----:B------:R-:W5:Y:S01]  /*8cd0*/  LDL.U8 R58, [R16+0xc] ;  /* 0x00000c00103a7983 */ /* 0x000f620000100000 */
[----:B--2---:R-:W-:-:S04]  /*8ce0*/  IMAD.WIDE.U32 R18, R18, 0x100, RZ ;  /* 0x0000010012127825 */ /* 0x004fc800078e00ff */
[----:B---3--:R-:W-:-:S04]  /*8cf0*/  IMAD.WIDE.U32 R20, R20, 0x10000, RZ ;  /* 0x0001000014147825 */ /* 0x008fc800078e00ff */
[----:B----4-:R-:W-:-:S04]  /*8d00*/  IMAD.WIDE.U32 R22, R22, 0x1000000, RZ ;  /* 0x0100000016167825 */ /* 0x010fc800078e00ff */
[----:B-----5:R-:W-:Y:S01]  /*8d10*/  IMAD.WIDE.U32 R24, R24, 0x100, RZ ;  /* 0x0000010018187825 */ /* 0x020fe200078e00ff */
[----:B------:R-:W-:-:S03]  /*8d20*/  LOP3.LUT R23, R23, R19, R21, 0xfe, !PT ;  /* 0x0000001317177212 */ /* 0x000fc600078efe15 */
[----:B------:R-:W-:-:S04]  /*8d30*/  IMAD.WIDE.U32 R36, R36, 0x10000, RZ ;  /* 0x0001000024247825 */ /* 0x000fc800078e00ff */
[----:B------:R-:W-:-:S04]  /*8d40*/  IMAD.WIDE.U32 R38, R38, 0x1000000, RZ ;  /* 0x0100000026267825 */ /* 0x000fc800078e00ff */
[----:B------:R-:W-:Y:S01]  /*8d50*/  IMAD.SHL.U32 R63, R26, 0x100, RZ ;  /* 0x000001001a3f7824 */ /* 0x000fe200078e00ff */
[----:B------:R-:W-:Y:S01]  /*8d60*/  LOP3.LUT R21, R39, R25, R37, 0xfe, !PT ;  /* 0x0000001927157212 */ /* 0x000fe200078efe25 */
[----:B------:R-:W-:-:S03]  /*8d70*/  IMAD.SHL.U32 R19, R60, 0x100, RZ ;  /* 0x000001003c137824 */ /* 0x000fc600078e00ff */
        /* <DEDUP_REMOVED lines=33> */
[----:B-----5:R-:W-:-:S04]  /*8f90*/  IMAD.WIDE.U32 R22, R23, 0x10000, RZ ;  /* 0x0001000017167825 */ /* 0x020fc800078e00ff */
[----:B------:R-:W-:Y:S01]  /*8fa0*/  IMAD.WIDE.U32 R60, R24, 0x1000000, RZ ;  /* 0x01000000183c7825 */ /* 0x000fe200078e00ff */
[----:B------:R-:W-:-:S03]  /*8fb0*/  LOP3.LUT R19, R19, R37, R39, 0xfe, !PT ;  /* 0x0000002513137212 */ /* 0x000fc600078efe27 */
        /* <DEDUP_REMOVED lines=212> */
[----:B------:R-:W1:Y:S01]  /*9d00*/  LDL.U8 R18, [R16+0x72] ;  /* 0x0000720010127983 */ /* 0x000e620000100000 */
[----:B------:R-:W2:Y:S03]  /*9d10*/  LDC.64 R64, c[0x3][0x28] ;  /* 0x00c00a00ff407b82 */ /* 0x000ea60000000a00 */
[----:B------:R-:W3:Y:S04]  /*9d20*/  LDL.U8 R17, [R16+0x71] ;  /* 0x0000710010117983 */ /* 0x000ee80000100000 */
[----:B------:R-:W4:Y:S04]  /*9d30*/  LDL.U8 R19, [R16+0x73] ;  /* 0x0000730010137983 */ /* 0x000f280000100000 */
[----:B------:R-:W5:Y:S04]  /*9d40*/  LDL.U8 R21, [R16+0x75] ;  /* 0x0000750010157983 */ /* 0x000f680000100000 */
[----:B------:R-:W2:Y:S04]  /*9d50*/  LDL.U8 R6, [R16+0x70] ;  /* 0x0000700010067983 */ /* 0x000ea80000100000 */
        /* <DEDUP_REMOVED lines=10> */
[----:B------:R-:W2:Y:S01]  /*9e00*/  LDL.U8 R57, [R16+0x7c] ;  /* 0x00007c0010397983 */ /* 0x000ea20000100000 */
        /* <DEDUP_REMOVED lines=28> */
[----:B---3--:R-:W-:-:S04]  /*9fd0*/  IMAD.WIDE.U32 R36, R17, 0x100, RZ ;  /* 0x0000010011247825 */ /* 0x008fc800078e00ff */
[----:B----4-:R-:W-:-:S04]  /*9fe0*/  IMAD.WIDE.U32 R18, R19, 0x1000000, RZ ;  /* 0x0100000013127825 */ /* 0x010fc800078e00ff */
[----:B-----5:R-:W-:Y:S01]  /*9ff0*/  IMAD.SHL.U32 R21, R21, 0x100, RZ ;  /* 0x0000010015157824 */ /* 0x020fe200078e00ff */
[----:B------:R-:W-:Y:S02]  /*a000*/  LOP3.LUT R37, R19, R37, R39, 0xfe, !PT ;  /* 0x0000002513257212 */ /* 0x000fe400078efe27 */
[----:B--2---:R-:W-:Y:S02]  /*a010*/  LOP3.LUT R17, R38, R36, R6, 0xfe, !PT ;  /* 0x0000002426117212 */ /* 0x004fe400078efe06 */
[----:B------:R-:W-:Y:S02]  /*a020*/  LOP3.LUT R37, R21, R37, R20, 0xfe, !PT ;  /* 0x0000002515257212 */ /* 0x000fe400078efe14 */
[----:B------:R-:W-:Y:S01]  /*a030*/  LOP3.LUT R36, R17, R18, RZ, 0xfc, !PT ;  /* 0x0000001211247212 */ /* 0x000fe200078efcff */
[----:B------:R-:W-:-:S04]  /*a040*/  IMAD.WIDE.U32 R20, R24, 0x10000, RZ ;  /* 0x0001000018147825 */ /* 0x000fc800078e00ff */
[----:B------:R-:W-:-:S04]  /*a050*/  IMAD.WIDE.U32 R18, R23, 0x100, RZ ;  /* 0x0000010017127825 */ /* 0x000fc800078e00ff */
        /* <DEDUP_REMOVED lines=12> */
[----:B------:R-:W1:Y:S04]  /*a120*/  LDC R21, c[0x3][0x18] ;  /* 0x00c00600ff157b82 */ /* 0x000e680000000800 */
[----:B------:R2:W-:Y:S04]  /*a130*/  STL.128 [R1+0x1030], R36 ;  /* 0x0010302401007387 */ /* 0x0005e80000100c00 */
[----:B------:R-:W3:Y:S01]  /*a140*/  LDC R22, c[0x3][0x1c] ;  /* 0x00c00700ff167b82 */ /* 0x000ee20000000800 */
        /* <DEDUP_REMOVED lines=9> */
[----:B------:R-:W-:Y:S01]  /*a1e0*/  LOP3.LUT R23, R34, R64, RZ, 0x3c, !PT ;  /* 0x0000004022177212 */ /* 0x000fe200078e3cff */
[----:B------:R-:W-:Y:S01]  /*a1f0*/  IMAD.MOV.U32 R20, RZ, RZ, R31 ;  /* 0x000000ffff147224 */ /* 0x000fe200078e001f */
[----:B--2---:R-:W-:-:S07]  /*a200*/  LOP3.LUT R24, R35, R65, RZ, 0x3c, !PT ;  /* 0x0000004123187212 */ /* 0x004fce00078e3cff */
.L_x_28:
[----:B------:R-:W0:Y:S08]  /*a210*/  LDC.U8 R37, c[0x3][R6+-0x7] ;  /* 0x00fffe4006257b82 */ /* 0x000e300000000000 */
[----:B------:R-:W2:Y:S08]  /*a220*/  LDC.U8 R39, c[0x3][R6+-0x6] ;  /* 0x00fffe8006277b82 */ /* 0x000eb00000000000 */
[----:B------:R-:W4:Y:S01]  /*a230*/  LDC.U8 R41, c[0x3][R6+-0x5] ;  /* 0x00fffec006297b82 */ /* 0x000f220000000000 */
[----:B0-----:R-:W-:-:S05]  /*a240*/  IMAD R37, R37, 0x8, R0 ;  /* 0x0000000825257824 */ /* 0x001fca00078e0200 */
[----:B------:R0:W5:Y:S02]  /*a250*/  LDL.64 R82, [R37] ;  /* 0x0000000025527983 */ /* 0x0001640000100a00 */
[----:B------:R-:W1:Y:S01]  /*a260*/  LDC.U8 R55, c[0x3][R6+-0x3] ;  /* 0x00ffff4006377b82 */ /* 0x000e620000000000 */
[----:B--2---:R-:W-:-:S05]  /*a270*/  IMAD R39, R39, 0x8, R0 ;  /* 0x0000000827277824 */ /* 0x004fca00078e0200 */
[----:B------:R-:W2:Y:S02]  /*a280*/  LDL.64 R78, [R39] ;  /* 0x00000000274e7983 */ /* 0x000ea40000100a00 */
[----:B------:R-:W3:Y:S01]  /*a290*/  LDC.U8 R59, c[0x3][R6+-0x1] ;  /* 0x00ffffc0063b7b82 */ /* 0x000ee20000000000 */
[----:B----4-:R-:W-:-:S05]  /*a2a0*/  IMAD R41, R41, 0x8, R0 ;  /* 0x0000000829297824 */ /* 0x010fca00078e0200 */
[----:B------:R4:W2:Y:S02]  /*a2b0*/  LDL.64 R80, [R41] ;  /* 0x0000000029507983 */ /* 0x0008a40000100a00 */
[----:B------:R-:W4:Y:S01]  /*a2c0*/  LDC.U8 R57, c[0x3][R6+-0x2] ;  /* 0x00ffff8006397b82 */ /* 0x000f220000000000 */
[----:B-1----:R-:W-:-:S07]  /*a2d0*/  IMAD R76, R55, 0x8, R0 ;  /* 0x00000008374c7824 */ /* 0x002fce00078e0200 */
[----:B------:R-:W1:Y:S01]  /*a2e0*/  LDC.U8 R55, c[0x3][R6+-0x4] ;  /* 0x00ffff0006377b82 */ /* 0x000e620000000000 */
[----:B------:R-:W2:Y:S01]  /*a2f0*/  LDL.64 R76, [R76] ;  /* 0x000000004c4c7983 */ /* 0x000ea20000100a00 */
[----:B---3--:R-:W-:-:S05]  /*a300*/  IMAD R59, R59, 0x8, R0 ;  /* 0x000000083b3b7824 */ /* 0x008fca00078e0200 */
[----:B------:R3:W2:Y:S01]  /*a310*/  LDL.64 R74, [R59] ;  /* 0x000000003b4a7983 */ /* 0x0006a20000100a00 */
[----:B0-----:R-:W0:Y:S01]  /*a320*/  LDC.U8 R37, c[0x3][R6] ;  /* 0x00c0000006257b82 */ /* 0x001e220000000000 */
[----:B----4-:R-:W-:-:S05]  /*a330*/  IMAD R57, R57, 0x8, R0 ;  /* 0x0000000839397824 */ /* 0x010fca00078e0200 */
[----:B------:R-:W4:Y:S01]  /*a340*/  LDL.64 R70, [R57] ;  /* 0x0000000039467983 */ /* 0x000f220000100a00 */
[----:B-1----:R-:W-:-:S05]  /*a350*/  IMAD R55, R55, 0x8, R0 ;  /* 0x0000000837377824 */ /* 0x002fca00078e0200 */
[----:B------:R-:W4:Y:S01]  /*a360*/  LDL.64 R72, [R55] ;  /* 0x0000000037487983 */ /* 0x000f220000100a00 */
[----:B------:R-:W1:Y:S01]  /*a370*/  LDC.U8 R41, c[0x3][R6+0x3] ;  /* 0x00c000c006297b82 */ /* 0x000e620000000000 */
[----:B0-----:R-:W-:-:S07]  /*a380*/  IMAD R37, R37, 0x8, R0 ;  /* 0x0000000825257824 */ /* 0x001fce00078e0200 */
[----:B------:R-:W0:Y:S01]  /*a390*/  LDC.U8 R39, c[0x3][R6+0x1] ;  /* 0x00c0004006277b82 */ /* 0x000e220000000000 */
[----:B------:R0:W4:Y:S07]  /*a3a0*/  LDL.64 R68, [R37] ;  /* 0x0000000025447983 */ /* 0x00012e0000100a00 */
[----:B------:R-:W0:Y:S01]  /*a3b0*/  LDC.U8 R61, c[0x3][R6+0x5] ;  /* 0x00c00140063d7b82 */ /* 0x000e220000000000 */
[----:B-1----:R-:W-:-:S07]  /*a3c0*/  IMAD R64, R41, 0x8, R0 ;  /* 0x0000000829407824 */ /* 0x002fce00078e0200 */
[----:B---3--:R-:W1:Y:S01]  /*a3d0*/  LDC.U8 R59, c[0x3][R6+0x7] ;  /* 0x00c001c0063b7b82 */ /* 0x008e620000000000 */
[----:B------:R-:W3:Y:S01]  /*a3e0*/  LDL.64 R64, [R64] ;  /* 0x0000000040407983 */ /* 0x000ee20000100a00 */
[----:B0-----:R-:W-:-:S06]  /*a3f0*/  IMAD R39, R39, 0x8, R0 ;  /* 0x0000000827277824 */ /* 0x001fcc00078e0200 */
[----:B------:R-:W0:Y:S01]  /*a400*/  LDC.U8 R41, c[0x3][R6+0x2] ;  /* 0x00c0008006297b82 */ /* 0x000e220000000000 */
[----:B------:R1:W3:Y:S01]  /*a410*/  LDL.64 R66, [R39] ;  /* 0x0000000027427983 */ /* 0x0002e20000100a00 */
[----:B------:R-:W-:-:S06]  /*a420*/  IMAD R62, R61, 0x8, R0 ;  /* 0x000000083d3e7824 */ /* 0x000fcc00078e0200 */
[----:B------:R-:W0:Y:S01]  /*a430*/  LDC.U8 R37, c[0x3][R6+0x4] ;  /* 0x00c0010006257b82 */ /* 0x000e220000000000 */
[----:B------:R-:W3:Y:S01]  /*a440*/  LDL.64 R62, [R62] ;  /* 0x000000003e3e7983 */ /* 0x000ee20000100a00 */
[----:B-1----:R-:W-:-:S06]  /*a450*/  IMAD R60, R59, 0x8, R0 ;  /* 0x000000083b3c7824 */ /* 0x002fcc00078e0200 */
[----:B------:R-:W1:Y:S01]  /*a460*/  LDC.U8 R39, c[0x3][R6+0x8] ;  /* 0x00c0020006277b82 */ /* 0x000e620000000000 */
[----:B------:R-:W3:Y:S01]  /*a470*/  LDL.64 R60, [R60] ;  /* 0x000000003c3c7983 */ /* 0x000ee20000100a00 */
[----:B0-----:R-:W-:-:S06]  /*a480*/  IMAD R58, R41, 0x8, R0 ;  /* 0x00000008293a7824 */ /* 0x001fcc00078e0200 */
[----:B------:R-:W0:Y:S01]  /*a490*/  LDC.U8 R41, c[0x3][R6+0x6] ;  /* 0x00c0018006297b82 */ /* 0x000e220000000000 */
[----:B------:R-:W3:Y:S01]  /*a4a0*/  LDL.64 R58, [R58] ;  /* 0x000000003a3a7983 */ /* 0x000ee20000100a00 */
[----:B------:R-:W-:-:S06]  /*a4b0*/  IMAD R37, R37, 0x8, R0 ;  /* 0x0000000825257824 */ /* 0x000fcc00078e0200 */
[----:B------:R-:W3:Y:S01]  /*a4c0*/  LDL.64 R36, [R37] ;  /* 0x0000000025247983 */ /* 0x000ee20000100a00 */
[----:B-1----:R-:W-:-:S06]  /*a4d0*/  IMAD R39, R39, 0x8, R0 ;  /* 0x0000000827277824 */ /* 0x002fcc00078e0200 */
[----:B------:R-:W3:Y:S01]  /*a4e0*/  LDL.64 R38, [R39] ;  /* 0x0000000027267983 */ /* 0x000ee20000100a00 */
[----:B0-----:R-:W-:-:S06]  /*a4f0*/  IMAD R41, R41, 0x8, R0 ;  /* 0x0000000829297824 */ /* 0x001fcc00078e0200 */
        /* <DEDUP_REMOVED lines=11> */
[----:B--2---:R-:W-:Y:S02]  /*a5b0*/  IADD3 R94, P0, P1, R94, R55, R78 ;  /* 0x000000375e5e7210 */ /* 0x004fe4000791e04e */
        /* <DEDUP_REMOVED lines=9> */
[----:B------:R-:W-:Y:S02]  /*a650*/  IADD3 R74, P2, P3, R112, R111, R74 ;  /* 0x0000006f704a7210 */ /* 0x000fe40007b5e04a */
[----:B------:R-:W-:Y:S02]  /*a660*/  LOP3.LUT R89, R107, R86, RZ, 0x3c, !PT ;  /* 0x000000566b597212 */ /* 0x000fe400078e3cff */
[----:B------:R-:W-:Y:S01]  /*a670*/  IADD3 R78, P1, PT, R108, R91, RZ ;  /* 0x0000005b6c4e7210 */ /* 0x000fe20007f3e0ff */
[----:B------:R-:W-:Y:S01]  /*a680*/  IMAD.X R95, R102, 0x1, R97, P0 ;  /* 0x00000001665f7824 */ /* 0x000fe200000e0661 */
[----:B------:R-:W-:Y:S02]  /*a690*/  LOP3.LUT R26, R83, R94, RZ, 0x3c, !PT ;  /* 0x0000005e531a7212 */ /* 0x000fe400078e3cff */
[----:B------:R-:W-:Y:S01]  /*a6a0*/  LOP3.LUT R57, R57, R96, RZ, 0x3c, !PT ;  /* 0x0000006039397212 */ /* 0x000fe200078e3cff */
[----:B------:R-:W-:Y:S01]  /*a6b0*/  IMAD.X R85, R110, 0x1, R89, P1 ;  /* 0x000000016e557824 */ /* 0x000fe200008e0659 */
[----:B------:R-:W-:-:S02]  /*a6c0*/  IADD3.X R83, PT, PT, R114, R113, R75, P2, P3 ;  /* 0x0000007172537210 */ /* 0x000fc400017e644b */
[----:B------:R-:W-:Y:S02]  /*a6d0*/  SHF.L.W.U32.HI R24, R57, 0x10, R26 ;  /* 0x0000001039187819 */ /* 0x000fe40000010e1a */
[----:B------:R-:W-:Y:S02]  /*a6e0*/  SHF.L.W.U32.HI R26, R26, 0x10, R57 ;  /* 0x000000101a1a7819 */ /* 0x000fe40000010e39 */
[----:B------:R-:W-:Y:S02]  /*a6f0*/  LOP3.LUT R57, R92, R93, RZ, 0x3c, !PT ;  /* 0x0000005d5c397212 */ /* 0x000fe400078e3cff */
[----:B------:R-:W-:Y:S02]  /*a700*/  LOP3.LUT R80, R98, R95, RZ, 0x3c, !PT ;  /* 0x0000005f62507212 */ /* 0x000fe400078e3cff */
[----:B------:R-:W-:Y:S02]  /*a710*/  LOP3.LUT R76, R20, R83, RZ, 0x3c, !PT ;  /* 0x00000053144c7212 */ /* 0x000fe400078e3cff */
[----:B------:R-:W-:-:S02]  /*a720*/  LOP3.LUT R20, R104, R78, RZ, 0x3c, !PT ;  /* 0x0000004e68147212 */ /* 0x000fc400078e3cff */
[----:B------:R-:W-:Y:S02]  /*a730*/  LOP3.LUT R75, R106, R85, RZ, 0x3c, !PT ;  /* 0x000000556a4b7212 */ /* 0x000fe400078e3cff */
[----:B------:R-:W-:Y:S02]  /*a740*/  SHF.L.W.U32.HI R23, R80, 0x8, R57 ;  /* 0x0000000850177819 */ /* 0x000fe40000010e39 */
[----:B------:R-:W-:Y:S02]  /*a750*/  SHF.L.W.U32.HI R57, R57, 0x8, R80 ;  /* 0x0000000839397819 */ /* 0x000fe40000010e50 */
[----:B------:R-:W-:Y:S02]  /*a760*/  LOP3.LUT R79, R17, R74, RZ, 0x3c, !PT ;  /* 0x0000004a114f7212 */ /* 0x000fe400078e3cff */
[----:B------:R-:W-:Y:S02]  /*a770*/  IADD3 R81, P2, PT, R21, R76, RZ ;  /* 0x0000004c15517210 */ /* 0x000fe40007f5e0ff */
[----:B------:R-:W-:-:S02]  /*a780*/  SHF.L.W.U32.HI R21, R20, 0x8, R75 ;  /* 0x0000000814157819 */ /* 0x000fc40000010e4b */
[----:B----4-:R-:W-:Y:S01]  /*a790*/  IADD3 R80, P0, P1, R82, R57, R72 ;  /* 0x0000003952507210 */ /* 0x010fe2000791e048 */
[----:B------:R-:W-:Y:S01]  /*a7a0*/  IMAD.X R87, R22, 0x1, R79, P2 ;  /* 0x0000000116577824 */ /* 0x000fe200010e064f */
[----:B------:R-:W-:Y:S02]  /*a7b0*/  SHF.L.W.U32.HI R17, R75, 0x8, R20 ;  /* 0x000000084b117819 */ /* 0x000fe40000010e14 */
[----:B------:R-:W-:Y:S02]  /*a7c0*/  IADD3 R86, P2, P3, R86, R21, R70 ;  /* 0x0000001556567210 */ /* 0x000fe40007b5e046 */
[----:B------:R-:W-:Y:S02]  /*a7d0*/  IADD3.X R92, PT, PT, R101, R23, R73, P0, P1 ;  /* 0x00000017655c7210 */ /* 0x000fe400007e2449 */
[----:B------:R-:W-:Y:S02]  /*a7e0*/  IADD3.X R88, PT, PT, R77, R17, R71, P2, P3 ;  /* 0x000000114d587210 */ /* 0x000fe400017e6447 */
[----:B------:R-:W-:-:S02]  /*a7f0*/  LOP3.LUT R70, R99, R80, RZ, 0x3c, !PT ;  /* 0x0000005063467212 */ /* 0x000fc400078e3cff */
        /* <DEDUP_REMOVED lines=9> */
[----:B------:R-:W-:Y:S02]  /*a890*/  IADD3 R74, P2, P3, R74, R77, R68 ;  /* 0x0000004d4a4a7210 */ /* 0x000fe40007b5e044 */
[----:B------:R-:W-:Y:S02]  /*a8a0*/  SHF.L.W.U32.HI R68, R73, 0x10, R72 ;  /* 0x0000001049447819 */ /* 0x000fe40000010e48 */
[----:B------:R-:W-:-:S02]  /*a8b0*/  IADD3 R78, P1, PT, R71, R78, RZ ;  /* 0x0000004e474e7210 */ /* 0x000fc40007f3e0ff */
[----:B------:R-:W-:Y:S02]  /*a8c0*/  IADD3 R89, P0, PT, R70, R93, RZ ;  /* 0x0000005d46597210 */ /* 0x000fe40007f1e0ff */
[----:B------:R-:W-:Y:S01]  /*a8d0*/  SHF.L.W.U32.HI R75, R20, 0x8, R75 ;  /* 0x00000008144b7819 */ /* 0x000fe20000010e4b */
[----:B------:R-:W-:Y:S02]  /*a8e0*/  IMAD.X R84, R68, 0x1, R85, P1 ;  /* 0x0000000144547824 */ /* 0x000fe400008e0655 */
[----:B------:R-:W-:Y:S01]  /*a8f0*/  IMAD.X R90, R22, 0x1, R95, P0 ;  /* 0x00000001165a7824 */ /* 0x000fe200000e065f */
[----:B------:R-:W-:Y:S02]  /*a900*/  IADD3.X R82, PT, PT, R83, R75, R69, P2, P3 ;  /* 0x0000004b53527210 */ /* 0x000fe400017e6445 */
[----:B------:R-:W-:Y:S02]  /*a910*/  LOP3.LUT R73, R21, R78, RZ, 0x3c, !PT ;  /* 0x0000004e15497212 */ /* 0x000fe400078e3cff */
[----:B------:R-:W-:-:S02]  /*a920*/  LOP3.LUT R72, R17, R84, RZ, 0x3c, !PT ;  /* 0x0000005411487212 */ /* 0x000fc400078e3cff */
[----:B------:R-:W-:Y:S02]  /*a930*/  LOP3.LUT R20, R76, R74, RZ, 0x3c, !PT ;  /* 0x0000004a4c147212 */ /* 0x000fe400078e3cff */
[----:B------:R-:W-:Y:S02]  /*a940*/  LOP3.LUT R21, R79, R82, RZ, 0x3c, !PT ;  /* 0x000000524f157212 */ /* 0x000fe400078e3cff */
[----:B------:R-:W-:Y:S02]  /*a950*/  LOP3.LUT R57, R57, R89, RZ, 0x3c, !PT ;  /* 0x0000005939397212 */ /* 0x000fe400078e3cff */
[----:B------:R-:W-:Y:S02]  /*a960*/  LOP3.LUT R76, R23, R90, RZ, 0x3c, !PT ;  /* 0x0000005a174c7212 */ /* 0x000fe400078e3cff */
[----:B------:R-:W-:Y:S02]  /*a970*/  SHF.L.W.U32.HI R69, R73, 0x1, R72 ;  /* 0x0000000149457819 */ /* 0x000fe40000010e48 */
[----:B------:R-:W-:-:S02]  /*a980*/  SHF.L.W.U32.HI R73, R72, 0x1, R73 ;  /* 0x0000000148497819 */ /* 0x000fc40000010e49 */
[----:B------:R-:W-:Y:S02]  /*a990*/  SHF.L.W.U32.HI R72, R20, 0x10, R21 ;  /* 0x0000001014487819 */ /* 0x000fe40000010e15 */
[----:B------:R-:W-:Y:S02]  /*a9a0*/  SHF.L.W.U32.HI R17, R57, 0x1, R76 ;  /* 0x0000000139117819 */ /* 0x000fe40000010e4c */
[----:B------:R-:W-:Y:S02]  /*a9b0*/  SHF.L.W.U32.HI R57, R76, 0x1, R57 ;  /* 0x000000014c397819 */ /* 0x000fe40000010e39 */
[----:B------:R-:W-:Y:S02]  /*a9c0*/  SHF.L.W.U32.HI R20, R21, 0x10, R20 ;  /* 0x0000001015147819 */ /* 0x000fe40000010e14 */
[----:B---3--:R-:W-:Y:S02]  /*a9d0*/  IADD3 R79, P4, P5, R73, R80, R64 ;  /* 0x00000050494f7210 */ /* 0x008fe40007d9e040 */
[----:B------:R-:W-:-:S02]  /*a9e0*/  IADD3 R21, P1, PT, R72, R81, RZ ;  /* 0x0000005148157210 */ /* 0x000fc40007f3e0ff */
[----:B------:R-:W-:Y:S02]  /*a9f0*/  IADD3 R83, P2, P3, R57, R94, R66 ;  /* 0x0000005e39537210 */ /* 0x000fe40007b5e042 */
[----:B------:R-:W-:Y:S02]  /*aa00*/  IADD3 R91, P0, PT, R26, R103, RZ ;  /* 0x000000671a5b7210 */ /* 0x000fe40007f1e0ff */
[----:B------:R-:W-:Y:S01]  /*aa10*/  IADD3.X R81, PT, PT, R69, R92, R65, P4, P5 ;  /* 0x0000005c45517210 */ /* 0x000fe200027ea441 */
[----:B------:R-:W-:Y:S01]  /*aa20*/  IMAD.X R65, R20, 0x1, R87, P1 ;  /* 0x0000000114417824 */ /* 0x000fe200008e0657 */
[----:B------:R-:W-:Y:S01]  /*aa30*/  IADD3.X R85, PT, PT, R17, R96, R67, P2, P3 ;  /* 0x0000006011557210 */ /* 0x000fe200017e6443 */
[----:B------:R-:W-:Y:S01]  /*aa40*/  IMAD.X R92, R24, 0x1, R105, P0 ;  /* 0x00000001185c7824 */ /* 0x000fe200000e0669 */
[----:B------:R-:W-:Y:S02]  /*aa50*/  LOP3.LUT R23, R55, R91, RZ, 0x3c, !PT ;  /* 0x0000005b37177212 */ /* 0x000fe400078e3cff */
[----:B------:R-:W-:-:S02]  /*aa60*/  LOP3.LUT R55, R77, R21, RZ, 0x3c, !PT ;  /* 0x000000154d377212 */ /* 0x000fc400078e3cff */
[----:B------:R-:W-:Y:S02]  /*aa70*/  LOP3.LUT R64, R75, R65, RZ, 0x3c, !PT ;  /* 0x000000414b407212 */ /* 0x000fe400078e3cff */
[----:B------:R-:W-:Y:S02]  /*aa80*/  LOP3.LUT R80, R20, R85, RZ, 0x3c, !PT ;  /* 0x0000005514507212 */ /* 0x000fe400078e3cff */
[----:B------:R-:W-:Y:S02]  /*aa90*/  LOP3.LUT R66, R25, R92, RZ, 0x3c, !PT ;  /* 0x0000005c19427212 */ /* 0x000fe400078e3cff */
[----:B------:R-:W-:Y:S02]  /*aaa0*/  SHF.L.W.U32.HI R25, R55, 0x1, R64 ;  /* 0x0000000137197819 */ /* 0x000fe40000010e40 */
[----:B------:R-:W-:Y:S02]  /*aab0*/  IADD3 R80, P0, PT, R80, R78, RZ ;  /* 0x0000004e50507210 */ /* 0x000fe40007f1e0ff */
[----:B------:R-:W-:-:S02]  /*aac0*/  LOP3.LUT R67, R72, R83, RZ, 0x3c, !PT ;  /* 0x0000005348437212 */ /* 0x000fc400078e3cff */
[----:B------:R-:W-:Y:S02]  /*aad0*/  SHF.L.W.U32.HI R55, R64, 0x1, R55 ;  /* 0x0000000140377819 */ /* 0x000fe40000010e37 */
[----:B------:R-:W-:Y:S01]  /*aae0*/  LOP3.LUT R76, R24, R81, RZ, 0x3c, !PT ;  /* 0x00000051184c7212 */ /* 0x000fe200078e3cff */
[----:B------:R-:W-:Y:S01]  /*aaf0*/  IMAD.X R67, R67, 0x1, R84, P0 ;  /* 0x0000000143437824 */ /* 0x000fe200000e0654 */
[----:B------:R-:W-:Y:S02]  /*ab00*/  IADD3 R75, P2, P3, R55, R86, R62 ;  /* 0x00000056374b7210 */ /* 0x000fe40007b5e03e */
[----:B------:R-:W-:Y:S02]  /*ab10*/  IADD3 R76, P1, PT, R76, R21, RZ ;  /* 0x000000154c4c7210 */ /* 0x000fe40007f3e0ff */
[----:B------:R-:W-:Y:S02]  /*ab20*/  LOP3.LUT R78, R26, R79, RZ, 0x3c, !PT ;  /* 0x0000004f1a4e7212 */ /* 0x000fe400078e3cff */
[----:B------:R-:W-:-:S02]  /*ab30*/  SHF.L.W.U32.HI R21, R23, 0x1, R66 ;  /* 0x0000000117157819 */ /* 0x000fc40000010e42 */
[----:B------:R-:W-:Y:S02]  /*ab40*/  IADD3.X R77, PT, PT, R25, R88, R63, P2, P3 ;  /* 0x00000058194d7210 */ /* 0x000fe400017e643f */
[----:B------:R-:W-:Y:S02]  /*ab50*/  SHF.L.W.U32.HI R23, R66, 0x1, R23 ;  /* 0x0000000142177819 */ /* 0x000fe40000010e17 */
[----:B------:R-:W-:Y:S02]  /*ab60*/  LOP3.LUT R63, R57, R80, RZ, 0x3c, !PT ;  /* 0x00000050393f7212 */ /* 0x000fe400078e3cff */
[----:B------:R-:W-:Y:S01]  /*ab70*/  LOP3.LUT R62, R17, R67, RZ, 0x3c, !PT ;  /* 0x00000043113e7212 */ /* 0x000fe200078e3cff */
[----:B------:R-:W-:Y:S01]  /*ab80*/  IMAD.X R78, R78, 0x1, R65, P1 ;  /* 0x000000014e4e7824 */ /* 0x000fe200008e0641 */
[----:B------:R-:W-:Y:S02]  /*ab90*/  IADD3 R66, P0, P1, R23, R74, R60 ;  /* 0x0000004a17427210 */ /* 0x000fe4000791e03c */
[----:B------:R-:W-:-:S02]  /*aba0*/  SHF.L.W.U32.HI R57, R62, 0x8, R63 ;  /* 0x000000083e397819 */ /* 0x000fc40000010e3f */
[----:B------:R-:W-:Y:S02]  /*abb0*/  SHF.L.W.U32.HI R63, R63, 0x8, R62 ;  /* 0x000000083f3f7819 */ /* 0x000fe40000010e3e */
[----:B------:R-:W-:Y:S02]  /*abc0*/  LOP3.LUT R17, R69, R78, RZ, 0x3c, !PT ;  /* 0x0000004e45117212 */ /* 0x000fe400078e3cff */
[----:B------:R-:W-:Y:S02]  /*abd0*/  IADD3.X R69, PT, PT, R21, R82, R61, P0, P1 ;  /* 0x0000005215457210 */ /* 0x000fe400007e243d */
[----:B------:R-:W-:Y:S02]  /*abe0*/  LOP3.LUT R74, R22, R77, RZ, 0x3c, !PT ;  /* 0x0000004d164a7212 */ /* 0x000fe400078e3cff */
[----:B------:R-:W-:Y:S02]  /*abf0*/  IADD3 R87, P0, P1, R83, R63, R58 ;  /* 0x0000003f53577210 */ /* 0x000fe4000791e03a */
[----:B------:R-:W-:-:S02]  /*ac00*/  LOP3.LUT R60, R73, R76, RZ, 0x3c, !PT ;  /* 0x0000004c493c7212 */ /* 0x000fc400078e3cff */
[----:B------:R-:W-:Y:S02]  /*ac10*/  IADD3 R74, P2, PT, R74, R91, RZ ;  /* 0x0000005b4a4a7210 */ /* 0x000fe40007f5e0ff */
[----:B------:R-:W-:Y:S02]  /*ac20*/  LOP3.LUT R73, R70, R75, RZ, 0x3c, !PT ;  /* 0x0000004b46497212 */ /* 0x000fe400078e3cff */
[----:B------:R-:W-:Y:S02]  /*ac30*/  IADD3.X R84, PT, PT, R85, R57, R59, P0, P1 ;  /* 0x0000003955547210 */ /* 0x000fe400007e243b */
[----:B------:R-:W-:Y:S02]  /*ac40*/  SHF.L.W.U32.HI R61, R17, 0x8, R60 ;  /* 0x00000008113d7819 */ /* 0x000fe40000010e3c */
[----:B------:R-:W-:Y:S02]  /*ac50*/  LOP3.LUT R62, R68, R69, RZ, 0x3c, !PT ;  /* 0x00000045443e7212 */ /* 0x000fe400078e3cff */
[----:B------:R-:W-:Y:S01]  /*ac60*/  SHF.L.W.U32.HI R60, R60, 0x8, R17 ;  /* 0x000000083c3c7819 */ /* 0x000fe20000010e11 */
[----:B------:R-:W-:Y:S01]  /*ac70*/  IMAD.X R73, R73, 0x1, R92, P2 ;  /* 0x0000000149497824 */ /* 0x000fe200010e065c */
[----:B------:R-:W-:-:S02]  /*ac80*/  LOP3.LUT R17, R87, R20, R85, 0x96, !PT ;  /* 0x0000001457117212 */ /* 0x000fc400078e9655 */
[----:B------:R-:W-:Y:S02]  /*ac90*/  LOP3.LUT R58, R84, R72, R83, 0x96, !PT ;  /* 0x00000048543a7212 */ /* 0x000fe400078e9653 */
[----:B------:R-:W-:Y:S02]  /*aca0*/  IADD3 R62, P3, PT, R62, R89, RZ ;  /* 0x000000593e3e7210 */ /* 0x000fe40007f7e0ff */
[----:B------:R-:W-:Y:S02]  /*acb0*/  LOP3.LUT R64, R71, R66, RZ, 0x3c, !PT ;  /* 0x0000004247407212 */ /* 0x000fe400078e3cff */
[----:B------:R-:W-:Y:S02]  /*acc0*/  SHF.L.W.U32.HI R20, R58, 0x10, R17 ;  /* 0x000000103a147819 */ /* 0x000fe40000010e11 */
[----:B------:R-:W-:Y:S01]  /*acd0*/  SHF.L.W.U32.HI R17, R17, 0x10, R58 ;  /* 0x0000001011117819 */ /* 0x000fe20000010e3a */
[----:B------:R-:W-:Y:S01]  /*ace0*/  IMAD.X R64, R64, 0x1, R90, P3 ;  /* 0x0000000140407824 */ /* 0x000fe200018e065a */
[----:B------:R-:W-:-:S02]  /*acf0*/  LOP3.LUT R59, R55, R74, RZ, 0x3c, !PT ;  /* 0x0000004a373b7212 */ /* 0x000fc400078e3cff */
[----:B------:R-:W-:Y:S02]  /*ad00*/  LOP3.LUT R72, R25, R73, RZ, 0x3c, !PT ;  /* 0x0000004919487212 */ /* 0x000fe400078e3cff */
[----:B------:R-:W-:Y:S02]  /*ad10*/  IADD3 R108, P0, PT, R17, R80, RZ ;  /* 0x00000050116c7210 */ /* 0x000fe40007f1e0ff */
[----:B------:R-:W-:Y:S02]  /*ad20*/  SHF.L.W.U32.HI R55, R72, 0x8, R59 ;  /* 0x0000000848377819 */ /* 0x000fe40000010e3b */
[----:B------:R-:W-:Y:S02]  /*ad30*/  IADD3 R91, P1, P2, R79, R60, R36 ;  /* 0x0000003c4f5b7210 */ /* 0x000fe40007a3e024 */
[----:B------:R-:W-:Y:S02]  /*ad40*/  SHF.L.W.U32.HI R59, R59, 0x8, R72 ;  /* 0x000000083b3b7819 */ /* 0x000fe40000010e48 */
[----:B------:R-:W-:-:S02]  /*ad50*/  LOP3.LUT R23, R23, R62, RZ, 0x3c, !PT ;  /* 0x0000003e17177212 */ /* 0x000fc400078e3cff */
[----:B------:R-:W-:Y:S01]  /*ad60*/  LOP3.LUT R58, R21, R64, RZ, 0x3c, !PT ;  /* 0x00000040153a7212 */ /* 0x000fe200078e3cff */
[----:B------:R-:W-:Y:S01]  /*ad70*/  IMAD.X R110, R20, 0x1, R67, P0 ;  /* 0x00000001146e7824 */ /* 0x000fe200000e0643 */
[----:B------:R-:W-:Y:S02]  /*ad80*/  IADD3.X R93, PT, PT, R81, R61, R37, P1, P2 ;  /* 0x0000003d515d7210 */ /* 0x000fe40000fe4425 */
[----:B------:R-:W-:Y:S02]  /*ad90*/  IADD3 R95, P0, P1, R75, R59, R40 ;  /* 0x0000003b4b5f7210 */ /* 0x000fe4000791e028 */
[----:B------:R-:W-:Y:S02]  /*ada0*/  SHF.L.W.U32.HI R67, R23, 0x8, R58 ;  /* 0x0000000817437819 */ /* 0x000fe40000010e3a */
[----:B------:R-:W-:Y:S02]  /*adb0*/  IADD3.X R97, PT, PT, R77, R55, R41, P0, P1 ;  /* 0x000000374d617210 */ /* 0x000fe400007e2429 */
[----:B------:R-:W-:-:S02]  /*adc0*/  SHF.L.W.U32.HI R65, R58, 0x8, R23 ;  /* 0x000000083a417819 */ /* 0x000fc40000010e17 */
[----:B------:R-:W-:Y:S02]  /*add0*/  IADD3 R111, P0, P1, R66, R67, R38 ;  /* 0x00000043426f7210 */ /* 0x000fe4000791e026 */
[----:B------:R-:W-:Y:S02]  /*ade0*/  LOP3.LUT R24, R91, R24, R81, 0x96, !PT ;  /* 0x000000185b187212 */ /* 0x000fe400078e9651 */
[----:B------:R-:W-:Y:S02]  /*adf0*/  LOP3.LUT R25, R93, R26, R79, 0x96, !PT ;  /* 0x0000001a5d197212 */ /* 0x000fe400078e964f */
[----:B------:R-:W-:Y:S02]  /*ae00*/  IADD3.X R113, PT, PT, R69, R65, R39, P0, P1 ;  /* 0x0000004145717210 */ /* 0x000fe400007e2427 */
        /* <DEDUP_REMOVED lines=8> */
[----:B------:R-:W-:Y:S02]  /*ae90*/  SHF.L.W.U32.HI R23, R23, 0x10, R70 ;  /* 0x0000001017177819 */ /* 0x000fe40000010e46 */
[----:B------:R-:W-:Y:S01]  /*aea0*/  SHF.L.W.U32.HI R107, R68, 0x10, R71 ;  /* 0x00000010446b7819 */ /* 0x000fe20000010e47 */
[----:B------:R-:W-:Y:S01]  /*aeb0*/  IMAD.X R22, R26, 0x1, R78, P0 ;  /* 0x000000011a167824 */ /* 0x000fe200000e064e */
[----:B------:R-:W-:Y:S01]  /*aec0*/  UIADD3 UR4, UPT, UPT, UR4, 0x1, URZ ;  /* 0x0000000104047890 */ /* 0x000fe2000fffe0ff */
[----:B------:R-:W-:Y:S02]  /*aed0*/  SHF.L.W.U32.HI R109, R71, 0x10, R68 ;  /* 0x00000010476d7819 */ /* 0x000fe40000010e44 */
[----:B------:R-:W-:Y:S02]  /*aee0*/  IADD3 R88, P0, PT, R23, R74, RZ ;  /* 0x0000004a17587210 */ /* 0x000fe40007f1e0ff */
[----:B------:R-:W-:Y:S01]  /*aef0*/  IADD3 R100, P1, PT, R107, R62, RZ ;  /* 0x0000003e6b647210 */ /* 0x000fe20007f3e0ff */
[----:B------:R-:W-:Y:S01]  /*af00*/  UISETP.NE.AND UP0, UPT, UR4, 0xc, UPT ;  /* 0x0000000c0400788c */ /* 0x000fe2000bf05270 */
[----:B------:R-:W-:Y:S01]  /*af10*/  LOP3.LUT R63, R63, R108, RZ, 0x3c, !PT ;  /* 0x0000006c3f3f7212 */ /* 0x000fe200078e3cff */
[----:B------:R-:W-:Y:S01]  /*af20*/  IMAD.X R90, R24, 0x1, R73, P0 ;  /* 0x00000001185a7824 */ /* 0x000fe200000e0649 */
[----:B------:R-:W-:Y:S01]  /*af30*/  LOP3.LUT R36, R57, R110, RZ, 0x3c, !PT ;  /* 0x0000006e39247212 */ /* 0x000fe200078e3cff */
[----:B------:R-:W-:Y:S01]  /*af40*/  IMAD.X R102, R109, 0x1, R64, P1 ;  /* 0x000000016d667824 */ /* 0x000fe200008e0640 */
[----:B------:R-:W-:-:S02]  /*af50*/  LOP3.LUT R60, R60, R21, RZ, 0x3c, !PT ;  /* 0x000000153c3c7212 */ /* 0x000fc400078e3cff */
[----:B------:R-:W-:Y:S02]  /*af60*/  SHF.L.W.U32.HI R98, R63, 0x1, R36 ;  /* 0x000000013f627819 */ /* 0x000fe40000010e24 */
[----:B------:R-:W-:Y:S02]  /*af70*/  SHF.L.W.U32.HI R92, R36, 0x1, R63 ;  /* 0x00000001245c7819 */ /* 0x000fe40000010e3f */
        /* <DEDUP_REMOVED lines=49> */
[----:B------:R-:W-:Y:S01]  /*b290*/  IMAD.MOV.U32 R6, RZ, RZ, RZ ;  /* 0x000000ffff067224 */ /* 0x000fe200078e00ff */
        /* <DEDUP_REMOVED lines=8> */
[----:B------:R2:W-:Y:S04]  /*b320*/  STL.128 [R1+0xaf0], R20 ;  /* 0x000af01401007387 */ /* 0x0005e80000100c00 */
[----:B------:R2:W-:Y:S02]  /*b330*/  STL.64 [R1+0xb00], R18 ;  /* 0x000b001201007387 */ /* 0x0005e40000100a00 */
.L_x_19:
        /* <DEDUP_REMOVED lines=10> */
[----:B01----:R-:W-:Y:S01]  /*b3e0*/  IMAD.MOV.U32 R23, RZ, RZ, RZ ;  /* 0x000000ffff177224 */ /* 0x003fe200078e00ff */
        /* <DEDUP_REMOVED lines=9> */
.L_x_33:
        /* <DEDUP_REMOVED lines=39> */
.L_x_32:
        /* <DEDUP_REMOVED lines=24> */
.L_x_34:
[----:B------:R-:W-:-:S04]  /*b870*/  ISETP.NE.U32.AND P1, PT, R22, RZ, PT ;  /* 0x000000ff1600720c */ /* 0x000fc80003f25070 */
[----:B------:R-:W-:-:S13]  /*b880*/  ISETP.NE.OR.EX P0, PT, R23, RZ, P0, P1 ;  /* 0x000000ff1700720c */ /* 0x000fda0000705710 */
[----:B------:R-:W-:Y:S05]  /*b890*/  @!P0 BRA `(.L_x_30) ;  /* 0x00000000003c8947 */ /* 0x000fea0003800000 */
.L_x_31:
        /* <DEDUP_REMOVED lines=15> */
.L_x_30:
[----:B------:R-:W-:-:S04]  /*b990*/  ISETP.NE.U32.AND P0, PT, R26, RZ, PT ;  /* 0x000000ff1a00720c */ /* 0x000fc80003f05070 */
[----:B------:R-:W-:-:S13]  /*b9a0*/  ISETP.NE.AND.EX P0, PT, R28, RZ, PT, P0 ;  /* 0x000000ff1c00720c */ /* 0x000fda0003f05300 */
[----:B------:R-:W-:Y:S05]  /*b9b0*/  @!P0 BRA `(.L_x_35) ;  /* 0x0000000000348947 */ /* 0x000fea0003800000 */
[----:B------:R-:W-:-:S05]  /*b9c0*/  VIADD R15, R1, 0xac8 ;  /* 0x00000ac8010f7836 */ /* 0x000fca0000000000 */
[----:B------:R-:W-:Y:S01]  /*b9d0*/  IADD3 R6, PT, PT, R15, R27, R6 ;  /* 0x0000001b0f067210 */ /* 0x000fe20007ffe006 */
[----:B------:R-:W-:-:S04]  /*b9e0*/  IMAD.IADD R15, R16, 0x1, R27 ;  /* 0x00000001100f7824 */ /* 0x000fc800078e021b */
[----:B------:R-:W-:-:S07]  /*b9f0*/  VIADD R17, R6, 0x60 ;  /* 0x0000006006117836 */ /* 0x000fce0000000000 */
.L_x_36:
[----:B------:R2:W3:Y:S01]  /*ba00*/  LDL.U8 R6, [R15] ;  /* 0x000000000f067983 */ /* 0x0004e20000100000 */
[----:B------:R-:W-:-:S04]  /*ba10*/  IADD3 R26, P0, PT, R26, -0x1, RZ ;  /* 0xffffffff1a1a7810 */ /* 0x000fc80007f1e0ff */
[----:B------:R-:W-:Y:S02]  /*ba20*/  IADD3.X R28, PT, PT, R28, -0x1, RZ, P0, !PT ;  /* 0xffffffff1c1c7810 */ /* 0x000fe400007fe4ff */
[----:B------:R-:W-:Y:S01]  /*ba30*/  ISETP.NE.U32.AND P0, PT, R26, RZ, PT ;  /* 0x000000ff1a00720c */ /* 0x000fe20003f05070 */
[----:B--2---:R-:W-:-:S03]  /*ba40*/  VIADD R15, R15, 0x1 ;  /* 0x000000010f0f7836 */ /* 0x004fc60000000000 */
[----:B------:R-:W-:Y:S01]  /*ba50*/  ISETP.NE.AND.EX P0, PT, R28, RZ, PT, P0 ;  /* 0x000000ff1c00720c */ /* 0x000fe20003f05300 */
[----:B---3--:R2:W-:Y:S02]  /*ba60*/  STL.U8 [R17], R6 ;  /* 0x0000000611007387 */ /* 0x0085e40000100000 */
[----:B--2---:R-:W-:-:S10]  /*ba70*/  VIADD R17, R17, 0x1 ;  /* 0x0000000111117836 */ /* 0x004fd40000000000 */
[----:B------:R-:W-:Y:S05]  /*ba80*/  @P0 BRA `(.L_x_36) ;  /* 0xfffffffc00dc0947 */ /* 0x000fea000383ffff */
.L_x_35:
[----:B------:R-:W2:Y:S04]  /*ba90*/  LDL R15, [R1+0xba8] ;  /* 0x000ba800010f7983 */ /* 0x000ea80000100800 */
[----:B------:R3:W5:Y:S01]  /*baa0*/  LDL.64 R18, [R1+0xb18] ;  /* 0x000b180001127983 */ /* 0x0007620000100a00 */
[----:B--2---:R-:W-:-:S05]  /*bab0*/  IMAD.IADD R6, R15, 0x1, R14 ;  /* 0x000000010f067824 */ /* 0x004fca00078e020e */
[----:B------:R3:W-:Y:S02]  /*bac0*/  STL [R1+0xba8], R6 ;  /* 0x000ba80601007387 */ /* 0x0007e40000100800 */
.L_x_18:
[----:B------:R-:W2:Y:S01]  /*bad0*/  LDC R14, c[0x0][0x398] ;  /* 0x0000e600ff0e7b82 */ /* 0x000ea20000000800 */
[----:B-----5:R-:W-:-:S04]  /*bae0*/  ISETP.NE.U32.AND P0, PT, R18, RZ, PT ;  /* 0x000000ff1200720c */ /* 0x020fc80003f05070 */
[----:B------:R-:W-:Y:S01]  /*baf0*/  ISETP.NE.AND.EX P0, PT, R19, RZ, PT, P0 ;  /* 0x000000ff1300720c */ /* 0x000fe20003f05300 */
[----:B--2---:R2:W-:-:S12]  /*bb00*/  STL [R1+0x600], R14 ;  /* 0x0006000e01007387 */ /* 0x0045d80000100800 */
[----:B------:R-:W-:Y:S05]  /*bb10*/  @P0 BRA `(.L_x_37) ;  /* 0x0000005800980947 */ /* 0x000fea0003800000 */
[----:B------:R-:W-:Y:S01]  /*bb20*/  ISETP.GE.U32.AND P0, PT, R6, 0x7d, PT ;  /* 0x0000007d0600780c */ /* 0x000fe20003f06070 */
[----:B------:R-:W-:Y:S02]  /*bb30*/  VIADD R17, R1, 0x600 ;  /* 0x0000060001117836 */ /* 0x000fe40000000000 */
[----:B--2---:R-:W-:Y:S02]  /*bb40*/  IMAD.MOV.U32 R14, RZ, RZ, 0x4 ;  /* 0x00000004ff0e7424 */ /* 0x004fe400078e00ff */
[----:B------:R-:W-:Y:S02]  /*bb50*/  IMAD.MOV.U32 R15, RZ, RZ, RZ ;  /* 0x000000ffff0f7224 */ /* 0x000fe400078e00ff */
[----:B------:R-:W-:-:S06]  /*bb60*/  IMAD.MOV.U32 R16, RZ, RZ, R17 ;  /* 0x000000ffff107224 */ /* 0x000fcc00078e0011 */
[----:B------:R-:W-:Y:S05]  /*bb70*/  @!P0 BRA `(.L_x_38) ;  /* 0x00000050009c8947 */ /* 0x000fea0003800000 */
[C---:B------:R-:W-:Y:S02]  /*bb80*/  ISETP.NE.AND P1, PT, R6.reuse, 0x80, PT ;  /* 0x000000800600780c */ /* 0x040fe40003f25270 */
[----:B------:R-:W-:-:S05]  /*bb90*/  IADD3 R14, P0, PT, -R6, 0x80, RZ ;  /* 0x00000080060e7810 */ /* 0x000fca0007f1e1ff */
[----:B01----:R-:W-:-:S06]  /*bba0*/  IMAD.X R23, RZ, RZ, -0x1, P0 ;  /* 0xffffffffff177424 */ /* 0x003fcc00000e06ff */
        /* <DEDUP_REMOVED lines=20> */
.L_x_43:
        /* <DEDUP_REMOVED lines=29> */
[----:B--2---:R0:W4:Y:S01]  /*bec0*/  LDL R19, [R24+0xc] ;  /* 0x00000c0018137983 */ /* 0x0041220000100800 */
[----:B------:R-:W-:-:S04]  /*bed0*/  ISETP.GT.U32.AND P1, PT, R22, 0xc, PT ;  /* 0x0000000c1600780c */ /* 0x000fc80003f24070 */
[----:B------:R-:W-:Y:S01]  /*bee0*/  ISETP.GT.AND.EX P1, PT, R23, RZ, PT, P1 ;  /* 0x000000ff1700720c */ /* 0x000fe20003f24310 */
[----:B0-----:R-:W-:Y:S01]  /*bef0*/  VIADD R24, R24, 0x10 ;  /* 0x0000001018187836 */ /* 0x001fe20000000000 */
[C---:B----4-:R-:W-:Y:S02]  /*bf00*/  PRMT R18, R19.reuse, 0x7770, RZ ;  /* 0x0000777013127816 */ /* 0x050fe400000000ff */
        /* <DEDUP_REMOVED lines=9> */
.L_x_42:
        /* <DEDUP_REMOVED lines=26> */
.L_x_44:
[----:B------:R-:W-:-:S04]  /*c140*/  ISETP.NE.U32.AND P1, PT, R22, RZ, PT ;  /* 0x000000ff1600720c */ /* 0x000fc80003f25070 */
[----:B------:R-:W-:-:S13]  /*c150*/  ISETP.NE.OR.EX P0, PT, R23, RZ, P0, P1 ;  /* 0x000000ff1700720c */ /* 0x000fda0000705710 */
[----:B------:R-:W-:Y:S05]  /*c160*/  @!P0 BRA `(.L_x_40) ;  /* 0x0000000000408947 */ /* 0x000fea0003800000 */
.L_x_41:
        /* <DEDUP_REMOVED lines=16> */
.L_x_40:
        /* <DEDUP_REMOVED lines=8> */
.L_x_45:
        /* <DEDUP_REMOVED lines=9> */
.L_x_39:
[----:B------:R-:W2:Y:S01]  /*c380*/  LDL.64 R72, [R1+0xb28] ;  /* 0x000b280001487983 */ /* 0x000ea20000100a00 */
[----:B------:R-:W0:Y:S03]  /*c390*/  LDCU.128 UR16, c[0x3][0x30] ;  /* 0x00c00600ff1077ac */ /* 0x000e260008000c00 */
[----:B------:R-:W4:Y:S04]  /*c3a0*/  LDL.64 R74, [R1+0xb30] ;  /* 0x000b3000014a7983 */ /* 0x000f280000100a00 */
[----:B------:R-:W5:Y:S04]  /*c3b0*/  LDL.64 R70, [R1+0xb38] ;  /* 0x000b380001467983 */ /* 0x000f680000100a00 */
[----:B------:R-:W3:Y:S04]  /*c3c0*/  LDL.64 R76, [R1+0xb40] ;  /* 0x000b4000014c7983 */ /* 0x000ee80000100a00 */
        /* <DEDUP_REMOVED lines=26> */
[----:B----4-:R-:W-:Y:S01]  /*c570*/  PRMT R65, R75, 0x7771, RZ ;  /* 0x000077714b417816 */ /* 0x010fe200000000ff */
        /* <DEDUP_REMOVED lines=17> */
[----:B---3--:R-:W-:-:S02]  /*c690*/  PRMT R65, R77, 0x7771, RZ ;  /* 0x000077714d417816 */ /* 0x008fc400000000ff */
[----:B------:R-:W-:Y:S02]  /*c6a0*/  LOP3.LUT R73, R66, R43, RZ, 0xfc, !PT ;  /* 0x0000002b42497212 */ /* 0x000fe400078efcff */
[----:B------:R-:W-:Y:S01]  /*c6b0*/  LOP3.LUT R75, R64, R75, RZ, 0xfc, !PT ;  /* 0x0000004b404b7212 */ /* 0x000fe200078efcff */
[----:B------:R-:W-:Y:S01]  /*c6c0*/  IMAD.SHL.U32 R65, R65, 0x100, RZ ;  /* 0x0000010041417824 */ /* 0x000fe200078e00ff */
[C---:B-----5:R-:W-:Y:S02]  /*c6d0*/  PRMT R64, R71.reuse, 0x7770, RZ ;  /* 0x0000777047407816 */ /* 0x060fe400000000ff */
        /* <DEDUP_REMOVED lines=230> */
.L_x_46:
        /* <DEDUP_REMOVED lines=277> */
.L_x_48:
[----:B------:R-:W3:Y:S04]  /*e690*/  LDL.U8 R18, [R16+0x1] ;  /* 0x0000010010127983 */ /* 0x000ee80000100000 */
[----:B--2---:R-:W2:Y:S04]  /*e6a0*/  LDL.U8 R20, [R16+0x2] ;  /* 0x0000020010147983 */ /* 0x004ea80000100000 */
        /* <DEDUP_REMOVED lines=14> */
[----:B---3--:R-:W-:-:S04]  /*e790*/  IMAD.WIDE.U32 R18, R18, 0x100, RZ ;  /* 0x0000010012127825 */ /* 0x008fc800078e00ff */
[----:B--2---:R-:W-:-:S04]  /*e7a0*/  IMAD.WIDE.U32 R20, R20, 0x10000, RZ ;  /* 0x0001000014147825 */ /* 0x004fc800078e00ff */
        /* <DEDUP_REMOVED lines=337> */
.L_x_47:
        /* <DEDUP_REMOVED lines=275> */
.L_x_38:
[C---:B------:R-:W-:Y:S01]  /*10df0*/  ISETP.GE.U32.AND P0, PT, R14.reuse, 0x4, PT ;  /* 0x000000040e00780c */ /* 0x040fe20003f06070 */
[----:B------:R-:W-:Y:S01]  /*10e00*/  IMAD.MOV.U32 R28, RZ, RZ, RZ ;  /* 0x000000ffff1c7224 */ /* 0x000fe200078e00ff */
[----:B----4-:R-:W-:Y:S01]  /*10e10*/  LOP3.LUT R26, R14, 0x3, RZ, 0xc0, !PT ;  /* 0x000000030e1a7812 */ /* 0x010fe200078ec0ff */
[----:B------:R-:W-:Y:S01]  /*10e20*/  IMAD.MOV.U32 R27, RZ, RZ, RZ ;  /* 0x000000ffff1b7224 */ /* 0x000fe200078e00ff */
[----:B------:R-:W-:-:S13]  /*10e30*/  ISETP.GE.U32.AND.EX P0, PT, R15, RZ, PT, P0 ;  /* 0x000000ff0f00720c */ /* 0x000fda0003f06100 */
[----:B------:R-:W-:Y:S05]  /*10e40*/  @!P0 BRA `(.L_x_49) ;  /* 0x00000004007c8947 */ /* 0x000fea0003800000 */
[----:B------:R-:W-:Y:S01]  /*10e50*/  LOP3.LUT R27, R14, 0xfc, RZ, 0xc0, !PT ;  /* 0x000000fc0e1b7812 */ /* 0x000fe200078ec0ff */
[----:B------:R-:W-:Y:S02]  /*10e60*/  VIADD R17, R1, 0xac8 ;  /* 0x00000ac801117836 */ /* 0x000fe40000000000 */
[----:B------:R-:W-:Y:S01]  /*10e70*/  VIADD R25, R16, 0x1 ;  /* 0x0000000110197836 */ /* 0x000fe20000000000 */
[----:B------:R-:W-:Y:S01]  /*10e80*/  ISETP.GT.U32.AND P0, PT, R27, RZ, PT ;  /* 0x000000ff1b00720c */ /* 0x000fe20003f04070 */
[----:B012---:R-:W-:Y:S01]  /*10e90*/  IMAD.MOV.U32 R23, RZ, RZ, RZ ;  /* 0x000000ffff177224 */ /* 0x007fe200078e00ff */
        /* <DEDUP_REMOVED lines=9> */
.L_x_52:
[----:B------:R-:W2:Y:S04]  /*10f30*/  LDL.U8 R15, [R25+-0x1] ;  /* 0xffffff00190f7983 */ /* 0x000ea80000100000 */
[----:B--2---:R0:W-:Y:S04]  /*10f40*/  STL.U8 [R24+-0x3], R15 ;  /* 0xfffffd0f18007387 */ /* 0x0041e80000100000 */
[----:B------:R-:W2:Y:S04]  /*10f50*/  LDL.U8 R17, [R25] ;  /* 0x0000000019117983 */ /* 0x000ea80000100000 */
[----:B--2---:R1:W-:Y:S04]  /*10f60*/  STL.U8 [R24+-0x2], R17 ;  /* 0xfffffe1118007387 */ /* 0x0043e80000100000 */
[----:B------:R-:W2:Y:S04]  /*10f70*/  LDL.U8 R18, [R25+0x1] ;  /* 0x0000010019127983 */ /* 0x000ea80000100000 */
[----:B--2---:R2:W-:Y:S04]  /*10f80*/  STL.U8 [R24+-0x1], R18 ;  /* 0xffffff1218007387 */ /* 0x0045e80000100000 */
[----:B------:R-:W4:Y:S04]  /*10f90*/  LDL.U8 R19, [R25+0x2] ;  /* 0x0000020019137983 */ /* 0x000f280000100000 */
[----:B----4-:R4:W-:Y:S04]  /*10fa0*/  STL.U8 [R24], R19 ;  /* 0x0000001318007387 */ /* 0x0109e80000100000 */
[----:B------:R-:W5:Y:S04]  /*10fb0*/  LDL.U8 R20, [R25+0x3] ;  /* 0x0000030019147983 */ /* 0x000f680000100000 */
[----:B-----5:R5:W-:Y:S04]  /*10fc0*/  STL.U8 [R24+0x1], R20 ;  /* 0x0000011418007387 */ /* 0x020be80000100000 */
[----:B------:R-:W3:Y:S04]  /*10fd0*/  LDL.U8 R21, [R25+0x4] ;  /* 0x0000040019157983 */ /* 0x000ee80000100000 */
[----:B---3--:R3:W-:Y:S04]  /*10fe0*/  STL.U8 [R24+0x2], R21 ;  /* 0x0000021518007387 */ /* 0x0087e80000100000 */
[----:B0-----:R-:W2:Y:S04]  /*10ff0*/  LDL.U8 R15, [R25+0x5] ;  /* 0x00000500190f7983 */ /* 0x001ea80000100000 */
[----:B--2---:R0:W-:Y:S04]  /*11000*/  STL.U8 [R24+0x3], R15 ;  /* 0x0000030f18007387 */ /* 0x0041e80000100000 */
[----:B-1----:R-:W2:Y:S04]  /*11010*/  LDL.U8 R17, [R25+0x6] ;  /* 0x0000060019117983 */ /* 0x002ea80000100000 */
[----:B--2---:R1:W-:Y:S04]  /*11020*/  STL.U8 [R24+0x4], R17 ;  /* 0x0000041118007387 */ /* 0x0043e80000100000 */
[----:B------:R-:W2:Y:S04]  /*11030*/  LDL.U8 R18, [R25+0x7] ;  /* 0x0000070019127983 */ /* 0x000ea80000100000 */
[----:B--2---:R2:W-:Y:S04]  /*11040*/  STL.U8 [R24+0x5], R18 ;  /* 0x0000051218007387 */ /* 0x0045e80000100000 */
[----:B----4-:R-:W4:Y:S04]  /*11050*/  LDL.U8 R19, [R25+0x8] ;  /* 0x0000080019137983 */ /* 0x010f280000100000 */
[----:B----4-:R4:W-:Y:S04]  /*11060*/  STL.U8 [R24+0x6], R19 ;  /* 0x0000061318007387 */ /* 0x0109e80000100000 */
[----:B-----5:R-:W5:Y:S04]  /*11070*/  LDL.U8 R20, [R25+0x9] ;  /* 0x0000090019147983 */ /* 0x020f680000100000 */
[----:B-----5:R-:W-:Y:S04]  /*11080*/  STL.U8 [R24+0x7], R20 ;  /* 0x0000071418007387 */ /* 0x020fe80000100000 */
[----:B---3--:R-:W3:Y:S04]  /*11090*/  LDL.U8 R21, [R25+0xa] ;  /* 0x00000a0019157983 */ /* 0x008ee80000100000 */
[----:B---3--:R-:W-:Y:S04]  /*110a0*/  STL.U8 [R24+0x8], R21 ;  /* 0x0000081518007387 */ /* 0x008fe80000100000 */
[----:B0-----:R-:W3:Y:S04]  /*110b0*/  LDL.U8 R15, [R25+0xb] ;  /* 0x00000b00190f7983 */ /* 0x001ee80000100000 */
[----:B---3--:R-:W-:Y:S04]  /*110c0*/  STL.U8 [R24+0x9], R15 ;  /* 0x0000090f18007387 */ /* 0x008fe80000100000 */
[----:B-1----:R-:W3:Y:S04]  /*110d0*/  LDL.U8 R17, [R25+0xc] ;  /* 0x00000c0019117983 */ /* 0x002ee80000100000 */
[----:B---3--:R-:W-:Y:S04]  /*110e0*/  STL.U8 [R24+0xa], R17 ;  /* 0x00000a1118007387 */ /* 0x008fe80000100000 */
[----:B--2---:R-:W2:Y:S01]  /*110f0*/  LDL.U8 R18, [R25+0xd] ;  /* 0x00000d0019127983 */ /* 0x004ea20000100000 */
[----:B------:R-:W-:-:S04]  /*11100*/  IADD3 R22, P1, PT, R22, -0x10, RZ ;  /* 0xfffffff016167810 */ /* 0x000fc80007f3e0ff */
[----:B------:R-:W-:Y:S02]  /*11110*/  IADD3.X R23, PT, PT, R23, -0x1, RZ, P1, !PT ;  /* 0xffffffff17177810 */ /* 0x000fe40000ffe4ff */
[----:B------:R-:W-:-:S04]  /*11120*/  ISETP.GT.U32.AND P1, PT, R22, 0xc, PT ;  /* 0x0000000c1600780c */ /* 0x000fc80003f24070 */
[----:B------:R-:W-:Y:S01]  /*11130*/  ISETP.GT.AND.EX P1, PT, R23, RZ, PT, P1 ;  /* 0x000000ff1700720c */ /* 0x000fe20003f24310 */
[----:B--2---:R-:W-:Y:S04]  /*11140*/  STL.U8 [R24+0xb], R18 ;  /* 0x00000b1218007387 */ /* 0x004fe80000100000 */
[----:B----4-:R0:W2:Y:S02]  /*11150*/  LDL.U8 R19, [R25+0xe] ;  /* 0x00000e0019137983 */ /* 0x0100a40000100000 */
[----:B0-----:R-:W-:Y:S02]  /*11160*/  VIADD R25, R25, 0x10 ;  /* 0x0000001019197836 */ /* 0x001fe40000000000 */
[----:B--2---:R0:W-:Y:S02]  /*11170*/  STL.U8 [R24+0xc], R19 ;  /* 0x00000c1318007387 */ /* 0x0041e40000100000 */
[----:B0-----:R-:W-:-:S02]  /*11180*/  VIADD R24, R24, 0x10 ;  /* 0x0000001018187836 */ /* 0x001fc40000000000 */
[----:B------:R-:W-:Y:S05]  /*11190*/  @P1 BRA `(.L_x_52) ;  /* 0xfffffffc00641947 */ /* 0x000fea000383ffff */
.L_x_51:
        /* <DEDUP_REMOVED lines=24> */
.L_x_53:
[----:B------:R-:W-:-:S04]  /*11320*/  ISETP.NE.U32.AND P1, PT, R22, RZ, PT ;  /* 0x000000ff1600720c */ /* 0x000fc80003f25070 */
[----:B------:R-:W-:-:S13]  /*11330*/  ISETP.NE.OR.EX P0, PT, R23, RZ, P0, P1 ;  /* 0x000000ff1700720c */ /* 0x000fda0000705710 */
[----:B------:R-:W-:Y:S05]  /*11340*/  @!P0 BRA `(.L_x_49) ;  /* 0x00000000003c8947 */ /* 0x000fea0003800000 */
.L_x_50:
        /* <DEDUP_REMOVED lines=15> */
.L_x_49:
[----:B------:R-:W-:-:S04]  /*11440*/  ISETP.NE.U32.AND P0, PT, R26, RZ, PT ;  /* 0x000000ff1a00720c */ /* 0x000fc80003f05070 */
[----:B------:R-:W-:-:S13]  /*11450*/  ISETP.NE.AND.EX P0, PT, R28, RZ, PT, P0 ;  /* 0x000000ff1c00720c */ /* 0x000fda0003f05300 */
[----:B------:R-:W-:Y:S05]  /*11460*/  @!P0 BRA `(.L_x_54) ;  /* 0x0000000000348947 */ /* 0x000fea0003800000 */
[----:B------:R-:W-:-:S05]  /*11470*/  VIADD R15, R1, 0xac8 ;  /* 0x00000ac8010f7836 */ /* 0x000fca0000000000 */
[----:B---3--:R-:W-:Y:S01]  /*11480*/  IADD3 R6, PT, PT, R15, R27, R6 ;  /* 0x0000001b0f067210 */ /* 0x008fe20007ffe006 */
[----:B------:R-:W-:-:S04]  /*11490*/  IMAD.IADD R15, R16, 0x1, R27 ;  /* 0x00000001100f7824 */ /* 0x000fc800078e021b */
[----:B------:R-:W-:-:S07]  /*114a0*/  VIADD R17, R6, 0x60 ;  /* 0x0000006006117836 */ /* 0x000fce0000000000 */
.L_x_55:
[----:B------:R3:W4:Y:S01]  /*114b0*/  LDL.U8 R6, [R15] ;  /* 0x000000000f067983 */ /* 0x0007220000100000 */
[----:B------:R-:W-:-:S04]  /*114c0*/  IADD3 R26, P0, PT, R26, -0x1, RZ ;  /* 0xffffffff1a1a7810 */ /* 0x000fc80007f1e0ff */
[----:B------:R-:W-:Y:S02]  /*114d0*/  IADD3.X R28, PT, PT, R28, -0x1, RZ, P0, !PT ;  /* 0xffffffff1c1c7810 */ /* 0x000fe400007fe4ff */
[----:B------:R-:W-:Y:S01]  /*114e0*/  ISETP.NE.U32.AND P0, PT, R26, RZ, PT ;  /* 0x000000ff1a00720c */ /* 0x000fe20003f05070 */
[----:B---3--:R-:W-:-:S03]  /*114f0*/  VIADD R15, R15, 0x1 ;  /* 0x000000010f0f7836 */ /* 0x008fc60000000000 */
[----:B------:R-:W-:Y:S01]  /*11500*/  ISETP.NE.AND.EX P0, PT, R28, RZ, PT, P0 ;  /* 0x000000ff1c00720c */ /* 0x000fe20003f05300 */
[----:B----4-:R3:W-:Y:S02]  /*11510*/  STL.U8 [R17], R6 ;  /* 0x0000000611007387 */ /* 0x0107e40000100000 */
[----:B---3--:R-:W-:-:S10]  /*11520*/  VIADD R17, R17, 0x1 ;  /* 0x0000000111117836 */ /* 0x008fd40000000000 */
[----:B------:R-:W-:Y:S05]  /*11530*/  @P0 BRA `(.L_x_55) ;  /* 0xfffffffc00dc0947 */ /* 0x000fea000383ffff */
.L_x_54:
[----:B------:R-:W3:Y:S04]  /*11540*/  LDL R15, [R1+0xba8] ;  /* 0x000ba800010f7983 */ /* 0x000ee80000100800 */
[----:B------:R4:W5:Y:S01]  /*11550*/  LDL.64 R18, [R1+0xb18] ;  /* 0x000b180001127983 */ /* 0x0009620000100a00 */
[----:B---3--:R-:W-:-:S05]  /*11560*/  IMAD.IADD R6, R15, 0x1, R14 ;  /* 0x000000010f067824 */ /* 0x008fca00078e020e */
[----:B------:R4:W-:Y:S02]  /*11570*/  STL [R1+0xba8], R6 ;  /* 0x000ba80601007387 */ /* 0x0009e40000100800 */
.L_x_37:
[----:B--2---:R-:W-:Y:S01]  /*11580*/  IMAD.MOV.U32 R14, RZ, RZ, 0x13 ;  /* 0x00000013ff0e7424 */ /* 0x004fe200078e00ff */
[----:B-----5:R-:W-:-:S04]  /*11590*/  ISETP.NE.U32.AND P0, PT, R18, RZ, PT ;  /* 0x000000ff1200720c */ /* 0x020fc80003f05070 */
[----:B------:R2:W-:Y:S01]  /*115a0*/  STL [R1+0x600], R14 ;  /* 0x0006000e01007387 */ /* 0x0005e20000100800 */
[----:B------:R-:W-:-:S13]  /*115b0*/  ISETP.NE.AND.EX P0, PT, R19, RZ, PT, P0 ;  /* 0x000000ff1300720c */ /* 0x000fda0003f05300 */
[----:B--2---:R-:W-:Y:S05]  /*115c0*/  @P0 BRA `(.L_x_56) ;  /* 0x0000005800980947 */ /* 0x004fea0003800000 */
        /* <DEDUP_REMOVED lines=29> */
.L_x_62:
        /* <DEDUP_REMOVED lines=29> */
[----:B--2---:R0:W5:Y:S01]  /*11970*/  LDL R19, [R24+0xc] ;  /* 0x00000c0018137983 */ /* 0x0041620000100800 */
[----:B------:R-:W-:-:S04]  /*11980*/  ISETP.GT.U32.AND P1, PT, R22, 0xc, PT ;  /* 0x0000000c1600780c */ /* 0x000fc80003f24070 */
[----:B------:R-:W-:Y:S01]  /*11990*/  ISETP.GT.AND.EX P1, PT, R23, RZ, PT, P1 ;  /* 0x000000ff1700720c */ /* 0x000fe20003f24310 */
[----:B0-----:R-:W-:Y:S01]  /*119a0*/  VIADD R24, R24, 0x10 ;  /* 0x0000001018187836 */ /* 0x001fe20000000000 */
[C---:B-----5:R-:W-:Y:S02]  /*119b0*/  PRMT R18, R19.reuse, 0x7770, RZ ;  /* 0x0000777013127816 */ /* 0x060fe400000000ff */
        /* <DEDUP_REMOVED lines=9> */
.L_x_61:
        /* <DEDUP_REMOVED lines=26> */
.L_x_63:
[----:B------:R-:W-:-:S04]  /*11bf0*/  ISETP.NE.U32.AND P1, PT, R22, RZ, PT ;  /* 0x000000ff1600720c */ /* 0x000fc80003f25070 */
[----:B------:R-:W-:-:S13]  /*11c00*/  ISETP.NE.OR.EX P0, PT, R23, RZ, P0, P1 ;  /* 0x000000ff1700720c */ /* 0x000fda0000705710 */
[----:B------:R-:W-:Y:S05]  /*11c10*/  @!P0 BRA `(.L_x_59) ;  /* 0x0000000000408947 */ /* 0x000fea0003800000 */
.L_x_60:
        /* <DEDUP_REMOVED lines=16> */
.L_x_59:
        /* <DEDUP_REMOVED lines=8> */
.L_x_64:
        /* <DEDUP_REMOVED lines=9> */
.L_x_58:
[----:B------:R-:W2:Y:S01]  /*11e30*/  LDL.64 R72, [R1+0xb28] ;  /* 0x000b280001487983 */ /* 0x000ea20000100a00 */
[----:B------:R-:W0:Y:S03]  /*11e40*/  LDCU.128 UR16, c[0x3][0x30] ;  /* 0x00c00600ff1077ac */ /* 0x000e260008000c00 */
[----:B------:R-:W5:Y:S04]  /*11e50*/  LDL.64 R74, [R1+0xb30] ;  /* 0x000b3000014a7983 */ /* 0x000f680000100a00 */
[----:B------:R-:W3:Y:S04]  /*11e60*/  LDL.64 R70, [R1+0xb38] ;  /* 0x000b380001467983 */ /* 0x000ee80000100a00 */
[----:B------:R-:W4:Y:S04]  /*11e70*/  LDL.64 R76, [R1+0xb40] ;  /* 0x000b4000014c7983 */ /* 0x000f280000100a00 */
[----:B------:R-:W3:Y:S04]  /*11e80*/  LDL.64 R62, [R1+0xb48] ;  /* 0x000b4800013e7983 */ /* 0x000ee80000100a00 */
        /* <DEDUP_REMOVED lines=13> */
[----:B------:R-:W0:Y:S04]  /*11f60*/  LDL.64 R32, [R1+0xb18] ;  /* 0x000b180001207983 */ /* 0x000e280000100a00 */
[----:B------:R-:W3:Y:S04]  /*11f70*/  LDL.64 R30, [R1+0xb20] ;  /* 0x000b2000011e7983 */ /* 0x000ee80000100a00 */
[----:B------:R-:W3:Y:S04]  /*11f80*/  LDL.64 R14, [R1+0xac8] ;  /* 0x000ac800010e7983 */ /* 0x000ee80000100a00 */
[----:B------:R-:W3:Y:S04]  /*11f90*/  LDL.128 R16, [R1+0xad0] ;  /* 0x000ad00001107983 */ /* 0x000ee80000100c00 */
[----:B------:R-:W3:Y:S04]  /*11fa0*/  LDL.128 R20, [R1+0xae0] ;  /* 0x000ae00001147983 */ /* 0x000ee80000100c00 */
[----:B------:R-:W3:Y:S04]  /*11fb0*/  LDL.128 R24, [R1+0xaf0] ;  /* 0x000af00001187983 */ /* 0x000ee80000100c00 */
[----:B------:R-:W3:Y:S01]  /*11fc0*/  LDL.64 R28, [R1+0xb00] ;  /* 0x000b0000011c7983 */ /* 0x000ee20000100a00 */
[----:B------:R-:W1:Y:S01]  /*11fd0*/  LDC R98, c[0x3][RZ] ;  /* 0x00c00000ff627b82 */ /* 0x000e620000000800 */
[----:B------:R-:W0:Y:S07]  /*11fe0*/  LDCU.128 UR12, c[0x3][0x20] ;  /* 0x00c00400ff0c77ac */ /* 0x000e2e0008000c00 */
[----:B------:R-:W0:Y:S01]  /*11ff0*/  LDC R100, c[0x3][0x4] ;  /* 0x00c00100ff647b82 */ /* 0x000e220000000800 */
[----:B--2---:R-:W-:-:S02]  /*12000*/  PRMT R43, R73, 0x7771, RZ ;  /* 0x00007771492b7816 */ /* 0x004fc400000000ff */
[----:B------:R-:W-:Y:S02]  /*12010*/  PRMT R64, R73, 0x7770, RZ ;  /* 0x0000777049407816 */ /* 0x000fe400000000ff */
[----:B-----5:R-:W-:Y:S01]  /*12020*/  PRMT R65, R75, 0x7771, RZ ;  /* 0x000077714b417816 */ /* 0x020fe200000000ff */
        /* <DEDUP_REMOVED lines=19> */
[----:B------:R-:W-:Y:S01]  /*12160*/  LOP3.LUT R75, R64, R75, RZ, 0xfc, !PT ;  /* 0x0000004b404b7212 */ /* 0x000fe200078efcff */
[----:B------:R-:W-:Y:S01]  /*12170*/  IMAD.SHL.U32 R65, R65, 0x100, RZ ;  /* 0x0000010041417824 */ /* 0x000fe200078e00ff */
[C---:B---3--:R-:W-:Y:S02]  /*12180*/  PRMT R64, R71.reuse, 0x7770, RZ ;  /* 0x0000777047407816 */ /* 0x048fe400000000ff */
        /* <DEDUP_REMOVED lines=230> */
.L_x_65:
        /* <DEDUP_REMOVED lines=277> */
.L_x_67:
        /* <DEDUP_REMOVED lines=355> */
.L_x_66:
        /* <DEDUP_REMOVED lines=275> */
.L_x_57:
        /* <DEDUP_REMOVED lines=20> */
.L_x_71:
[----:B------:R-:W2:Y:S04]  /*169e0*/  LDL.U8 R15, [R25+-0x1] ;  /* 0xffffff00190f7983 */ /* 0x000ea80000100000 */
[----:B--2---:R0:W-:Y:S04]  /*169f0*/  STL.U8 [R24+-0x3], R15 ;  /* 0xfffffd0f18007387 */ /* 0x0041e80000100000 */
[----:B------:R-:W2:Y:S04]  /*16a00*/  LDL.U8 R17, [R25] ;  /* 0x0000000019117983 */ /* 0x000ea80000100000 */
[----:B--2---:R1:W-:Y:S04]  /*16a10*/  STL.U8 [R24+-0x2], R17 ;  /* 0xfffffe1118007387 */ /* 0x0043e80000100000 */
[----:B------:R-:W2:Y:S04]  /*16a20*/  LDL.U8 R18, [R25+0x1] ;  /* 0x0000010019127983 */ /* 0x000ea80000100000 */
[----:B--2---:R2:W-:Y:S04]  /*16a30*/  STL.U8 [R24+-0x1], R18 ;  /* 0xffffff1218007387 */ /* 0x0045e80000100000 */
[----:B------:R-:W5:Y:S04]  /*16a40*/  LDL.U8 R19, [R25+0x2] ;  /* 0x0000020019137983 */ /* 0x000f680000100000 */
[----:B-----5:R5:W-:Y:S04]  /*16a50*/  STL.U8 [R24], R19 ;  /* 0x0000001318007387 */ /* 0x020be80000100000 */
[----:B------:R-:W3:Y:S04]  /*16a60*/  LDL.U8 R20, [R25+0x3] ;  /* 0x0000030019147983 */ /* 0x000ee80000100000 */
[----:B---3--:R3:W-:Y:S04]  /*16a70*/  STL.U8 [R24+0x1], R20 ;  /* 0x0000011418007387 */ /* 0x0087e80000100000 */
[----:B------:R-:W4:Y:S04]  /*16a80*/  LDL.U8 R21, [R25+0x4] ;  /* 0x0000040019157983 */ /* 0x000f280000100000 */
[----:B----4-:R4:W-:Y:S04]  /*16a90*/  STL.U8 [R24+0x2], R21 ;  /* 0x0000021518007387 */ /* 0x0109e80000100000 */
[----:B0-----:R-:W2:Y:S04]  /*16aa0*/  LDL.U8 R15, [R25+0x5] ;  /* 0x00000500190f7983 */ /* 0x001ea80000100000 */
[----:B--2---:R0:W-:Y:S04]  /*16ab0*/  STL.U8 [R24+0x3], R15 ;  /* 0x0000030f18007387 */ /* 0x0041e80000100000 */
[----:B-1----:R-:W2:Y:S04]  /*16ac0*/  LDL.U8 R17, [R25+0x6] ;  /* 0x0000060019117983 */ /* 0x002ea80000100000 */
[----:B--2---:R1:W-:Y:S04]  /*16ad0*/  STL.U8 [R24+0x4], R17 ;  /* 0x0000041118007387 */ /* 0x0043e80000100000 */
[----:B------:R-:W2:Y:S04]  /*16ae0*/  LDL.U8 R18, [R25+0x7] ;  /* 0x0000070019127983 */ /* 0x000ea80000100000 */
[----:B--2---:R2:W-:Y:S04]  /*16af0*/  STL.U8 [R24+0x5], R18 ;  /* 0x0000051218007387 */ /* 0x0045e80000100000 */
[----:B-----5:R-:W5:Y:S04]  /*16b00*/  LDL.U8 R19, [R25+0x8] ;  /* 0x0000080019137983 */ /* 0x020f680000100000 */
[----:B-----5:R5:W-:Y:S04]  /*16b10*/  STL.U8 [R24+0x6], R19 ;  /* 0x0000061318007387 */ /* 0x020be80000100000 */
[----:B---3--:R-:W3:Y:S04]  /*16b20*/  LDL.U8 R20, [R25+0x9] ;  /* 0x0000090019147983 */ /* 0x008ee80000100000 */
[----:B---3--:R-:W-:Y:S04]  /*16b30*/  STL.U8 [R24+0x7], R20 ;  /* 0x0000071418007387 */ /* 0x008fe80000100000 */
[----:B----4-:R-:W3:Y:S04]  /*16b40*/  LDL.U8 R21, [R25+0xa] ;  /* 0x00000a0019157983 */ /* 0x010ee80000100000 */
        /* <DEDUP_REMOVED lines=11> */
[----:B-----5:R0:W2:Y:S02]  /*16c00*/  LDL.U8 R19, [R25+0xe] ;  /* 0x00000e0019137983 */ /* 0x0200a40000100000 */
[----:B0-----:R-:W-:Y:S02]  /*16c10*/  VIADD R25, R25, 0x10 ;  /* 0x0000001019197836 */ /* 0x001fe40000000000 */
[----:B--2---:R0:W-:Y:S02]  /*16c20*/  STL.U8 [R24+0xc], R19 ;  /* 0x00000c1318007387 */ /* 0x0041e40000100000 */
[----:B0-----:R-:W-:-:S02]  /*16c30*/  VIADD R24, R24, 0x10 ;  /* 0x0000001018187836 */ /* 0x001fc40000000000 */
[----:B------:R-:W-:Y:S05]  /*16c40*/  @P1 BRA `(.L_x_71) ;  /* 0xfffffffc00641947 */ /* 0x000fea000383ffff */
.L_x_70:
        /* <DEDUP_REMOVED lines=24> */
.L_x_72:
[----:B------:R-:W-:-:S04]  /*16dd0*/  ISETP.NE.U32.AND P1, PT, R22, RZ, PT ;  /* 0x000000ff1600720c */ /* 0x000fc80003f25070 */
[----:B------:R-:W-:-:S13]  /*16de0*/  ISETP.NE.OR.EX P0, PT, R23, RZ, P0, P1 ;  /* 0x000000ff1700720c */ /* 0x000fda0000705710 */
[----:B------:R-:W-:Y:S05]  /*16df0*/  @!P0 BRA `(.L_x_68) ;  /* 0x00000000003c8947 */ /* 0x000fea0003800000 */
.L_x_69:
        /* <DEDUP_REMOVED lines=15> */
.L_x_68:
[----:B------:R-:W-:-:S04]  /*16ef0*/  ISETP.NE.U32.AND P0, PT, R26, RZ, PT ;  /* 0x000000ff1a00720c */ /* 0x000fc80003f05070 */
[----:B------:R-:W-:-:S13]  /*16f00*/  ISETP.NE.AND.EX P0, PT, R28, RZ, PT, P0 ;  /* 0x000000ff1c00720c */ /* 0x000fda0003f05300 */
[----:B------:R-:W-:Y:S05]  /*16f10*/  @!P0 BRA `(.L_x_73) ;  /* 0x0000000000348947 */ /* 0x000fea0003800000 */
[----:B------:R-:W-:-:S05]  /*16f20*/  VIADD R15, R1, 0xac8 ;  /* 0x00000ac8010f7836 */ /* 0x000fca0000000000 */
[----:B---34-:R-:W-:Y:S01]  /*16f30*/  IADD3 R6, PT, PT, R15, R27, R6 ;  /* 0x0000001b0f067210 */ /* 0x018fe20007ffe006 */
[----:B------:R-:W-:-:S04]  /*16f40*/  IMAD.IADD R15, R16, 0x1, R27 ;  /* 0x00000001100f7824 */ /* 0x000fc800078e021b */
[----:B------:R-:W-:-:S07]  /*16f50*/  VIADD R17, R6, 0x60 ;  /* 0x0000006006117836 */ /* 0x000fce0000000000 */
.L_x_74:
        /* <DEDUP_REMOVED lines=9> */
.L_x_73:
[----:B------:R-:W3:Y:S04]  /*16ff0*/  LDL R15, [R1+0xba8] ;  /* 0x000ba800010f7983 */ /* 0x000ee80000100800 */
[----:B------:R2:W5:Y:S01]  /*17000*/  LDL.64 R18, [R1+0xb18] ;  /* 0x000b180001127983 */ /* 0x0005620000100a00 */
[----:B---34-:R-:W-:-:S05]  /*17010*/  IMAD.IADD R6, R15, 0x1, R14 ;  /* 0x000000010f067824 */ /* 0x018fca00078e020e */
[----:B------:R2:W-:Y:S02]  /*17020*/  STL [R1+0xba8], R6 ;  /* 0x000ba80601007387 */ /* 0x0005e40000100800 */
.L_x_56:
[----:B------:R0:W-:Y:S01]  /*17030*/  STL [R1+0x600], RZ ;  /* 0x000600ff01007387 */ /* 0x0001e20000100800 */
[----:B-----5:R-:W-:-:S04]  /*17040*/  ISETP.NE.U32.AND P0, PT, R18, RZ, PT ;  /* 0x000000ff1200720c */ /* 0x020fc80003f05070 */
[----:B------:R-:W-:-:S13]  /*17050*/  ISETP.NE.AND.EX P0, PT, R19, RZ, PT, P0 ;  /* 0x000000ff1300720c */ /* 0x000fda0003f05300 */
[----:B0-----:R-:W-:Y:S05]  /*17060*/  @P0 BRA `(.L_x_75) ;  /* 0x0000005800980947 */ /* 0x001fea0003800000 */
        /* <DEDUP_REMOVED lines=8> */
[----:B-1----:R-:W-:-:S06]  /*170f0*/  IMAD.X R23, RZ, RZ, -0x1, P0 ;  /* 0xffffffffff177424 */ /* 0x002fcc00000e06ff */
        /* <DEDUP_REMOVED lines=20> */
.L_x_81:
[----:B------:R-:W5:Y:S02]  /*17240*/  LDL R14, [R24] ;  /* 0x00000000180e7983 */ /* 0x000f640000100800 */
[C---:B-----5:R-:W-:Y:S02]  /*17250*/  PRMT R15, R14.reuse, 0x7770, RZ ;  /* 0x000077700e0f7816 */ /* 0x060fe400000000ff */
[C---:B------:R-:W-:Y:S02]  /*17260*/  PRMT R16, R14.reuse, 0x7771, RZ ;  /* 0x000077710e107816 */ /* 0x040fe400000000ff */
[C---:B------:R-:W-:Y:S01]  /*17270*/  PRMT R17, R14.reuse, 0x7772, RZ ;  /* 0x000077720e117816 */ /* 0x040fe200000000ff */
[----:B------:R0:W-:Y:S01]  /*17280*/  STL.U8 [R25+-0x3], R15 ;  /* 0xfffffd0f19007387 */ /* 0x0001e20000100000 */
[----:B------:R-:W-:-:S03]  /*17290*/  PRMT R14, R14, 0x7773, RZ ;  /* 0x000077730e0e7816 */ /* 0x000fc600000000ff */
[----:B------:R-:W-:Y:S04]  /*172a0*/  STL.U8 [R25+-0x2], R16 ;  /* 0xfffffe1019007387 */ /* 0x000fe80000100000 */
[----:B------:R-:W-:Y:S04]  /*172b0*/  STL.U8 [R25+-0x1], R17 ;  /* 0xffffff1119007387 */ /* 0x000fe80000100000 */
[----:B------:R1:W-:Y:S04]  /*172c0*/  STL.U8 [R25], R14 ;  /* 0x0000000e19007387 */ /* 0x0003e80000100000 */
[----:B------:R-:W5:Y:S02]  /*172d0*/  LDL R18, [R24+0x4] ;  /* 0x0000040018127983 */ /* 0x000f640000100800 */
[----:B-----5:R-:W-:-:S02]  /*172e0*/  PRMT R19, R18, 0x7770, RZ ;  /* 0x0000777012137816 */ /* 0x020fc400000000ff */
        /* <DEDUP_REMOVED lines=18> */
[----:B-----5:R0:W2:Y:S01]  /*17410*/  LDL R19, [R24+0xc] ;  /* 0x00000c0018137983 */ /* 0x0200a20000100800 */
[----:B------:R-:W-:-:S04]  /*17420*/  ISETP.GT.U32.AND P1, PT, R22, 0xc, PT ;  /* 0x0000000c1600780c */ /* 0x000fc80003f24070 */
[----:B------:R-:W-:Y:S01]  /*17430*/  ISETP.GT.AND.EX P1, PT, R23, RZ, PT, P1 ;  /* 0x000000ff1700720c */ /* 0x000fe20003f24310 */
        /* <DEDUP_REMOVED lines=11> */
.L_x_80:
[----:B------:R-:W-:-:S04]  /*174f0*/  ISETP.GT.U32.AND P1, PT, R22, 0x4, PT ;  /* 0x000000041600780c */ /* 0x000fc80003f24070 */
[----:B------:R-:W-:-:S13]  /*17500*/  ISETP.GT.AND.EX P1, PT, R23, RZ, PT, P1 ;  /* 0x000000ff1700720c */ /* 0x000fda0003f24310 */
[----:B------:R-:W-:Y:S05]  /*17510*/  @!P1 BRA `(.L_x_82) ;  /* 0x00000000005c9947 */ /* 0x000fea0003800000 */
[----:B------:R-:W5:Y:S02]  /*17520*/  LDL R14, [R24] ;  /* 0x00000000180e7983 */ /* 0x000f640000100800 */
[C---:B-----5:R-:W-:Y:S02]  /*17530*/  PRMT R15, R14.reuse, 0x7770, RZ ;  /* 0x000077700e0f7816 */ /* 0x060fe400000000ff */
[C---:B------:R-:W-:Y:S02]  /*17540*/  PRMT R16, R14.reuse, 0x7771, RZ ;  /* 0x000077710e107816 */ /* 0x040fe400000000ff */
[C---:B------:R-:W-:Y:S01]  /*17550*/  PRMT R17, R14.reuse, 0x7772, RZ ;  /* 0x000077720e117816 */ /* 0x040fe200000000ff */
[----:B------:R-:W-:Y:S01]  /*17560*/  STL.U8 [R25+-0x3], R15 ;  /* 0xfffffd0f19007387 */ /* 0x000fe20000100000 */
[----:B------:R-:W-:-:S03]  /*17570*/  PRMT R14, R14, 0x7773, RZ ;  /* 0x000077730e0e7816 */ /* 0x000fc600000000ff */
[----:B------:R-:W-:Y:S04]  /*17580*/  STL.U8 [R25+-0x2], R16 ;  /* 0xfffffe1019007387 */ /* 0x000fe80000100000 */
[----:B------:R-:W-:Y:S04]  /*17590*/  STL.U8 [R25+-0x1], R17 ;  /* 0xffffff1119007387 */ /* 0x000fe80000100000 */
[----:B------:R-:W-:Y:S04]  /*175a0*/  STL.U8 [R25], R14 ;  /* 0x0000000e19007387 */ /* 0x000fe80000100000 */
[----:B------:R0:W5:Y:S01]  /*175b0*/  LDL R18, [R24+0x4] ;  /* 0x0000040018127983 */ /* 0x0001620000100800 */
[----:B------:R-:W-:-:S02]  /*175c0*/  IADD3 R22, P1, PT, R22, -0x8, RZ ;  /* 0xfffffff816167810 */ /* 0x000fc40007f3e0ff */
[----:B------:R-:W-:Y:S02]  /*175d0*/  PLOP3.LUT P0, PT, PT, PT, PT, 0x8, 0x80 ;  /* 0x000000000080781c */ /* 0x000fe40003f0e170 */
[----:B------:R-:W-:Y:S01]  /*175e0*/  IADD3.X R23, PT, PT, R23, -0x1, RZ, P1, !PT ;  /* 0xffffffff17177810 */ /* 0x000fe20000ffe4ff */
        /* <DEDUP_REMOVED lines=10> */
.L_x_82:
[----:B------:R-:W-:-:S04]  /*17690*/  ISETP.NE.U32.AND P1, PT, R22, RZ, PT ;  /* 0x000000ff1600720c */ /* 0x000fc80003f25070 */
[----:B------:R-:W-:-:S13]  /*176a0*/  ISETP.NE.OR.EX P0, PT, R23, RZ, P0, P1 ;  /* 0x000000ff1700720c */ /* 0x000fda0000705710 */
[----:B------:R-:W-:Y:S05]  /*176b0*/  @!P0 BRA `(.L_x_78) ;  /* 0x0000000000408947 */ /* 0x000fea0003800000 */
.L_x_79:
[----:B------:R0:W5:Y:S01]  /*176c0*/  LDL R14, [R24] ;  /* 0x00000000180e7983 */ /* 0x0001620000100800 */
[----:B------:R-:W-:-:S04]  /*176d0*/  IADD3 R22, P0, PT, R22, -0x4, RZ ;  /* 0xfffffffc16167810 */ /* 0x000fc80007f1e0ff */
[----:B------:R-:W-:Y:S02]  /*176e0*/  IADD3.X R23, PT, PT, R23, -0x1, RZ, P0, !PT ;  /* 0xffffffff17177810 */ /* 0x000fe400007fe4ff */
[----:B------:R-:W-:Y:S01]  /*176f0*/  ISETP.NE.U32.AND P0, PT, R22, RZ, PT ;  /* 0x000000ff1600720c */ /* 0x000fe20003f05070 */
[----:B0-----:R-:W-:-:S03]  /*17700*/  VIADD R24, R24, 0x4 ;  /* 0x0000000418187836 */ /* 0x001fc60000000000 */
[----:B------:R-:W-:Y:S02]  /*17710*/  ISETP.NE.AND.EX P0, PT, R23, RZ, PT, P0 ;  /* 0x000000ff1700720c */ /* 0x000fe40003f05300 */
[C---:B-----5:R-:W-:Y:S02]  /*17720*/  PRMT R15, R14.reuse, 0x7770, RZ ;  /* 0x000077700e0f7816 */ /* 0x060fe400000000ff */
        /* <DEDUP_REMOVED lines=9> */
.L_x_78:
        /* <DEDUP_REMOVED lines=8> */
.L_x_83:
[----:B------:R0:W5:Y:S01]  /*17840*/  LDL.U8 R14, [R15] ;  /* 0x000000000f0e7983 */ /* 0x0001620000100000 */
[----:B------:R-:W-:-:S04]  /*17850*/  IADD3 R26, P0, PT, R26, -0x1, RZ ;  /* 0xffffffff1a1a7810 */ /* 0x000fc80007f1e0ff */
[----:B------:R-:W-:Y:S02]  /*17860*/  IADD3.X R28, PT, PT, R28, -0x1, RZ, P0, !PT ;  /* 0xffffffff1c1c7810 */ /* 0x000fe400007fe4ff */
[----:B------:R-:W-:Y:S01]  /*17870*/  ISETP.NE.U32.AND P0, PT, R26, RZ, PT ;  /* 0x000000ff1a00720c */ /* 0x000fe20003f05070 */
[----:B0-----:R-:W-:-:S03]  /*17880*/  VIADD R15, R15, 0x1 ;  /* 0x000000010f0f7836 */ /* 0x001fc60000000000 */
[----:B------:R-:W-:Y:S01]  /*17890*/  ISETP.NE.AND.EX P0, PT, R28, RZ, PT, P0 ;  /* 0x000000ff1c00720c */ /* 0x000fe20003f05300 */
[----:B-----5:R0:W-:Y:S02]  /*178a0*/  STL.U8 [R17], R14 ;  /* 0x0000000e11007387 */ /* 0x0201e40000100000 */
[----:B0-----:R-:W-:-:S10]  /*178b0*/  VIADD R17, R17, 0x1 ;  /* 0x0000000111117836 */ /* 0x001fd40000000000 */
[----:B------:R-:W-:Y:S05]  /*178c0*/  @P0 BRA `(.L_x_83) ;  /* 0xfffffffc00dc0947 */ /* 0x000fea000383ffff */
.L_x_77:
[----:B------:R-:W5:Y:S01]  /*178d0*/  LDL.64 R72, [R1+0xb28] ;  /* 0x000b280001487983 */ /* 0x000f620000100a00 */
[----:B------:R-:W0:Y:S03]  /*178e0*/  LDCU.128 UR16, c[0x3][0x30] ;  /* 0x00c00600ff1077ac */ /* 0x000e260008000c00 */
[----:B------:R-:W2:Y:S04]  /*178f0*/  LDL.64 R74, [R1+0xb30] ;  /* 0x000b3000014a7983 */ /* 0x000ea80000100a00 */
        /* <DEDUP_REMOVED lines=26> */
[----:B-----5:R-:W-:-:S02]  /*17aa0*/  PRMT R43, R73, 0x7771, RZ ;  /* 0x00007771492b7816 */ /* 0x020fc400000000ff */
[----:B------:R-:W-:Y:S02]  /*17ab0*/  PRMT R64, R73, 0x7770, RZ ;  /* 0x0000777049407816 */ /* 0x000fe400000000ff */
[----:B--2---:R-:W-:Y:S01]  /*17ac0*/  PRMT R65, R75, 0x7771, RZ ;  /* 0x000077714b417816 */ /* 0x004fe200000000ff */
        /* <DEDUP_REMOVED lines=252> */
.L_x_84:
        /* <DEDUP_REMOVED lines=277> */
.L_x_86:
        /* <DEDUP_REMOVED lines=355> */
.L_x_85:
        /* <DEDUP_REMOVED lines=275> */
.L_x_76:
        /* <DEDUP_REMOVED lines=20> */
.L_x_90:
        /* <DEDUP_REMOVED lines=39> */
.L_x_89:
        /* <DEDUP_REMOVED lines=24> */
.L_x_91:
[----:B------:R-:W-:-:S04]  /*1c870*/  ISETP.NE.U32.AND P1, PT, R22, RZ, PT ;  /* 0x000000ff1600720c */ /* 0x000fc80003f25070 */
[----:B------:R-:W-:-:S13]  /*1c880*/  ISETP.NE.OR.EX P0, PT, R23, RZ, P0, P1 ;  /* 0x000000ff1700720c */ /* 0x000fda0000705710 */
[----:B------:R-:W-:Y:S05]  /*1c890*/  @!P0 BRA `(.L_x_87) ;  /* 0x00000000003c8947 */ /* 0x000fea0003800000 */
.L_x_88:
        /* <DEDUP_REMOVED lines=15> */
.L_x_87:
[----:B------:R-:W-:-:S04]  /*1c990*/  ISETP.NE.U32.AND P0, PT, R26, RZ, PT ;  /* 0x000000ff1a00720c */ /* 0x000fc80003f05070 */
[----:B------:R-:W-:-:S13]  /*1c9a0*/  ISETP.NE.AND.EX P0, PT, R28, RZ, PT, P0 ;  /* 0x000000ff1c00720c */ /* 0x000fda0003f05300 */
[----:B------:R-:W-:Y:S05]  /*1c9b0*/  @!P0 BRA `(.L_x_92) ;  /* 0x0000000000348947 */ /* 0x000fea0003800000 */
[----:B------:R-:W-:-:S05]  /*1c9c0*/  VIADD R15, R1, 0xac8 ;  /* 0x00000ac8010f7836 */ /* 0x000fca0000000000 */
[----:B---34-:R-:W-:Y:S01]  /*1c9d0*/  IADD3 R6, PT, PT, R15, R27, R6 ;  /* 0x0000001b0f067210 */ /* 0x018fe20007ffe006 */
[----:B------:R-:W-:-:S04]  /*1c9e0*/  IMAD.IADD R15, R16, 0x1, R27 ;  /* 0x00000001100f7824 */ /* 0x000fc800078e021b */
[----:B------:R-:W-:-:S07]  /*1c9f0*/  VIADD R17, R6, 0x60 ;  /* 0x0000006006117836 */ /* 0x000fce0000000000 */
.L_x_93:
        /* <DEDUP_REMOVED lines=9> */
.L_x_92:
[----:B------:R-:W3:Y:S04]  /*1ca90*/  LDL R15, [R1+0xba8] ;  /* 0x000ba800010f7983 */ /* 0x000ee80000100800 */
[----:B------:R2:W5:Y:S01]  /*1caa0*/  LDL.64 R18, [R1+0xb18] ;  /* 0x000b180001127983 */ /* 0x0005620000100a00 */
[----:B---34-:R-:W-:-:S05]  /*1cab0*/  IMAD.IADD R6, R15, 0x1, R14 ;  /* 0x000000010f067824 */ /* 0x018fca00078e020e */
[----:B------:R2:W-:Y:S02]  /*1cac0*/  STL [R1+0xba8], R6 ;  /* 0x000ba80601007387 */ /* 0x0005e40000100800 */
.L_x_75:
[----:B------:R-:W0:Y:S01]  /*1cad0*/  LDC.64 R16, c[0x0][0x390] ;  /* 0x0000e400ff107b82 */ /* 0x000e220000000a00 */
[----:B-----5:R-:W-:-:S04]  /*1cae0*/  ISETP.NE.U32.AND P0, PT, R18, RZ, PT ;  /* 0x000000ff1200720c */ /* 0x020fc80003f05070 */
[----:B------:R-:W-:Y:S02]  /*1caf0*/  ISETP.NE.AND.EX P0, PT, R19, RZ, PT, P0 ;  /* 0x000000ff1300720c */ /* 0x000fe40003f05300 */
[C-C-:B0-----:R-:W-:Y:S02]  /*1cb00*/  SHF.R.U64 R15, R16.reuse, 0x10, R17.reuse ;  /* 0x00000010100f7819 */ /* 0x141fe40000001211 */
[C-C-:B------:R-:W-:Y:S02]  /*1cb10*/  SHF.R.U64 R14, R16.reuse, 0x18, R17.reuse ;  /* 0x00000018100e7819 */ /* 0x140fe40000001211 */
[C---:B------:R-:W-:Y:S02]  /*1cb20*/  SHF.R.U64 R17, R16.reuse, 0x8, R17 ;  /* 0x0000000810117819 */ /* 0x040fe40000001211 */
[----:B------:R-:W-:Y:S02]  /*1cb30*/  PRMT R14, R15, 0x3340, R14 ;  /* 0x000033400f0e7816 */ /* 0x000fe4000000000e */
[----:B------:R-:W-:-:S04]  /*1cb40*/  PRMT R15, R16, 0x3340, R17 ;  /* 0x00003340100f7816 */ /* 0x000fc80000000011 */
[----:B------:R-:W-:-:S05]  /*1cb50*/  PRMT R14, R15, 0x5410, R14 ;  /* 0x000054100f0e7816 */ /* 0x000fca000000000e */
[----:B------:R0:W-:Y:S01]  /*1cb60*/  STL [R1+0x600], R14 ;  /* 0x0006000e01007387 */ /* 0x0001e20000100800 */
[----:B------:R-:W-:Y:S05]  /*1cb70*/  @P0 BRA `(.L_x_94) ;  /* 0x0000005800980947 */ /* 0x000fea0003800000 */
[----:B------:R-:W-:Y:S01]  /*1cb80*/  ISETP.GE.U32.AND P0, PT, R6, 0x7d, PT ;  /* 0x0000007d0600780c */ /* 0x000fe20003f06070 */
[----:B-1----:R-:W-:Y:S02]  /*1cb90*/  VIADD R20, R1, 0x600 ;  /* 0x0000060001147836 */ /* 0x002fe40000000000 */
[----:B0-----:R-:W-:Y:S02]  /*1cba0*/  IMAD.MOV.U32 R14, RZ, RZ, 0x4 ;  /* 0x00000004ff0e7424 */ /* 0x001fe400078e00ff */
[----:B------:R-:W-:Y:S02]  /*1cbb0*/  IMAD.MOV.U32 R15, RZ, RZ, RZ ;  /* 0x000000ffff0f7224 */ /* 0x000fe400078e00ff */
[----:B------:R-:W-:-:S06]  /*1cbc0*/  IMAD.MOV.U32 R16, RZ, RZ, R20 ;  /* 0x000000ffff107224 */ /* 0x000fcc00078e0014 */
[----:B------:R-:W-:Y:S05]  /*1cbd0*/  @!P0 BRA `(.L_x_95) ;  /* 0x00000050009c8947 */ /* 0x000fea0003800000 */
        /* <DEDUP_REMOVED lines=23> */
.L_x_100:
        /* <DEDUP_REMOVED lines=43> */
.L_x_99:
        /* <DEDUP_REMOVED lines=26> */
.L_x_101:
[----:B------:R-:W-:-:S04]  /*1d1a0*/  ISETP.NE.U32.AND P1, PT, R22, RZ, PT ;  /* 0x000000ff1600720c */ /* 0x000fc80003f25070 */
[----:B------:R-:W-:-:S13]  /*1d1b0*/  ISETP.NE.OR.EX P0, PT, R23, RZ, P0, P1 ;  /* 0x000000ff1700720c */ /* 0x000fda0000705710 */
[----:B------:R-:W-:Y:S05]  /*1d1c0*/  @!P0 BRA `(.L_x_97) ;  /* 0x0000000000408947 */ /* 0x000fea0003800000 */
.L_x_98:
        /* <DEDUP_REMOVED lines=16> */
.L_x_97:
        /* <DEDUP_REMOVED lines=8> */
.L_x_102:
        /* <DEDUP_REMOVED lines=9> */
.L_x_96:
        /* <DEDUP_REMOVED lines=284> */
.L_x_103:
        /* <DEDUP_REMOVED lines=277> */
.L_x_105:
        /* <DEDUP_REMOVED lines=355> */
.L_x_104:
        /* <DEDUP_REMOVED lines=275> */
.L_x_95:
        /* <DEDUP_REMOVED lines=20> */
.L_x_109:
        /* <DEDUP_REMOVED lines=39> */
.L_x_108:
        /* <DEDUP_REMOVED lines=24> */
.L_x_110:
[----:B------:R-:W-:-:S04]  /*22380*/  ISETP.NE.U32.AND P1, PT, R22, RZ, PT ;  /* 0x000000ff1600720c */ /* 0x000fc80003f25070 */
[----:B------:R-:W-:-:S13]  /*22390*/  ISETP.NE.OR.EX P0, PT, R23, RZ, P0, P1 ;  /* 0x000000ff1700720c */ /* 0x000fda0000705710 */
[----:B------:R-:W-:Y:S05]  /*223a0*/  @!P0 BRA `(.L_x_106) ;  /* 0x00000000003c8947 */ /* 0x000fea0003800000 */
.L_x_107:
        /* <DEDUP_REMOVED lines=15> */
.L_x_106:
[----:B------:R-:W-:-:S04]  /*224a0*/  ISETP.NE.U32.AND P0, PT, R26, RZ, PT ;  /* 0x000000ff1a00720c */ /* 0x000fc80003f05070 */
[----:B------:R-:W-:-:S13]  /*224b0*/  ISETP.NE.AND.EX P0, PT, R28, RZ, PT, P0 ;  /* 0x000000ff1c00720c */ /* 0x000fda0003f05300 */
[----:B------:R-:W-:Y:S05]  /*224c0*/  @!P0 BRA `(.L_x_111) ;  /* 0x0000000000348947 */ /* 0x000fea0003800000 */
[----:B------:R-:W-:-:S05]  /*224d0*/  VIADD R15, R1, 0xac8 ;  /* 0x00000ac8010f7836 */ /* 0x000fca0000000000 */
[----:B---34-:R-:W-:Y:S01]  /*224e0*/  IADD3 R6, PT, PT, R15, R27, R6 ;  /* 0x0000001b0f067210 */ /* 0x018fe20007ffe006 */
[----:B------:R-:W-:-:S04]  /*224f0*/  IMAD.IADD R15, R16, 0x1, R27 ;  /* 0x00000001100f7824 */ /* 0x000fc800078e021b */
[----:B------:R-:W-:-:S07]  /*22500*/  VIADD R17, R6, 0x60 ;  /* 0x0000006006117836 */ /* 0x000fce0000000000 */
.L_x_112:
        /* <DEDUP_REMOVED lines=9> */
.L_x_111:
[----:B------:R-:W3:Y:S04]  /*225a0*/  LDL R15, [R1+0xba8] ;  /* 0x000ba800010f7983 */ /* 0x000ee80000100800 */
[----:B------:R1:W5:Y:S01]  /*225b0*/  LDL.64 R18, [R1+0xb18] ;  /* 0x000b180001127983 */ /* 0x0003620000100a00 */
[----:B---34-:R-:W-:-:S05]  /*225c0*/  IMAD.IADD R6, R15, 0x1, R14 ;  /* 0x000000010f067824 */ /* 0x018fca00078e020e */
[----:B------:R1:W-:Y:S02]  /*225d0*/  STL [R1+0xba8], R6 ;  /* 0x000ba80601007387 */ /* 0x0003e40000100800 */
.L_x_94:
[----:B------:R-:W2:Y:S01]  /*225e0*/  LDC.64 R64, c[0x0][0x390] ;  /* 0x0000e400ff407b82 */ /* 0x000ea20000000a00 */
[----:B-----5:R-:W-:-:S07]  /*225f0*/  ISETP.NE.U32.AND P2, PT, R18, RZ, PT ;  /* 0x000000ff1200720c */ /* 0x020fce0003f45070 */
[----:B------:R-:W3:Y:S01]  /*22600*/  LDC.64 R66, c[0x0][0x388] ;  /* 0x0000e200ff427b82 */ /* 0x000ee20000000a00 */
[----:B--2---:R-:W-:-:S04]  /*22610*/  ISETP.NE.U32.AND P0, PT, R64, RZ, PT ;  /* 0x000000ff4000720c */ /* 0x004fc80003f05070 */
[----:B------:R-:W-:Y:S02]  /*22620*/  ISETP.NE.AND.EX P0, PT, R65, RZ, PT, P0 ;  /* 0x000000ff4100720c */ /* 0x000fe40003f05300 */
[----:B---3--:R-:W-:-:S04]  /*22630*/  ISETP.EQ.U32.AND P1, PT, R66, RZ, PT ;  /* 0x000000ff4200720c */ /* 0x008fc80003f22070 */
[----:B------:R-:W-:-:S04]  /*22640*/  ISETP.EQ.OR.EX P0, PT, R67, RZ, !P0, P1 ;  /* 0x000000ff4300720c */ /* 0x000fc80004702710 */
[----:B------:R-:W-:-:S13]  /*22650*/  ISETP.NE.OR.EX P0, PT, R19, RZ, P0, P2 ;  /* 0x000000ff1300720c */ /* 0x000fda0000705720 */
[----:B------:R-:W-:Y:S05]  /*22660*/  @P0 BRA `(.L_x_113) ;  /* 0x0000005c00140947 */ /* 0x000fea0003800000 */
[----:B0-----:R-:W-:-:S04]  /*22670*/  IADD3 R14, P1, PT, R6, R64, RZ ;  /* 0x00000040060e7210 */ /* 0x001fc80007f3e0ff */
[----:B------:R-:W-:Y:S01]  /*22680*/  ISETP.GE.U32.AND P0, PT, R14, 0x81, PT ;  /* 0x000000810e00780c */ /* 0x000fe20003f06070 */
[----:B------:R-:W-:-:S05]  /*22690*/  IMAD.X R14, RZ, RZ, R65, P1 ;  /* 0x000000ffff0e7224 */ /* 0x000fca00008e0641 */
[----:B------:R-:W-:-:S13]  /*226a0*/  ISETP.GE.U32.AND.EX P0, PT, R14, RZ, PT, P0 ;  /* 0x000000ff0e00720c */ /* 0x000fda0003f06100 */
        /* <DEDUP_REMOVED lines=9> */
[----:B------:R-:W-:Y:S01]  /*22740*/  ISETP.GE.U32.AND P0, PT, R10, 0x3, PT ;  /* 0x000000030a00780c */ /* 0x000fe20003f06070 */
[----:B------:R-:W-:-:S12]  /*22750*/  IMAD.MOV.U32 R32, RZ, RZ, RZ ;  /* 0x000000ffff207224 */ /* 0x000fd800078e00ff */
[----:B------:R-:W-:Y:S05]  /*22760*/  @!P0 BRA `(.L_x_116) ;  /* 0x0000000400988947 */ /* 0x000fea0003800000 */
[----:B------:R-:W-:Y:S01]  /*22770*/  LOP3.LUT R31, R79, 0xfffffffc, RZ, 0xc0, !PT ;  /* 0xfffffffc4f1f7812 */ /* 0x000fe200078ec0ff */
[----:B------:R-:W-:Y:S01]  /*22780*/  VIADD R15, R1, 0xac8 ;  /* 0x00000ac8010f7836 */ /* 0x000fe20000000000 */
[----:B------:R-:W-:Y:S01]  /*22790*/  IADD3 R10, P1, PT, R66, 0x1, RZ ;  /* 0x00000001420a7810 */ /* 0x000fe20007f3e0ff */
[--C-:B------:R-:W-:Y:S01]  /*227a0*/  IMAD.MOV.U32 R32, RZ, RZ, R78.reuse ;  /* 0x000000ffff207224 */ /* 0x100fe200078e004e */
[----:B------:R-:W-:Y:S01]  /*227b0*/  ISETP.GT.U32.AND P0, PT, R31, RZ, PT ;  /* 0x000000ff1f00720c */ /* 0x000fe20003f04070 */
[----:B------:R-:W-:Y:S01]  /*227c0*/  IMAD.MOV.U32 R29, RZ, RZ, R78 ;  /* 0x000000ffff1d7224 */ /* 0x000fe200078e004e */
[----:B------:R-:W-:Y:S01]  /*227d0*/  IADD3 R30, PT, PT, R6, 0x63, R15 ;  /* 0x00000063061e7810 */ /* 0x000fe20007ffe00f */
[----:B------:R-:W-:Y:S01]  /*227e0*/  IMAD.X R11, RZ, RZ, R67, P1 ;  /* 0x000000ffff0b7224 */ /* 0x000fe200008e0643 */
[----:B------:R-:W-:Y:S01]  /*227f0*/  ISETP.GT.AND.EX P0, PT, R78, RZ, PT, P0 ;  /* 0x000000ff4e00720c */ /* 0x000fe20003f04300 */
[----:B------:R-:W-:-:S12]  /*22800*/  IMAD.MOV.U32 R28, RZ, RZ, R31 ;  /* 0x000000ffff1c7224 */ /* 0x000fd800078e001f */
[----:B------:R-:W-:Y:S05]  /*22810*/  @!P0 BRA `(.L_x_117) ;  /* 0x0000000400248947 */ /* 0x000fea0003800000 */
[----:B------:R-:W-:Y:S02]  /*22820*/  ISETP.GT.U32.AND P1, PT, R28, 0xc, PT ;  /* 0x0000000c1c00780c */ /* 0x000fe40003f24070 */
[----:B------:R-:W-:Y:S02]  /*22830*/  PLOP3.LUT P0, PT, PT, PT, PT, 0x80, 0x8 ;  /* 0x000000000008781c */ /* 0x000fe40003f0f070 */
[----:B------:R-:W-:-:S13]  /*22840*/  ISETP.GT.AND.EX P1, PT, R29, RZ, PT, P1 ;  /* 0x000000ff1d00720c */ /* 0x000fda0003f24310 */
[----:B------:R-:W-:Y:S05]  /*22850*/  @!P1 BRA `(.L_x_118) ;  /* 0x0000000000a49947 */ /* 0x000fea0003800000 */
[----:B------:R-:W-:-:S13]  /*22860*/  PLOP3.LUT P0, PT, PT, PT, PT, 0x8, 0x80 ;  /* 0x000000000080781c */ /* 0x000fda0003f0e170 */
.L_x_119:
[----:B------:R-:W2:Y:S04]  /*22870*/  LDG.E.U8 R12, desc[UR10][R10.64+-0x1] ;  /* 0xffffff0a0a0c7981 */ /* 0x000ea8000c1e1100 */
[----:B------:R-:W3:Y:S04]  /*22880*/  LDG.E.U8 R13, desc[UR10][R10.64] ;  /* 0x0000000a0a0d7981 */ /* 0x000ee8000c1e1100 */
[----:B------:R-:W5:Y:S04]  /*22890*/  LDG.E.U8 R14, desc[UR10][R10.64+0x1] ;  /* 0x0000010a0a0e7981 */ /* 0x000f68000c1e1100 */
[----:B------:R-:W4:Y:S04]  /*228a0*/  LDG.E.U8 R15, desc[UR10][R10.64+0x2] ;  /* 0x0000020a0a0f7981 */ /* 0x000f28000c1e1100 */
[----:B------:R-:W4:Y:S04]  /*228b0*/  LDG.E.U8 R16, desc[UR10][R10.64+0x3] ;  /* 0x0000030a0a107981 */ /* 0x000f28000c1e1100 */
[----:B------:R-:W4:Y:S04]  /*228c0*/  LDG.E.U8 R17, desc[UR10][R10.64+0x4] ;  /* 0x0000040a0a117981 */ /* 0x000f28000c1e1100 */
[----:B------:R-:W4:Y:S04]  /*228d0*/  LDG.E.U8 R18, desc[UR10][R10.64+0x5] ;  /* 0x0000050a0a127981 */ /* 0x000f28000c1e1100 */
[----:B------:R-:W4:Y:S04]  /*228e0*/  LDG.E.U8 R19, desc[UR10][R10.64+0x6] ;  /* 0x0000060a0a137981 */ /* 0x000f28000c1e1100 */
[----:B-1----:R-:W4:Y:S04]  /*228f0*/  LDG.E.U8 R20, desc[UR10][R10.64+0x7] ;  /* 0x0000070a0a147981 */ /* 0x002f28000c1e1100 */
[----:B------:R-:W4:Y:S04]  /*22900*/  LDG.E.U8 R21, desc[UR10][R10.64+0x8] ;  /* 0x0000080a0a157981 */ /* 0x000f28000c1e1100 */
[----:B------:R-:W4:Y:S04]  /*22910*/  LDG.E.U8 R22, desc[UR10][R10.64+0x9] ;  /* 0x0000090a0a167981 */ /* 0x000f28000c1e1100 */
[----:B------:R-:W4:Y:S04]  /*22920*/  LDG.E.U8 R23, desc[UR10][R10.64+0xa] ;  /* 0x00000a0a0a177981 */ /* 0x000f28000c1e1100 */
[----:B------:R-:W4:Y:S04]  /*22930*/  LDG.E.U8 R24, desc[UR10][R10.64+0xb] ;  /* 0x00000b0a0a187981 */ /* 0x000f28000c1e1100 */
[----:B------:R-:W4:Y:S04]  /*22940*/  LDG.E.U8 R25, desc[UR10][R10.64+0xc] ;  /* 0x00000c0a0a197981 */ /* 0x000f28000c1e1100 */
[----:B------:R-:W4:Y:S04]  /*22950*/  LDG.E.U8 R26, desc[UR10][R10.64+0xd] ;  /* 0x00000d0a0a1a7981 */ /* 0x000f28000c1e1100 */
[----:B------:R0:W4:Y:S01]  /*22960*/  LDG.E.U8 R27, desc[UR10][R10.64+0xe] ;  /* 0x00000e0a0a1b7981 */ /* 0x000122000c1e1100 */
[----:B------:R-:W-:-:S04]  /*22970*/  IADD3 R28, P1, PT, R28, -0x10, RZ ;  /* 0xfffffff01c1c7810 */ /* 0x000fc80007f3e0ff */
[----:B------:R-:W-:Y:S02]  /*22980*/  IADD3.X R29, PT, PT, R29, -0x1, RZ, P1, !PT ;  /* 0xffffffff1d1d7810 */ /* 0x000fe40000ffe4ff */
[----:B------:R-:W-:Y:S02]  /*22990*/  ISETP.GT.U32.AND P1, PT, R28, 0xc, PT ;  /* 0x0000000c1c00780c */ /* 0x000fe40003f24070 */
[----:B0-----:R-:W-:Y:S02]  /*229a0*/  IADD3 R10, P2, PT, R10, 0x10, RZ ;  /* 0x000000100a0a7810 */ /* 0x001fe40007f5e0ff */
[----:B------:R-:W-:-:S03]  /*229b0*/  ISETP.GT.AND.EX P1, PT, R29, RZ, PT, P1 ;  /* 0x000000ff1d00720c */ /* 0x000fc60003f24310 */
[----:B------:R-:W-:Y:S01]  /*229c0*/  IMAD.X R11, RZ, RZ, R11, P2 ;  /* 0x000000ffff0b7224 */ /* 0x000fe200010e060b */
[----:B--2---:R-:W-:Y:S04]  /*229d0*/  STL.U8 [R30+-0x3], R12 ;  /* 0xfffffd0c1e007387 */ /* 0x004fe80000100000 */
[----:B---3--:R-:W-:Y:S04]  /*229e0*/  STL.U8 [R30+-0x2], R13 ;  /* 0xfffffe0d1e007387 */ /* 0x008fe80000100000 */
[----:B-----5:R-:W-:Y:S04]  /*229f0*/  STL.U8 [R30+-0x1], R14 ;  /* 0xffffff0e1e007387 */ /* 0x020fe80000100000 */
[----:B----4-:R-:W-:Y:S04]  /*22a00*/  STL.U8 [R30], R15 ;  /* 0x0000000f1e007387 */ /* 0x010fe80000100000 */
[----:B------:R-:W-:Y:S04]  /*22a10*/  STL.U8 [R30+0x1], R16 ;  /* 0x000001101e007387 */ /* 0x000fe80000100000 */
        /* <DEDUP_REMOVED lines=10> */
[----:B------:R0:W-:Y:S02]  /*22ac0*/  STL.U8 [R30+0xc], R27 ;  /* 0x00000c1b1e007387 */ /* 0x0001e40000100000 */
[----:B0-----:R-:W-:Y:S01]  /*22ad0*/  VIADD R30, R30, 0x10 ;  /* 0x000000101e1e7836 */ /* 0x001fe20000000000 */
[----:B------:R-:W-:Y:S06]  /*22ae0*/  @P1 BRA `(.L_x_119) ;  /* 0xfffffffc00601947 */ /* 0x000fec000383ffff */
.L_x_118:
[----:B------:R-:W-:-:S04]  /*22af0*/  ISETP.GT.U32.AND P1, PT, R28, 0x4, PT ;  /* 0x000000041c00780c */ /* 0x000fc80003f24070 */
[----:B------:R-:W-:-:S13]  /*22b00*/  ISETP.GT.AND.EX P1, PT, R29, RZ, PT, P1 ;  /* 0x000000ff1d00720c */ /* 0x000fda0003f24310 */
[----:B------:R-:W-:Y:S05]  /*22b10*/  @!P1 BRA `(.L_x_120) ;  /* 0x0000000000589947 */ /* 0x000fea0003800000 */
[----:B------:R-:W2:Y:S04]  /*22b20*/  LDG.E.U8 R12, desc[UR10][R10.64+-0x1] ;  /* 0xffffff0a0a0c7981 */ /* 0x000ea8000c1e1100 */
[----:B------:R-:W3:Y:S04]  /*22b30*/  LDG.E.U8 R13, desc[UR10][R10.64] ;  /* 0x0000000a0a0d7981 */ /* 0x000ee8000c1e1100 */
[----:B------:R-:W5:Y:S04]  /*22b40*/  LDG.E.U8 R14, desc[UR10][R10.64+0x1] ;  /* 0x0000010a0a0e7981 */ /* 0x000f68000c1e1100 */
[----:B------:R-:W4:Y:S04]  /*22b50*/  LDG.E.U8 R15, desc[UR10][R10.64+0x2] ;  /* 0x0000020a0a0f7981 */ /* 0x000f28000c1e1100 */
[----:B------:R-:W4:Y:S04]  /*22b60*/  LDG.E.U8 R16, desc[UR10][R10.64+0x3] ;  /* 0x0000030a0a107981 */ /* 0x000f28000c1e1100 */
[----:B------:R-:W4:Y:S04]  /*22b70*/  LDG.E.U8 R17, desc[UR10][R10.64+0x4] ;  /* 0x0000040a0a117981 */ /* 0x000f28000c1e1100 */
[----:B------:R-:W4:Y:S04]  /*22b80*/  LDG.E.U8 R18, desc[UR10][R10.64+0x5] ;  /* 0x0000050a0a127981 */ /* 0x000f28000c1e1100 */
[----:B------:R0:W4:Y:S01]  /*22b90*/  LDG.E.U8 R19, desc[UR10][R10.64+0x6] ;  /* 0x0000060a0a137981 */ /* 0x000122000c1e1100 */
[----:B------:R-:W-:-:S02]  /*22ba0*/  IADD3 R28, P1, PT, R28, -0x8, RZ ;  /* 0xfffffff81c1c7810 */ /* 0x000fc40007f3e0ff */
[----:B------:R-:W-:Y:S02]  /*22bb0*/  PLOP3.LUT P0, PT, PT, PT, PT, 0x8, 0x80 ;  /* 0x000000000080781c */ /* 0x000fe40003f0e170 */
[----:B------:R-:W-:Y:S02]  /*22bc0*/  IADD3.X R29, PT, PT, R29, -0x1, RZ, P1, !PT ;  /* 0xffffffff1d1d7810 */ /* 0x000fe40000ffe4ff */
[----:B0-----:R-:W-:-:S05]  /*22bd0*/  IADD3 R10, P2, PT, R10, 0x8, RZ ;  /* 0x000000080a0a7810 */ /* 0x001fca0007f5e0ff */
        /* <DEDUP_REMOVED lines=8> */
[----:B------:R0:W-:Y:S02]  /*22c60*/  STL.U8 [R30+0x4], R19 ;  /* 0x000004131e007387 */ /* 0x0001e40000100000 */
[----:B0-----:R-:W-:-:S07]  /*22c70*/  VIADD R30, R30, 0x8 ;  /* 0x000000081e1e7836 */ /* 0x001fce0000000000 */
.L_x_120:
[----:B------:R-:W-:-:S04]  /*22c80*/  ISETP.NE.U32.AND P1, PT, R28, RZ, PT ;  /* 0x000000ff1c00720c */ /* 0x000fc80003f25070 */
[----:B------:R-:W-:-:S13]  /*22c90*/  ISETP.NE.OR.EX P0, PT, R29, RZ, P0, P1 ;  /* 0x000000ff1d00720c */ /* 0x000fda0000705710 */
[----:B------:R-:W-:Y:S05]  /*22ca0*/  @!P0 BRA `(.L_x_116) ;  /* 0x0000000000488947 */ /* 0x000fea0003800000 */
.L_x_117:
[----:B------:R-:W2:Y:S04]  /*22cb0*/  LDG.E.U8 R12, desc[UR10][R10.64+-0x1] ;  /* 0xffffff0a0a0c7981 */ /* 0x000ea8000c1e1100 */
[----:B------:R-:W3:Y:S04]  /*22cc0*/  LDG.E.U8 R13, desc[UR10][R10.64] ;  /* 0x0000000a0a0d7981 */ /* 0x000ee8000c1e1100 */
[----:B------:R-:W5:Y:S04]  /*22cd0*/  LDG.E.U8 R14, desc[UR10][R10.64+0x1] ;  /* 0x0000010a0a0e7981 */ /* 0x000f68000c1e1100 */
[----:B------:R0:W4:Y:S01]  /*22ce0*/  LDG.E.U8 R15, desc[UR10][R10.64+0x2] ;  /* 0x0000020a0a0f7981 */ /* 0x000122000c1e1100 */
[----:B------:R-:W-:-:S02]  /*22cf0*/  IADD3 R28, P0, PT, R28, -0x4, RZ ;  /* 0xfffffffc1c1c7810 */ /* 0x000fc40007f1e0ff */
[----:B------:R-:W-:Y:S02]  /*22d00*/  IADD3 R16, P1, PT, R10, 0x4, RZ ;  /* 0x000000040a107810 */ /* 0x000fe40007f3e0ff */
[----:B------:R-:W-:Y:S02]  /*22d10*/  IADD3.X R29, PT, PT, R29, -0x1, RZ, P0, !PT ;  /* 0xffffffff1d1d7810 */ /* 0x000fe400007fe4ff */
[----:B------:R-:W-:Y:S01]  /*22d20*/  ISETP.NE.U32.AND P0, PT, R28, RZ, PT ;  /* 0x000000ff1c00720c */ /* 0x000fe20003f05070 */
[----:B------:R-:W-:Y:S02]  /*22d30*/  IMAD.X R17, RZ, RZ, R11, P1 ;  /* 0x000000ffff117224 */ /* 0x000fe400008e060b */
[----:B0-----:R-:W-:Y:S01]  /*22d40*/  IMAD.MOV.U32 R10, RZ, RZ, R16 ;  /* 0x000000ffff0a7224 */ /* 0x001fe200078e0010 */
[----:B------:R-:W-:Y:S01]  /*22d50*/  ISETP.NE.AND.EX P0, PT, R29, RZ, PT, P0 ;  /* 0x000000ff1d00720c */ /* 0x000fe20003f05300 */
[----:B------:R-:W-:Y:S01]  /*22d60*/  IMAD.MOV.U32 R11, RZ, RZ, R17 ;  /* 0x000000ffff0b7224 */ /* 0x000fe200078e0011 */
[----:B--2---:R-:W-:Y:S04]  /*22d70*/  STL.U8 [R30+-0x3], R12 ;  /* 0xfffffd0c1e007387 */ /* 0x004fe80000100000 */
[----:B---3--:R-:W-:Y:S04]  /*22d80*/  STL.U8 [R30+-0x2], R13 ;  /* 0xfffffe0d1e007387 */ /* 0x008fe80000100000 */
[----:B-----5:R-:W-:Y:S04]  /*22d90*/  STL.U8 [R30+-0x1], R14 ;  /* 0xffffff0e1e007387 */ /* 0x020fe80000100000 */
[----:B----4-:R0:W-:Y:S02]  /*22da0*/  STL.U8 [R30], R15 ;  /* 0x0000000f1e007387 */ /* 0x0101e40000100000 */
[----:B0-----:R-:W-:Y:S01]  /*22db0*/  VIADD R30, R30, 0x4 ;  /* 0x000000041e1e7836 */ /* 0x001fe20000000000 */
[----:B------:R-:W-:Y:S06]  /*22dc0*/  @P0 BRA `(.L_x_117) ;  /* 0xfffffffc00b80947 */ /* 0x000fec000383ffff */
.L_x_116:
[----:B------:R-:W-:-:S04]  /*22dd0*/  ISETP.NE.U32.AND P0, PT, R33, RZ, PT ;  /* 0x000000ff2100720c */ /* 0x000fc80003f05070 */
[----:B------:R-:W-:-:S13]  /*22de0*/  ISETP.NE.AND.EX P0, PT, R34, RZ, PT, P0 ;  /* 0x000000ff2200720c */ /* 0x000fda0003f05300 */
[----:B------:R-:W-:Y:S05]  /*22df0*/  @!P0 BRA `(.L_x_115) ;  /* 0x0000000000448947 */ /* 0x000fea0003800000 */
[----:B------:R-:W-:Y:S01]  /*22e00*/  VIADD R13, R1, 0xac8 ;  /* 0x00000ac8010d7836 */ /* 0x000fe20000000000 */
[----:B------:R-:W-:-:S04]  /*22e10*/  IADD3 R12, P0, PT, R31, R66, RZ ;  /* 0x000000421f0c7210 */ /* 0x000fc80007f1e0ff */
[----:B------:R-:W-:Y:S01]  /*22e20*/  IADD3 R15, PT, PT, R13, R31, R6 ;  /* 0x0000001f0d0f7210 */ /* 0x000fe20007ffe006 */
[----:B------:R-:W-:-:S04]  /*22e30*/  IMAD.X R13, R32, 0x1, R67, P0 ;  /* 0x00000001200d7824 */ /* 0x000fc800000e0643 */
[----:B------:R-:W-:-:S07]  /*22e40*/  VIADD R15, R15, 0x60 ;  /* 0x000000600f0f7836 */ /* 0x000fce0000000000 */
.L_x_121:
[----:B------:R-:W-:Y:S02]  /*22e50*/  IMAD.MOV.U32 R10, RZ, RZ, R12 ;  /* 0x000000ffff0a7224 */ /* 0x000fe400078e000c */
[----:B------:R-:W-:-:S05]  /*22e60*/  IMAD.MOV.U32 R11, RZ, RZ, R13 ;  /* 0x000000ffff0b7224 */ /* 0x000fca00078e000d */
[----:B------:R-:W2:Y:S01]  /*22e70*/  LDG.E.U8 R10, desc[UR10][R10.64] ;  /* 0x0000000a0a0a7981 */ /* 0x000ea2000c1e1100 */
[----:B------:R-:W-:Y:S02]  /*22e80*/  IADD3 R33, P0, PT, R33, -0x1, RZ ;  /* 0xffffffff21217810 */ /* 0x000fe40007f1e0ff */
[----:B------:R-:W-:Y:S02]  /*22e90*/  IADD3 R12, P1, PT, R12, 0x1, RZ ;  /* 0x000000010c0c7810 */ /* 0x000fe40007f3e0ff */
[----:B------:R-:W-:Y:S02]  /*22ea0*/  IADD3.X R34, PT, PT, R34, -0x1, RZ, P0, !PT ;  /* 0xffffffff22227810 */ /* 0x000fe400007fe4ff */
[----:B------:R-:W-:Y:S01]  /*22eb0*/  ISETP.NE.U32.AND P0, PT, R33, RZ, PT ;  /* 0x000000ff2100720c */ /* 0x000fe20003f05070 */
[----:B------:R-:W-:-:S03]  /*22ec0*/  IMAD.X R13, RZ, RZ, R13, P1 ;  /* 0x000000ffff0d7224 */ /* 0x000fc600008e060d */
[----:B------:R-:W-:Y:S01]  /*22ed0*/  ISETP.NE.AND.EX P0, PT, R34, RZ, PT, P0 ;  /* 0x000000ff2200720c */ /* 0x000fe20003f05300 */
[----:B--2---:R0:W-:Y:S02]  /*22ee0*/  STL.U8 [R15], R10 ;  /* 0x0000000a0f007387 */ /* 0x0041e40000100000 */
[----:B0-----:R-:W-:-:S10]  /*22ef0*/  VIADD R15, R15, 0x1 ;  /* 0x000000010f0f7836 */ /* 0x001fd40000000000 */
[----:B------:R-:W-:Y:S05]  /*22f00*/  @P0 BRA `(.L_x_121) ;  /* 0xfffffffc00d00947 */ /* 0x000fea000383ffff */
.L_x_115:
[----:B------:R-:W2:Y:S01]  /*22f10*/  LDL.64 R72, [R1+0xb28] ;  /* 0x000b280001487983 */ /* 0x000ea20000100a00 */
[----:B------:R-:W0:Y:S03]  /*22f20*/  LDCU.128 UR16, c[0x3][0x30] ;  /* 0x00c00600ff1077ac */ /* 0x000e260008000c00 */
[----:B------:R-:W3:Y:S04]  /*22f30*/  LDL.64 R74, [R1+0xb30] ;  /* 0x000b3000014a7983 */ /* 0x000ee80000100a00 */
        /* <DEDUP_REMOVED lines=21> */
[----:B-1----:R-:W4:Y:S04]  /*23090*/  LDL.128 R20, [R1+0xaf0] ;  /* 0x000af00001147983 */ /* 0x002f280000100c00 */
[----:B------:R-:W4:Y:S01]  /*230a0*/  LDL.64 R24, [R1+0xb00] ;  /* 0x000b000001187983 */ /* 0x000f220000100a00 */
        /* <DEDUP_REMOVED lines=18> */
[----:B------:R-:W-:-:S03]  /*231d0*/  PRMT R43, R73, 0x7773, RZ ;  /* 0x00007773492b7816 */ /* 0x000fc600000000ff */
[----:B------:R-:W-:Y:S01]  /*231e0*/  IMAD.SHL.U32 R75, R75, 0x1000000, RZ ;  /* 0x010000004b4b7824 */ /* 0x000fe200078e00ff */
[----:B------:R-:W-:Y:S01]  /*231f0*/  LOP3.LUT R60, R63, 0xff0000, R60, 0xf8, !PT ;  /* 0x00ff00003f3c7812 */ /* 0x000fe200078ef83c */
[----:B------:R-:W-:Y:S01]  /*23200*/  IMAD.SHL.U32 R43, R43, 0x1000000, RZ ;  /* 0x010000002b2b7824 */ /* 0x000fe200078e00ff */
[----:B------:R-:W-:Y:S02]  /*23210*/  LOP3.LUT R62, R68, 0xff0000, R61, 0xf8, !PT ;  /* 0x00ff0000443e7812 */ /* 0x000fe400078ef83d */
[----:B------:R-:W-:Y:S02]  /*23220*/  LOP3.LUT R75, R60, R75, RZ, 0xfc, !PT ;  /* 0x0000004b3c4b7212 */ /* 0x000fe400078efcff */
[----:B------:R-:W-:Y:S02]  /*23230*/  LOP3.LUT R73, R62, R43, RZ, 0xfc, !PT ;  /* 0x0000002b3e497212 */ /* 0x000fe400078efcff */
[C---:B-----5:R-:W-:Y:S02]  /*23240*/  PRMT R60, R71.reuse, 0x7770, RZ ;  /* 0x00007770473c7816 */ /* 0x060fe400000000ff */
[----:B------:R-:W-:-:S02]  /*23250*/  PRMT R43, R71, 0x7771, RZ ;  /* 0x00007771472b7816 */ /* 0x000fc400000000ff */
[C---:B----4-:R-:W-:Y:S02]  /*23260*/  PRMT R61, R77.reuse, 0x7771, RZ ;  /* 0x000077714d3d7816 */ /* 0x050fe400000000ff */
[----:B------:R-:W-:Y:S02]  /*23270*/  PRMT R62, R77, 0x7770, RZ ;  /* 0x000077704d3e7816 */ /* 0x000fe400000000ff */
[----:B------:R-:W-:Y:S01]  /*23280*/  LOP3.LUT R68, R60, 0xff, RZ, 0xc0, !PT ;  /* 0x000000ff3c447812 */ /* 0x000fe200078ec0ff */
[----:B------:R-:W-:Y:S01]  /*23290*/  IMAD.SHL.U32 R63, R43, 0x100, RZ ;  /* 0x000001002b3f7824 */ /* 0x000fe200078e00ff */
[----:B------:R-:W-:Y:S01]  /*232a0*/  PRMT R60, R77, 0x7772, RZ ;  /* 0x000077724d3c7816 */ /* 0x000fe200000000ff */
[----:B------:R-:W-:Y:S01]  /*232b0*/  IMAD.SHL.U32 R61, R61, 0x100, RZ ;  /* 0x000001003d3d7824 */ /* 0x000fe200078e00ff */
[----:B------:R-:W-:Y:S02]  /*232c0*/  LOP3.LUT R62, R62, 0xff, RZ, 0xc0, !PT ;  /* 0x000000ff3e3e7812 */ /* 0x000fe400078ec0ff */
[----:B------:R-:W-:Y:S01]  /*232d0*/  PRMT R43, R71, 0x7772, RZ ;  /* 0x00007772472b7816 */ /* 0x000fe200000000ff */
[----:B------:R-:W-:Y:S01]  /*232e0*/  IMAD.U32 R60, R60, 0x10000, RZ ;  /* 0x000100003c3c7824 */ /* 0x000fe200078e00ff */
[----:B------:R-:W-:-:S02]  /*232f0*/  PRMT R77, R77, 0x7773, RZ ;  /* 0x000077734d4d7816 */ /* 0x000fc400000000ff */
[----:B------:R-:W-:Y:S01]  /*23300*/  LOP3.LUT R61, R62, 0xff00, R61, 0xf8, !PT ;  /* 0x0000ff003e3d7812 */ /* 0x000fe200078ef83d */
[----:B------:R-:W-:Y:S01]  /*23310*/  IMAD.U32 R43, R43, 0x10000, RZ ;  /* 0x000100002b2b7824 */ /* 0x000fe200078e00ff */
[----:B------:R-:W-:Y:S02]  /*23320*/  PRMT R71, R71, 0x7773, RZ ;  /* 0x0000777347477816 */ /* 0x000fe400000000ff */
[----:B------:R-:W-:Y:S01]  /*23330*/  LOP3.LUT R68, R68, 0xff00, R63, 0xf8, !PT ;  /* 0x0000ff0044447812 */ /* 0x000fe200078ef83f */
[----:B------:R-:W-:Y:S01]  /*23340*/  IMAD.SHL.U32 R63, R77, 0x1000000, RZ ;  /* 0x010000004d3f7824 */ /* 0x000fe200078e00ff */
[----:B------:R-:W-:Y:S01]  /*23350*/  LOP3.LUT R60, R61, 0xff0000, R60, 0xf8, !PT ;  /* 0x00ff00003d3c7812 */ /* 0x000fe200078ef83c */
[----:B------:R-:W-:Y:S01]  /*23360*/  IMAD.SHL.U32 R69, R71, 0x1000000, RZ ;  /* 0x0100000047457824 */ /* 0x000fe200078e00ff */
[----:B------:R-:W-:Y:S02]  /*23370*/  LOP3.LUT R62, R68, 0xff0000, R43, 0xf8, !PT ;  /* 0x00ff0000443e7812 */ /* 0x000fe400078ef82b */
[----:B------:R-:W-:-:S02]  /*23380*/  PRMT R43, R59, 0x7771, RZ ;  /* 0x000077713b2b7816 */ /* 0x000fc400000000ff */
[----:B------:R-:W-:Y:S02]  /*23390*/  LOP3.LUT R63, R60, R63, RZ, 0xfc, !PT ;  /* 0x0000003f3c3f7212 */ /* 0x000fe400078efcff */
[----:B------:R-:W-:Y:S02]  /*233a0*/  PRMT R60, R59, 0x7770, RZ ;  /* 0x000077703b3c7816 */ /* 0x000fe400000000ff */
[----:B------:R-:W-:Y:S02]  /*233b0*/  PRMT R61, R57, 0x7771, RZ ;  /* 0x00007771393d7816 */ /* 0x000fe400000000ff */
[----:B------:R-:W-:Y:S01]  /*233c0*/  LOP3.LUT R69, R62, R69, RZ, 0xfc, !PT ;  /* 0x000000453e457212 */ /* 0x000fe200078efcff */
[----:B------:R-:W-:Y:S01]  /*233d0*/  IMAD.SHL.U32 R43, R43, 0x100, RZ ;  /* 0x000001002b2b7824 */ /* 0x000fe200078e00ff */
[----:B------:R-:W-:Y:S02]  /*233e0*/  PRMT R62, R57, 0x7770, RZ ;  /* 0x00007770393e7816 */ /* 0x000fe400000000ff */
[----:B------:R-:W-:Y:S01]  /*233f0*/  PRMT R68, R59, 0x7772, RZ ;  /* 0x000077723b447816 */ /* 0x000fe200000000ff */
[----:B------:R-:W-:Y:S01]  /*23400*/  IMAD.SHL.U32 R61, R61, 0x100, RZ ;  /* 0x000001003d3d7824 */ /* 0x000fe200078e00ff */
[----:B------:R-:W-:-:S02]  /*23410*/  LOP3.LUT R60, R60, 0xff, RZ, 0xc0, !PT ;  /* 0x000000ff3c3c7812 */ /* 0x000fc400078ec0ff */
[----:B------:R-:W-:Y:S01]  /*23420*/  PRMT R71, R57, 0x7772, RZ ;  /* 0x0000777239477816 */ /* 0x000fe200000000ff */
[----:B------:R-:W-:Y:S01]  /*23430*/  IMAD.U32 R68, R68, 0x10000, RZ ;  /* 0x0001000044447824 */ /* 0x000fe200078e00ff */
[----:B------:R-:W-:Y:S02]  /*23440*/  LOP3.LUT R62, R62, 0xff, RZ, 0xc0, !PT ;  /* 0x000000ff3e3e7812 */ /* 0x000fe400078ec0ff */
[----:B------:R-:W-:Y:S01]  /*23450*/  PRMT R59, R59, 0x7773, RZ ;  /* 0x000077733b3b7816 */ /* 0x000fe200000000ff */
[----:B------:R-:W-:Y:S01]  /*23460*/  IMAD.U32 R71, R71, 0x10000, RZ ;  /* 0x0001000047477824 */ /* 0x000fe200078e00ff */
[----:B------:R-:W-:Y:S02]  /*23470*/  LOP3.LUT R43, R60, 0xff00, R43, 0xf8, !PT ;  /* 0x0000ff003c2b7812 */ /* 0x000fe400078ef82b */
[----:B------:R-:W-:Y:S01]  /*23480*/  PRMT R57, R57, 0x7773, RZ ;  /* 0x0000777339397816 */ /* 0x000fe200000000ff */
[----:B------:R-:W-:Y:S01]  /*23490*/  IMAD.SHL.U32 R59, R59, 0x1000000, RZ ;  /* 0x010000003b3b7824 */ /* 0x000fe200078e00ff */
[----:B------:R-:W-:-:S02]  /*234a0*/  LOP3.LUT R60, R62, 0xff00, R61, 0xf8, !PT ;  /* 0x0000ff003e3c7812 */ /* 0x000fc400078ef83d */
[----:B------:R-:W-:Y:S01]  /*234b0*/  LOP3.LUT R62, R43, 0xff0000, R68, 0xf8, !PT ;  /* 0x00ff00002b3e7812 */ /* 0x000fe200078ef844 */
[----:B------:R-:W-:Y:S01]  /*234c0*/  IMAD.SHL.U32 R57, R57, 0x1000000, RZ ;  /* 0x0100000039397824 */ /* 0x000fe200078e00ff */
[----:B------:R-:W-:Y:S01]  /*234d0*/  LOP3.LUT R60, R60, 0xff0000, R71, 0xf8, !PT ;  /* 0x00ff00003c3c7812 */ /* 0x000fe200078ef847 */
[----:B------:R-:W-:Y:S02]  /*234e0*/  IMAD.MOV.U32 R68, RZ, RZ, R70 ;  /* 0x000000ffff447224 */ /* 0x000fe400078e0046 */
[----:B------:R-:W-:Y:S02]  /*234f0*/  IMAD.MOV.U32 R70, RZ, RZ, R76 ;  /* 0x000000ffff467224 */ /* 0x000fe400078e004c */
[----:B------:R-:W-:Y:S01]  /*23500*/  IMAD.MOV.U32 R71, RZ, RZ, R63 ;  /* 0x000000ffff477224 */ /* 0x000fe200078e003f */
[----:B------:R-:W-:Y:S02]  /*23510*/  LOP3.LUT R63, R62, R59, RZ, 0xfc, !PT ;  /* 0x0000003b3e3f7212 */ /* 0x000fe400078efcff */
[----:B------:R-:W-:-:S02]  /*23520*/  PRMT R59, R53, 0x7771, RZ ;  /* 0x00007771353b7816 */ /* 0x000fc400000000ff */
[----:B------:R-:W-:Y:S01]  /*23530*/  LOP3.LUT R61, R60, R57, RZ, 0xfc, !PT ;  /* 0x000000393c3d7212 */ /* 0x000fe200078efcff */
[----:B------:R2:W-:Y:S01]  /*23540*/  STL.128 [R1+0xfd0], R68 ;  /* 0x000fd04401007387 */ /* 0x0005e20000100c00 */
[----:B------:R-:W-:Y:S02]  /*23550*/  PRMT R57, R55, 0x7770, RZ ;  /* 0x0000777037397816 */ /* 0x000fe400000000ff */
[----:B------:R-:W-:Y:S02]  /*23560*/  PRMT R60, R53, 0x7770, RZ ;  /* 0x00007770353c7816 */ /* 0x000fe400000000ff */
[----:B------:R-:W-:Y:S01]  /*23570*/  PRMT R43, R55, 0x7771, RZ ;  /* 0x00007771372b7816 */ /* 0x000fe200000000ff */
[----:B------:R-:W-:Y:S01]  /*23580*/  IMAD.SHL.U32 R59, R59, 0x100, RZ ;  /* 0x000001003b3b7824 */ /* 0x000fe200078e00ff */
[----:B------:R-:W-:Y:S02]  /*23590*/  LOP3.LUT R62, R57, 0xff, RZ, 0xc0, !PT ;  /* 0x000000ff393e7812 */ /* 0x000fe400078ec0ff */
[----:B------:R-:W-:Y:S01]  /*235a0*/  LOP3.LUT R60, R60, 0xff, RZ, 0xc0, !PT ;  /* 0x000000ff3c3c7812 */ /* 0x000fe200078ec0ff */
[----:B------:R-:W-:Y:S01]  /*235b0*/  IMAD.SHL.U32 R43, R43, 0x100, RZ ;  /* 0x000001002b2b7824 */ /* 0x000fe200078e00ff */
[----:B------:R-:W-:-:S02]  /*235c0*/  PRMT R57, R55, 0x7772, RZ ;  /* 0x0000777237397816 */ /* 0x000fc400000000ff */
[C---:B--2---:R-:W-:Y:S02]  /*235d0*/  PRMT R68, R53.reuse, 0x7772, RZ ;  /* 0x0000777235447816 */ /* 0x044fe400000000ff */
[----:B------:R-:W-:Y:S02]  /*235e0*/  PRMT R53, R53, 0x7773, RZ ;  /* 0x0000777335357816 */ /* 0x000fe400000000ff */
[----:B------:R-:W-:Y:S01]  /*235f0*/  LOP3.LUT R59, R60, 0xff00, R59, 0xf8, !PT ;  /* 0x0000ff003c3b7812 */ /* 0x000fe200078ef83b */
[----:B------:R-:W-:Y:S01]  /*23600*/  IMAD.U32 R68, R68, 0x10000, RZ ;  /* 0x0001000044447824 */ /* 0x000fe200078e00ff */
[----:B------:R-:W-:Y:S01]  /*23610*/  PRMT R55, R55, 0x7773, RZ ;  /* 0x0000777337377816 */ /* 0x000fe200000000ff */
[----:B------:R-:W-:Y:S01]  /*23620*/  IMAD.U32 R57, R57, 0x10000, RZ ;  /* 0x0001000039397824 */ /* 0x000fe200078e00ff */
[----:B------:R-:W-:Y:S01]  /*23630*/  LOP3.LUT R62, R62, 0xff00, R43, 0xf8, !PT ;  /* 0x0000ff003e3e7812 */ /* 0x000fe200078ef82b */
[----:B------:R-:W-:Y:S01]  /*23640*/  IMAD.SHL.U32 R53, R53, 0x1000000, RZ ;  /* 0x0100000035357824 */ /* 0x000fe200078e00ff */
[----:B------:R-:W-:Y:S01]  /*23650*/  LOP3.LUT R60, R59, 0xff0000, R68, 0xf8, !PT ;  /* 0x00ff00003b3c7812 */ /* 0x000fe200078ef844 */
[----:B------:R-:W-:Y:S01]  /*23660*/  IMAD.SHL.U32 R55, R55, 0x1000000, RZ ;  /* 0x0100000037377824 */ /* 0x000fe200078e00ff */
[----:B------:R-:W-:-:S02]  /*23670*/  LOP3.LUT R62, R62, 0xff0000, R57, 0xf8, !PT ;  /* 0x00ff00003e3e7812 */ /* 0x000fc400078ef839 */
[----:B------:R-:W-:Y:S02]  /*23680*/  LOP3.LUT R57, R60, R53, RZ, 0xfc, !PT ;  /* 0x000000353c397212 */ /* 0x000fe400078efcff */
[C---:B------:R-:W-:Y:S02]  /*23690*/  PRMT R53, R51.reuse, 0x7770, RZ ;  /* 0x0000777033357816 */ /* 0x040fe400000000ff */
[----:B------:R-:W-:Y:S01]  /*236a0*/  PRMT R43, R51, 0x7771, RZ ;  /* 0x00007771332b7816 */ /* 0x000fe200000000ff */
[----:B------:R-:W-:Y:S01]  /*236b0*/  IMAD.MOV.U32 R68, RZ, RZ, R58 ;  /* 0x000000ffff447224 */ /* 0x000fe200078e003a */
[----:B------:R-:W-:Y:S01]  /*236c0*/  LOP3.LUT R59, R62, R55, RZ, 0xfc, !PT ;  /* 0x000000373e3b7212 */ /* 0x000fe200078efcff */
[----:B------:R-:W-:Y:S01]  /*236d0*/  IMAD.MOV.U32 R70, RZ, RZ, R56 ;  /* 0x000000ffff467224 */ /* 0x000fe200078e0038 */
[----:B------:R-:W-:Y:S02]  /*236e0*/  PRMT R55, R49, 0x7771, RZ ;  /* 0x0000777131377816 */ /* 0x000fe400000000ff */
[----:B------:R-:W-:Y:S01]  /*236f0*/  LOP3.LUT R58, R53, 0xff, RZ, 0xc0, !PT ;  /* 0x000000ff353a7812 */ /* 0x000fe200078ec0ff */
[----:B------:R-:W-:Y:S01]  /*23700*/  IMAD.SHL.U32 R43, R43, 0x100, RZ ;  /* 0x000001002b2b7824 */ /* 0x000fe200078e00ff */
[----:B------:R-:W-:-:S02]  /*23710*/  PRMT R56, R49, 0x7770, RZ ;  /* 0x0000777031387816 */ /* 0x000fc400000000ff */
[----:B------:R-:W-:Y:S01]  /*23720*/  PRMT R53, R51, 0x7772, RZ ;  /* 0x0000777233357816 */ /* 0x000fe200000000ff */
[----:B------:R-:W-:Y:S01]  /*23730*/  IMAD.SHL.U32 R55, R55, 0x100, RZ ;  /* 0x0000010037377824 */ /* 0x000fe200078e00ff */
[----:B------:R-:W-:Y:S02]  /*23740*/  PRMT R60, R49, 0x7772, RZ ;  /* 0x00007772313c7816 */ /* 0x000fe400000000ff */
[----:B------:R-:W-:Y:S01]  /*23750*/  LOP3.LUT R56, R56, 0xff, RZ, 0xc0, !PT ;  /* 0x000000ff38387812 */ /* 0x000fe200078ec0ff */
[----:B------:R-:W-:Y:S01]  /*23760*/  IMAD.U32 R53, R53, 0x10000, RZ ;  /* 0x0001000035357824 */ /* 0x000fe200078e00ff */
        /* <DEDUP_REMOVED lines=8> */
[----:B------:R-:W-:Y:S02]  /*237f0*/  LOP3.LUT R56, R55, 0xff0000, R60, 0xf8, !PT ;  /* 0x00ff000037387812 */ /* 0x000fe400078ef83c */
[----:B------:R-:W-:Y:S01]  /*23800*/  LOP3.LUT R55, R58, R51, RZ, 0xfc, !PT ;  /* 0x000000333a377212 */ /* 0x000fe200078efcff */
[----:B------:R-:W-:Y:S01]  /*23810*/  IMAD.MOV.U32 R62, RZ, RZ, R52 ;  /* 0x000000ffff3e7224 */ /* 0x000fe200078e0034 */
[----:B------:R-:W-:Y:S02]  /*23820*/  PRMT R51, R45, 0x7771, RZ ;  /* 0x000077712d337816 */ /* 0x000fe400000000ff */
[----:B------:R-:W-:Y:S02]  /*23830*/  LOP3.LUT R53, R56, R49, RZ, 0xfc, !PT ;  /* 0x0000003138357212 */ /* 0x000fe400078efcff */
[----:B------:R-:W-:-:S02]  /*23840*/  PRMT R49, R47, 0x7770, RZ ;  /* 0x000077702f317816 */ /* 0x000fc400000000ff */
[----:B------:R-:W-:Y:S02]  /*23850*/  PRMT R52, R45, 0x7770, RZ ;  /* 0x000077702d347816 */ /* 0x000fe400000000ff */
[----:B------:R-:W-:Y:S01]  /*23860*/  PRMT R43, R47, 0x7771, RZ ;  /* 0x000077712f2b7816 */ /* 0x000fe200000000ff */
[----:B------:R-:W-:Y:S01]  /*23870*/  IMAD.MOV.U32 R60, RZ, RZ, R54 ;  /* 0x000000ffff3c7224 */ /* 0x000fe200078e0036 */
[----:B------:R-:W-:Y:S01]  /*23880*/  PRMT R56, R45, 0x7772, RZ ;  /* 0x000077722d387816 */ /* 0x000fe200000000ff */
[----:B------:R-:W-:Y:S01]  /*23890*/  IMAD.SHL.U32 R51, R51, 0x100, RZ ;  /* 0x0000010033337824 */ /* 0x000fe200078e00ff */
[----:B------:R-:W-:Y:S02]  /*238a0*/  LOP3.LUT R54, R49, 0xff, RZ, 0xc0, !PT ;  /* 0x000000ff31367812 */ /* 0x000fe400078ec0ff */
[----:B------:R-:W-:Y:S01]  /*238b0*/  LOP3.LUT R52, R52, 0xff, RZ, 0xc0, !PT ;  /* 0x000000ff34347812 */ /* 0x000fe200078ec0ff */
[----:B------:R-:W-:Y:S01]  /*238c0*/  IMAD.SHL.U32 R43, R43, 0x100, RZ ;  /* 0x000001002b2b7824 */ /* 0x000fe200078e00ff */
[----:B------:R-:W-:Y:S01]  /*238d0*/  PRMT R49, R47, 0x7772, RZ ;  /* 0x000077722f317816 */ /* 0x000fe200000000ff */
[----:B------:R-:W-:Y:S01]  /*238e0*/  IMAD.U32 R56, R56, 0x10000, RZ ;  /* 0x0001000038387824 */ /* 0x000fe200078e00ff */
[----:B------:R-:W-:-:S02]  /*238f0*/  PRMT R45, R45, 0x7773, RZ ;  /* 0x000077732d2d7816 */ /* 0x000fc400000000ff */
[----:B------:R-:W-:Y:S01]  /*23900*/  LOP3.LUT R51, R52, 0xff00, R51, 0xf8, !PT ;  /* 0x0000ff0034337812 */ /* 0x000fe200078ef833 */
[----:B------:R-:W-:Y:S01]  /*23910*/  IMAD.U32 R49, R49, 0x10000, RZ ;  /* 0x0001000031317824 */ /* 0x000fe200078e00ff */
[----:B------:R-:W-:Y:S01]  /*23920*/  LOP3.LUT R54, R54, 0xff00, R43, 0xf8, !PT ;  /* 0x0000ff0036367812 */ /* 0x000fe200078ef82b */
[----:B------:R-:W-:Y:S01]  /*23930*/  IMAD.SHL.U32 R45, R45, 0x1000000, RZ ;  /* 0x010000002d2d7824 */ /* 0x000fe200078e00ff */
[----:B------:R-:W-:Y:S02]  /*23940*/  PRMT R47, R47, 0x7773, RZ ;  /* 0x000077732f2f7816 */ /* 0x000fe400000000ff */
[----:B------:R-:W-:Y:S02]  /*23950*/  LOP3.LUT R52, R51, 0xff0000, R56, 0xf8, !PT ;  /* 0x00ff000033347812 */ /* 0x000fe400078ef838 */
[----:B------:R-:W-:Y:S01]  /*23960*/  LOP3.LUT R54, R54, 0xff0000, R49, 0xf8, !PT ;  /* 0x00ff000036367812 */ /* 0x000fe200078ef831 */
[----:B------:R-:W-:Y:S01]  /*23970*/  IMAD.SHL.U32 R47, R47, 0x1000000, RZ ;  /* 0x010000002f2f7824 */ /* 0x000fe200078e00ff */
[----:B------:R-:W-:-:S02]  /*23980*/  LOP3.LUT R49, R52, R45, RZ, 0xfc, !PT ;  /* 0x0000002d34317212 */ /* 0x000fc400078efcff */
[C---:B------:R-:W-:Y:S02]  /*23990*/  PRMT R45, R41.reuse, 0x7770, RZ ;  /* 0x00007770292d7816 */ /* 0x040fe400000000ff */
[----:B------:R-:W-:Y:S01]  /*239a0*/  PRMT R43, R41, 0x7771, RZ ;  /* 0x00007771292b7816 */ /* 0x000fe200000000ff */
[----:B------:R-:W-:Y:S01]  /*239b0*/  IMAD.MOV.U32 R56, RZ, RZ, R50 ;  /* 0x000000ffff387224 */ /* 0x000fe200078e0032 */
[----:B------:R-:W-:Y:S02]  /*239c0*/  LOP3.LUT R51, R54, R47, RZ, 0xfc, !PT ;  /* 0x0000002f36337212 */ /* 0x000fe400078efcff */
[----:B------:R-:W-:Y:S01]  /*239d0*/  LOP3.LUT R50, R45, 0xff, RZ, 0xc0, !PT ;  /* 0x000000ff2d327812 */ /* 0x000fe200078ec0ff */
[----:B------:R-:W-:Y:S01]  /*239e0*/  IMAD.MOV.U32 R58, RZ, RZ, R48 ;  /* 0x000000ffff3a7224 */ /* 0x000fe200078e0030 */
[----:B------:R-:W-:Y:S01]  /*239f0*/  PRMT R47, R39, 0x7771, RZ ;  /* 0x00007771272f7816 */ /* 0x000fe200000000ff */
[----:B------:R-:W-:Y:S01]  /*23a00*/  IMAD.SHL.U32 R43, R43, 0x100, RZ ;  /* 0x000001002b2b7824 */ /* 0x000fe200078e00ff */
[----:B------:R-:W-:-:S02]  /*23a10*/  PRMT R45, R41, 0x7772, RZ ;  /* 0x00007772292d7816 */ /* 0x000fc400000000ff */
[----:B------:R-:W-:Y:S01]  /*23a20*/  PRMT R48, R39, 0x7770, RZ ;  /* 0x0000777027307816 */ /* 0x000fe200000000ff */
[----:B------:R-:W-:Y:S01]  /*23a30*/  IMAD.SHL.U32 R47, R47, 0x100, RZ ;  /* 0x000001002f2f7824 */ /* 0x000fe200078e00ff */
[----:B------:R-:W-:Y:S01]  /*23a40*/  PRMT R52, R39, 0x7772, RZ ;  /* 0x0000777227347816 */ /* 0x000fe200000000ff */
[----:B------:R-:W-:Y:S01]  /*23a50*/  IMAD.U32 R45, R45, 0x10000, RZ ;  /* 0x000100002d2d7824 */ /* 0x000fe200078e00ff */
[----:B------:R-:W-:Y:S02]  /*23a60*/  PRMT R41, R41, 0x7773, RZ ;  /* 0x0000777329297816 */ /* 0x000fe400000000ff */
[----:B------:R-:W-:Y:S02]  /*23a70*/  LOP3.LUT R48, R48, 0xff, RZ, 0xc0, !PT ;  /* 0x000000ff30307812 */ /* 0x000fe400078ec0ff */
[----:B------:R-:W-:Y:S01]  /*23a80*/  LOP3.LUT R50, R50, 0xff00, R43, 0xf8, !PT ;  /* 0x0000ff0032327812 */ /* 0x000fe200078ef82b */
[----:B------:R-:W-:Y:S01]  /*23a90*/  IMAD.U32 R52, R52, 0x10000, RZ ;  /* 0x0001000034347824 */ /* 0x000fe200078e00ff */
[----:B------:R-:W-:Y:S01]  /*23aa0*/  PRMT R39, R39, 0x7773, RZ ;  /* 0x0000777327277816 */ /* 0x000fe200000000ff */
[----:B------:R-:W-:Y:S01]  /*23ab0*/  IMAD.SHL.U32 R41, R41, 0x1000000, RZ ;  /* 0x0100000029297824 */ /* 0x000fe200078e00ff */
[----:B------:R-:W-:Y:S01]  /*23ac0*/  LOP3.LUT R47, R48, 0xff00, R47, 0xf8, !PT ;  /* 0x0000ff00302f7812 */ /* 0x000fe200078ef82f */
[----:B------:R-:W-:Y:S01]  /*23ad0*/  IMAD.MOV.U32 R69, RZ, RZ, R63 ;  /* 0x000000ffff457224 */ /* 0x000fe200078e003f */
[----:B------:R-:W-:Y:S01]  /*23ae0*/  LOP3.LUT R50, R50, 0xff0000, R45, 0xf8, !PT ;  /* 0x00ff000032327812 */ /* 0x000fe200078ef82d */
[----:B------:R-:W-:-:S02]  /*23af0*/  IMAD.MOV.U32 R63, RZ, RZ, R57 ;  /* 0x000000ffff3f7224 */ /* 0x000fc400078e0039 */
[----:B------:R-:W-:Y:S01]  /*23b00*/  IMAD.MOV.U32 R57, RZ, RZ, R55 ;  /* 0x000000ffff397224 */ /* 0x000fe200078e0037 */
[----:B------:R-:W-:Y:S01]  /*23b10*/  LOP3.LUT R48, R47, 0xff0000, R52, 0xf8, !PT ;  /* 0x00ff00002f307812 */ /* 0x000fe200078ef834 */
[----:B------:R-:W-:Y:S02]  /*23b20*/  IMAD.SHL.U32 R39, R39, 0x1000000, RZ ;  /* 0x0100000027277824 */ /* 0x000fe400078e00ff */
[----:B------:R-:W-:Y:S01]  /*23b30*/  IMAD.MOV.U32 R55, RZ, RZ, R49 ;  /* 0x000000ffff377224 */ /* 0x000fe200078e0031 */
[----:B------:R-:W-:Y:S01]  /*23b40*/  LOP3.LUT R49, R50, R41, RZ, 0xfc, !PT ;  /* 0x0000002932317212 */ /* 0x000fe200078efcff */
[----:B------:R-:W-:Y:S01]  /*23b50*/  IMAD.MOV.U32 R54, RZ, RZ, R44 ;  /* 0x000000ffff367224 */ /* 0x000fe200078e002c */
[C---:B------:R-:W-:Y:S02]  /*23b60*/  PRMT R43, R35.reuse, 0x7770, RZ ;  /* 0x00007770232b7816 */ /* 0x040fe400000000ff */
[----:B------:R-:W-:Y:S02]  /*23b70*/  PRMT R41, R35, 0x7771, RZ ;  /* 0x0000777123297816 */ /* 0x000fe400000000ff */
[----:B------:R-:W-:Y:S01]  /*23b80*/  PRMT R44, R33, 0x7771, RZ ;  /* 0x00007771212c7816 */ /* 0x000fe200000000ff */
[----:B------:R-:W-:Y:S01]  /*23b90*/  IMAD.MOV.U32 R52, RZ, RZ, R46 ;  /* 0x000000ffff347224 */ /* 0x000fe200078e002e */
[----:B------:R-:W-:-:S02]  /*23ba0*/  LOP3.LUT R47, R48, R39, RZ, 0xfc, !PT ;  /* 0x00000027302f7212 */ /* 0x000fc400078efcff */
[----:B------:R-:W-:Y:S01]  /*23bb0*/  PRMT R45, R33, 0x7770, RZ ;  /* 0x00007770212d7816 */ /* 0x000fe200000000ff */
[----:B------:R-:W-:Y:S01]  /*23bc0*/  IMAD.SHL.U32 R41, R41, 0x100, RZ ;  /* 0x0000010029297824 */ /* 0x000fe200078e00ff */
[----:B------:R-:W-:Y:S02]  /*23bd0*/  PRMT R39, R35, 0x7772, RZ ;  /* 0x0000777223277816 */ /* 0x000fe400000000ff */
[----:B------:R-:W-:Y:S01]  /*23be0*/  LOP3.LUT R46, R43, 0xff, RZ, 0xc0, !PT ;  /* 0x000000ff2b2e7812 */ /* 0x000fe200078ec0ff */
[----:B------:R-:W-:Y:S01]  /*23bf0*/  IMAD.SHL.U32 R44, R44, 0x100, RZ ;  /* 0x000001002c2c7824 */ /* 0x000fe200078e00ff */
[----:B------:R-:W-:Y:S02]  /*23c00*/  PRMT R43, R33, 0x7772, RZ ;  /* 0x00007772212b7816 */ /* 0x000fe400000000ff */
[----:B------:R-:W-:Y:S02]  /*23c10*/  LOP3.LUT R45, R45, 0xff, RZ, 0xc0, !PT ;  /* 0x000000ff2d2d7812 */ /* 0x000fe400078ec0ff */
[----:B------:R-:W-:Y:S01]  /*23c20*/  ISETP.GT.U32.AND P0, PT, R36, -0x81, PT ;  /* 0xffffff7f2400780c */ /* 0x000fe20003f04070 */
[----:B------:R-:W-:Y:S01]  /*23c30*/  IMAD.MOV.U32 R71, RZ, RZ, R61 ;  /* 0x000000ffff477224 */ /* 0x000fe200078e003d */
[----:B------:R-:W-:Y:S01]  /*23c40*/  PRMT R35, R35, 0x7773, RZ ;  /* 0x0000777323237816 */ /* 0x000fe200000000ff */
[----:B------:R-:W-:Y:S01]  /*23c50*/  IMAD.U32 R39, R39, 0x10000, RZ ;  /* 0x0001000027277824 */ /* 0x000fe200078e00ff */
[----:B------:R-:W-:Y:S01]  /*23c60*/  PRMT R33, R33, 0x7773, RZ ;  /* 0x0000777321217816 */ /* 0x000fe200000000ff */
[----:B------:R-:W-:Y:S01]  /*23c70*/  IMAD.MOV.U32 R61, RZ, RZ, R59 ;  /* 0x000000ffff3d7224 */ /* 0x000fe200078e003b */
[----:B------:R-:W-:Y:S01]  /*23c80*/  LOP3.LUT R46, R46, 0xff00, R41, 0xf8, !PT ;  /* 0x0000ff002e2e7812 */ /* 0x000fe200078ef829 */
[----:B------:R-:W-:Y:S01]  /*23c90*/  IMAD.U32 R43, R43, 0x10000, RZ ;  /* 0x000100002b2b7824 */ /* 0x000fe200078e00ff */
[----:B------:R-:W-:Y:S01]  /*23ca0*/  LOP3.LUT R44, R45, 0xff00, R44, 0xf8, !PT ;  /* 0x0000ff002d2c7812 */ /* 0x000fe200078ef82c */
[----:B------:R-:W-:Y:S01]  /*23cb0*/  IMAD.MOV.U32 R59, RZ, RZ, R53 ;  /* 0x000000ffff3b7224 */ /* 0x000fe200078e0035 */
[----:B------:R-:W-:Y:S01]  /*23cc0*/  ISETP.GT.U32.AND.EX P0, PT, R37, -0x1, PT, P0 ;  /* 0xffffffff2500780c */ /* 0x000fe20003f04100 */
[----:B------:R-:W-:Y:S01]  /*23cd0*/  IMAD.MOV.U32 R53, RZ, RZ, R51 ;  /* 0x000000ffff357224 */ /* 0x000fe200078e0033 */
[----:B------:R-:W-:Y:S01]  /*23ce0*/  LOP3.LUT R46, R46, 0xff0000, R39, 0xf8, !PT ;  /* 0x00ff00002e2e7812 */ /* 0x000fe200078ef827 */
[----:B------:R-:W-:Y:S01]  /*23cf0*/  IMAD.SHL.U32 R35, R35, 0x1000000, RZ ;  /* 0x0100000023237824 */ /* 0x000fe200078e00ff */
[----:B------:R-:W-:Y:S01]  /*23d00*/  LOP3.LUT R44, R44, 0xff0000, R43, 0xf8, !PT ;  /* 0x00ff00002c2c7812 */ /* 0x000fe200078ef82b */
[----:B------:R-:W-:Y:S01]  /*23d10*/  IMAD.SHL.U32 R33, R33, 0x1000000, RZ ;  /* 0x0100000021217824 */ /* 0x000fe200078e00ff */
[----:B------:R-:W-:Y:S01]  /*23d20*/  SEL R39, RZ, 0x1, !P0 ;  /* 0x00000001ff277807 */ /* 0x000fe20004000000 */
[----:B------:R2:W-:Y:S01]  /*23d30*/  STL.128 [R1+0x1010], R52 ;  /* 0x0010103401007387 */ /* 0x0005e20000100c00 */
[----:B------:R-:W-:-:S02]  /*23d40*/  LOP3.LUT R35, R46, R35, RZ, 0xfc, !PT ;  /* 0x000000232e237212 */ /* 0x000fc400078efcff */
[----:B------:R-:W-:Y:S02]  /*23d50*/  LOP3.LUT R33, R44, R33, RZ, 0xfc, !PT ;  /* 0x000000212c217212 */ /* 0x000fe400078efcff */
[----:B------:R-:W-:Y:S02]  /*23d60*/  IADD3 R36, P1, PT, R36, 0x80, RZ ;  /* 0x0000008024247810 */ /* 0x000fe40007f3e0ff */
[----:B------:R-:W-:-:S03]  /*23d70*/  IADD3 R30, P0, PT, R30, R39, RZ ;  /* 0x000000271e1e7210 */ /* 0x000fc60007f1e0ff */
[----:B------:R-:W-:Y:S02]  /*23d80*/  IMAD.X R37, RZ, RZ, R37, P1 ;  /* 0x000000ffff257224 */ /* 0x000fe400008e0625 */
[----:B--2---:R-:W-:Y:S02]  /*23d90*/  IMAD.MOV.U32 R52, RZ, RZ, R40 ;  /* 0x000000ffff347224 */ /* 0x004fe400078e0028 */
[----:B------:R-:W-:Y:S02]  /*23da0*/  IMAD.MOV.U32 R53, RZ, RZ, R49 ;  /* 0x000000ffff357224 */ /* 0x000fe400078e0031 */
[----:B------:R-:W-:Y:S02]  /*23db0*/  IMAD.MOV.U32 R54, RZ, RZ, R38 ;  /* 0x000000ffff367224 */ /* 0x000fe400078e0026 */
[----:B------:R-:W-:Y:S02]  /*23dc0*/  IMAD.MOV.U32 R55, RZ, RZ, R47 ;  /* 0x000000ffff377224 */ /* 0x000fe400078e002f */
[----:B------:R-:W-:-:S03]  /*23dd0*/  IMAD.X R31, RZ, RZ, R31, P0 ;  /* 0x000000ffff1f7224 */ /* 0x000fc600000e061f */
[----:B------:R2:W-:Y:S01]  /*23de0*/  STL.128 [R1+0x1020], R52 ;  /* 0x0010203401007387 */ /* 0x0005e20000100c00 */
[----:B------:R-:W3:Y:S03]  /*23df0*/  LDC R39, c[0x3][0x18] ;  /* 0x00c00600ff277b82 */ /* 0x000ee60000000800 */
[----:B------:R-:W-:Y:S04]  /*23e00*/  STL.128 [R1+0xff0], R60 ;  /* 0x000ff03c01007387 */ /* 0x000fe80000100c00 */
[----:B------:R-:W-:Y:S01]  /*23e10*/  STL.128 [R1+0x1000], R56 ;  /* 0x0010003801007387 */ /* 0x000fe20000100c00 */
[----:B------:R-:W4:Y:S01]  /*23e20*/  LDC R41, c[0x3][0x1c] ;  /* 0x00c00700ff297b82 */ /* 0x000f220000000800 */
[----:B--2---:R-:W-:-:S02]  /*23e30*/  IMAD.MOV.U32 R52, RZ, RZ, R34 ;  /* 0x000000ffff347224 */ /* 0x004fc400078e0022 */
[----:B------:R-:W-:Y:S02]  /*23e40*/  IMAD.MOV.U32 R53, RZ, RZ, R35 ;  /* 0x000000ffff357224 */ /* 0x000fe400078e0023 */
[----:B------:R-:W-:Y:S02]  /*23e50*/  IMAD.MOV.U32 R54, RZ, RZ, R32 ;  /* 0x000000ffff367224 */ /* 0x000fe400078e0020 */
[----:B------:R-:W-:Y:S01]  /*23e60*/  IMAD.MOV.U32 R55, RZ, RZ, R33 ;  /* 0x000000ffff377224 */ /* 0x000fe200078e0021 */
[----:B------:R-:W-:Y:S01]  /*23e70*/  STL.64 [R1+0xb08], R36 ;  /* 0x000b082401007387 */ /* 0x000fe20000100a00 */
[----:B------:R-:W2:Y:S03]  /*23e80*/  LDC R35, c[0x3][0x10] ;  /* 0x00c00400ff237b82 */ /* 0x000ea60000000800 */
[----:B------:R-:W-:Y:S04]  /*23e90*/  STL.128 [R1+0x1030], R52 ;  /* 0x0010303401007387 */ /* 0x000fe80000100c00 */
[----:B------:R-:W-:Y:S01]  /*23ea0*/  STL.64 [R1+0xb10], R30 ;  /* 0x000b101e01007387 */ /* 0x000fe20000100a00 */
[----:B------:R-:W1:Y:S08]  /*23eb0*/  LDC R34, c[0x3][0x14] ;  /* 0x00c00500ff227b82 */ /* 0x000e700000000800 */
[----:B------:R-:W1:Y:S08]  /*23ec0*/  LDC R33, c[0x3][0x8] ;  /* 0x00c00200ff217b82 */ /* 0x000e700000000800 */
[----:B------:R-:W1:Y:S01]  /*23ed0*/  LDC R32, c[0x3][0xc] ;  /* 0x00c00300ff207b82 */ /* 0x000e620000000800 */
[----:B0-----:R-:W-:-:S02]  /*23ee0*/  LOP3.LUT R28, R28, UR16, RZ, 0x3c, !PT ;  /* 0x000000101c1c7c12 */ /* 0x001fc4000f8e3cff */
[----:B------:R-:W-:Y:S02]  /*23ef0*/  LOP3.LUT R29, R29, UR17, RZ, 0x3c, !PT ;  /* 0x000000111d1d7c12 */ /* 0x000fe4000f8e3cff */
[----:B------:R-:W-:Y:S02]  /*23f00*/  LOP3.LUT R26, R26, UR18, RZ, 0x3c, !PT ;  /* 0x000000121a1a7c12 */ /* 0x000fe4000f8e3cff */
[----:B------:R-:W-:Y:S01]  /*23f10*/  LOP3.LUT R27, R27, UR19, RZ, 0x3c, !PT ;  /* 0x000000131b1b7c12 */ /* 0x000fe2000f8e3cff */
[----:B------:R0:W-:Y:S01]  /*23f20*/  STL.128 [R1+0xfc0], R72 ;  /* 0x000fc04801007387 */ /* 0x0001e20000100c00 */
[----:B------:R-:W-:Y:S01]  /*23f30*/  LOP3.LUT R47, R36, UR12, RZ, 0x3c, !PT ;  /* 0x0000000c242f7c12 */ /* 0x000fe2000f8e3cff */
[----:B------:R-:W-:Y:S01]  /*23f40*/  IMAD.MOV.U32 R38, RZ, RZ, RZ ;  /* 0x000000ffff267224 */ /* 0x000fe200078e00ff */
[----:B------:R-:W-:Y:S01]  /*23f50*/  LOP3.LUT R49, R37, UR13, RZ, 0x3c, !PT ;  /* 0x0000000d25317c12 */ /* 0x000fe2000f8e3cff */
[----:B------:R5:W-:Y:S01]  /*23f60*/  STL.128 [R1+0xfe0], R68 ;  /* 0x000fe04401007387 */ /* 0x000be20000100c00 */
        /* <DEDUP_REMOVED lines=12> */
[----:B0-----:R-:W-:Y:S02]  /*24030*/  IMAD.MOV.U32 R74, RZ, RZ, R22 ;  /* 0x000000ffff4a7224 */ /* 0x001fe400078e0016 */
[----:B------:R-:W-:Y:S02]  /*24040*/  IMAD.MOV.U32 R75, RZ, RZ, R23 ;  /* 0x000000ffff4b7224 */ /* 0x000fe400078e0017 */
[----:B------:R-:W-:Y:S02]  /*24050*/  IMAD.MOV.U32 R76, RZ, RZ, R20 ;  /* 0x000000ffff4c7224 */ /* 0x000fe400078e0014 */
[----:B------:R-:W-:-:S02]  /*24060*/  IMAD.MOV.U32 R77, RZ, RZ, R21 ;  /* 0x000000ffff4d7224 */ /* 0x000fc400078e0015 */
[----:B-----5:R-:W-:Y:S02]  /*24070*/  IMAD.MOV.U32 R70, RZ, RZ, R24 ;  /* 0x000000ffff467224 */ /* 0x020fe400078e0018 */
[----:B------:R-:W-:Y:S02]  /*24080*/  IMAD.MOV.U32 R71, RZ, RZ, R25 ;  /* 0x000000ffff477224 */ /* 0x000fe400078e0019 */
[----:B------:R-:W-:Y:S02]  /*24090*/  IMAD.MOV.U32 R111, RZ, RZ, R28 ;  /* 0x000000ffff6f7224 */ /* 0x000fe400078e001c */
[----:B------:R-:W-:Y:S02]  /*240a0*/  IMAD.MOV.U32 R113, RZ, RZ, R29 ;  /* 0x000000ffff717224 */ /* 0x000fe400078e001d */
[----:B------:R-:W-:Y:S02]  /*240b0*/  IMAD.MOV.U32 R119, RZ, RZ, R26 ;  /* 0x000000ffff777224 */ /* 0x000fe400078e001a */
[----:B-1234-:R-:W-:-:S07]  /*240c0*/  IMAD.MOV.U32 R121, RZ, RZ, R27 ;  /* 0x000000ffff797224 */ /* 0x01efce00078e001b */
.L_x_122:
        /* <DEDUP_REMOVED lines=12> */
[----:B------:R-:W2:Y:S01]  /*24190*/  LDC.U8 R57, c[0x3][R40+0x3] ;  /* 0x00c000c028397b82 */ /* 0x000ea20000000000 */
[----:B------:R-:W5:Y:S01]  /*241a0*/  LDL.64 R94, [R94] ;  /* 0x000000005e5e7983 */ /* 0x000f620000100a00 */
[----:B0-----:R-:W-:-:S06]  /*241b0*/  IMAD R53, R53, 0x8, R0 ;  /* 0x0000000835357824 */ /* 0x001fcc00078e0200 */
[----:B---3--:R-:W0:Y:S01]  /*241c0*/  LDC.U8 R51, c[0x3][R40+0x5] ;  /* 0x00c0014028337b82 */ /* 0x008e220000000000 */
[----:B------:R3:W5:Y:S01]  /*241d0*/  LDL.64 R90, [R53] ;  /* 0x00000000355a7983 */ /* 0x0007620000100a00 */
[----:B-1----:R-:W-:-:S05]  /*241e0*/  IMAD R59, R59, 0x8, R0 ;  /* 0x000000083b3b7824 */ /* 0x002fca00078e0200 */
[----:B------:R1:W5:Y:S01]  /*241f0*/  LDL.64 R84, [R59] ;  /* 0x000000003b547983 */ /* 0x0003620000100a00 */
[----:B------:R-:W1:Y:S01]  /*24200*/  LDC.U8 R61, c[0x3][R40+0x7] ;  /* 0x00c001c0283d7b82 */ /* 0x000e620000000000 */
[----:B--2---:R-:W-:-:S05]  /*24210*/  IMAD R57, R57, 0x8, R0 ;  /* 0x0000000839397824 */ /* 0x004fca00078e0200 */
[----:B------:R-:W2:Y:S01]  /*24220*/  LDL.64 R82, [R57] ;  /* 0x0000000039527983 */ /* 0x000ea20000100a00 */
[--C-:B0-----:R-:W-:Y:S01]  /*24230*/  IMAD R51, R51, 0x8, R0.reuse ;  /* 0x0000000833337824 */ /* 0x101fe200078e0200 */
[----:B------:R-:W0:Y:S04]  /*24240*/  LDC.U8 R63, c[0x3][R40+0x8] ;  /* 0x00c00200283f7b82 */ /* 0x000e280000000000 */
[----:B------:R0:W2:Y:S04]  /*24250*/  LDL.64 R80, [R51] ;  /* 0x0000000033507983 */ /* 0x0000a80000100a00 */
[----:B---3--:R-:W3:Y:S01]  /*24260*/  LDC.U8 R53, c[0x3][R40+0xa] ;  /* 0x00c0028028357b82 */ /* 0x008ee20000000000 */
[----:B-1----:R-:W-:-:S06]  /*24270*/  IMAD R72, R61, 0x8, R0 ;  /* 0x000000083d487824 */ /* 0x002fcc00078e0200 */
[----:B------:R-:W2:Y:S01]  /*24280*/  LDL.64 R72, [R72] ;  /* 0x0000000048487983 */ /* 0x000ea20000100a00 */
[----:B------:R-:W1:Y:S01]  /*24290*/  LDC.U8 R55, c[0x3][R40+0xc] ;  /* 0x00c0030028377b82 */ /* 0x000e620000000000 */
[----:B0-----:R-:W-:-:S07]  /*242a0*/  IMAD R63, R63, 0x8, R0 ;  /* 0x000000083f3f7824 */ /* 0x001fce00078e0200 */
[----:B------:R-:W0:Y:S01]  /*242b0*/  LDC.U8 R59, c[0x3][R40+0xe] ;  /* 0x00c00380283b7b82 */ /* 0x000e220000000000 */
[----:B------:R-:W2:Y:S01]  /*242c0*/  LDL.64 R62, [R63] ;  /* 0x000000003f3e7983 */ /* 0x000ea20000100a00 */
[----:B---3--:R-:W-:-:S06]  /*242d0*/  IMAD R53, R53, 0x8, R0 ;  /* 0x0000000835357824 */ /* 0x008fcc00078e0200 */
[----:B------:R-:W3:Y:S01]  /*242e0*/  LDC.U8 R51, c[0x3][R40+0x9] ;  /* 0x00c0024028337b82 */ /* 0x000ee20000000000 */
[----:B------:R-:W2:Y:S01]  /*242f0*/  LDL.64 R68, [R53] ;  /* 0x0000000035447983 */ /* 0x000ea20000100a00 */
[----:B-1----:R-:W-:-:S06]  /*24300*/  IMAD R60, R55, 0x8, R0 ;  /* 0x00000008373c7824 */ /* 0x002fcc00078e0200 */
[----:B------:R-:W1:Y:S01]  /*24310*/  LDC.U8 R55, c[0x3][R40+0xb] ;  /* 0x00c002c028377b82 */ /* 0x000e620000000000 */
[----:B------:R-:W2:Y:S01]  /*24320*/  LDL.64 R60, [R60] ;  /* 0x000000003c3c7983 */ /* 0x000ea20000100a00 */
[----:B0-----:R-:W-:-:S06]  /*24330*/  IMAD R59, R59, 0x8, R0 ;  /* 0x000000083b3b7824 */ /* 0x001fcc00078e0200 */
[----:B------:R-:W2:Y:S01]  /*24340*/  LDL.64 R58, [R59] ;  /* 0x000000003b3a7983 */ /* 0x000ea20000100a00 */
[--C-:B---3--:R-:W-:Y:S02]  /*24350*/  IMAD R56, R51, 0x8, R0.reuse ;  /* 0x0000000833387824 */ /* 0x108fe400078e0200 */
[----:B------:R-:W0:Y:S04]  /*24360*/  LDC.U8 R51, c[0x3][R40+0xd] ;  /* 0x00c0034028337b82 */ /* 0x000e280000000000 */
[----:B------:R-:W3:Y:S04]  /*24370*/  LDL.64 R56, [R56] ;  /* 0x0000000038387983 */ /* 0x000ee80000100a00 */
[----:B------:R-:W0:Y:S01]  /*24380*/  LDC.U8 R97, c[0x3][R40+0xf] ;  /* 0x00c003c028617b82 */ /* 0x000e220000000000 */
[----:B-1----:R-:W-:-:S06]  /*24390*/  IMAD R55, R55, 0x8, R0 ;  /* 0x0000000837377824 */ /* 0x002fcc00078e0200 */
[----:B------:R-:W3:Y:S01]  /*243a0*/  LDL.64 R54, [R55] ;  /* 0x0000000037367983 */ /* 0x000ee20000100a00 */
[----:B0-----:R-:W-:-:S06]  /*243b0*/  IMAD R52, R51, 0x8, R0 ;  /* 0x0000000833347824 */ /* 0x001fcc00078e0200 */
[----:B------:R-:W3:Y:S01]  /*243c0*/  LDL.64 R52, [R52] ;  /* 0x0000000034347983 */ /* 0x000ee20000100a00 */
[----:B------:R-:W-:-:S06]  /*243d0*/  IMAD R50, R97, 0x8, R0 ;  /* 0x0000000861327824 */ /* 0x000fcc00078e0200 */
[----:B------:R-:W3:Y:S01]  /*243e0*/  LDL.64 R50, [R50] ;  /* 0x0000000032327983 */ /* 0x000ee20000100a00 */
[----:B----4-:R-:W-:-:S04]  /*243f0*/  IADD3 R96, P0, P1, R86, R99, R88 ;  /* 0x0000006356607210 */ /* 0x010fc8000791e058 */
[----:B------:R-:W-:-:S04]  /*24400*/  IADD3.X R98, PT, PT, R87, R101, R89, P0, P1 ;  /* 0x0000006557627210 */ /* 0x000fc800007e2459 */
[----:B------:R-:W-:Y:S02]  /*24410*/  LOP3.LUT R97, R49, R98, RZ, 0x3c, !PT ;  /* 0x0000006231617212 */ /* 0x000fe400078e3cff */
[----:B------:R-:W-:Y:S02]  /*24420*/  LOP3.LUT R89, R47, R96, RZ, 0x3c, !PT ;  /* 0x000000602f597212 */ /* 0x000fe400078e3cff */
[----:B------:R-:W-:-:S05]  /*24430*/  IADD3 R101, P0, PT, R100, R97, RZ ;  /* 0x0000006164657210 */ /* 0x000fca0007f1e0ff */
[----:B------:R-:W-:Y:S01]  /*24440*/  IMAD.X R100, R102, 0x1, R89, P0 ;  /* 0x0000000166647824 */ /* 0x000fe200000e0659 */
[----:B------:R-:W-:Y:S02]  /*24450*/  LOP3.LUT R47, R86, R101, RZ, 0x3c, !PT ;  /* 0x00000065562f7212 */ /* 0x000fe400078e3cff */
[----:B-----5:R-:W-:Y:S02]  /*24460*/  IADD3 R86, P2, P3, R76, R103, R92 ;  /* 0x000000674c567210 */ /* 0x020fe40007b5e05c */
        /* <DEDUP_REMOVED lines=106> */
[----:B---3--:R-:W-:Y:S02]  /*24b10*/  IADD3 R99, P0, P1, R83, R45, R56 ;  /* 0x0000002d53637210 */ /* 0x008fe4000791e038 */
        /* <DEDUP_REMOVED lines=66> */
[----:B------:R-:W-:Y:S02]  /*24f40*/  LOP3.LUT R51, R33, R103, R12, 0x96, !PT ;  /* 0x0000006721337212 */ /* 0x000fe400078e960c */
        /* <DEDUP_REMOVED lines=19> */
[----:B------:R-:W-:Y:S01]  /*25080*/  IADD3 R11, P0, PT, -R79, R64, RZ ;  /* 0x000000404f0b7210 */ /* 0x000fe20007f1e1ff */
[----:B------:R-:W-:Y:S01]  /*25090*/  STL.64 [R1+0xb00], R20 ;  /* 0x000b001401007387 */ /* 0x000fe20000100a00 */
[----:B------:R-:W-:Y:S01]  /*250a0*/  IADD3 R6, P1, PT, -R6, R66, RZ ;  /* 0x0000004206067210 */ /* 0x000fe20007f3e1ff */
[----:B0-----:R-:W-:Y:S02]  /*250b0*/  IMAD.MOV.U32 R16, RZ, RZ, R47 ;  /* 0x000000ffff107224 */ /* 0x001fe400078e002f */
[----:B------:R-:W-:Y:S01]  /*250c0*/  STL.64 [R1+0xac8], R14 ;  /* 0x000ac80e01007387 */ /* 0x000fe20000100a00 */
[----:B------:R-:W-:Y:S01]  /*250d0*/  IMAD.MOV.U32 R17, RZ, RZ, R48 ;  /* 0x000000ffff117224 */ /* 0x000fe200078e0030 */
[----:B------:R-:W-:Y:S01]  /*250e0*/  IADD3 R12, P2, PT, R6, 0x80, RZ ;  /* 0x00000080060c7810 */ /* 0x000fe20007f5e0ff */
[----:B------:R-:W-:Y:S02]  /*250f0*/  IMAD.MOV.U32 R18, RZ, RZ, R38 ;  /* 0x000000ffff127224 */ /* 0x000fe400078e0026 */
[----:B------:R-:W-:Y:S01]  /*25100*/  IMAD.MOV.U32 R19, RZ, RZ, R46 ;  /* 0x000000ffff137224 */ /* 0x000fe200078e002e */
[----:B------:R-:W-:Y:S01]  /*25110*/  IADD3.X R13, PT, PT, RZ, -0x1, R67, P2, P1 ;  /* 0xffffffffff0d7810 */ /* 0x000fe200017e2443 */
[----:B------:R-:W-:Y:S01]  /*25120*/  IMAD.X R10, R65, 0x1, ~R78, P0 ;  /* 0x00000001410a7824 */ /* 0x000fe200000e0e4e */
[----:B------:R-:W-:Y:S01]  /*25130*/  ISETP.GE.U32.AND P0, PT, R11, 0x81, PT ;  /* 0x000000810b00780c */ /* 0x000fe20003f06070 */
[----:B------:R-:W-:Y:S01]  /*25140*/  IMAD.MOV.U32 R6, RZ, RZ, RZ ;  /* 0x000000ffff067224 */ /* 0x000fe200078e00ff */
[----:B------:R0:W-:Y:S02]  /*25150*/  STL.128 [R1+0xae0], R16 ;  /* 0x000ae01001007387 */ /* 0x0001e40000100c00 */
[----:B------:R-:W-:Y:S01]  /*25160*/  ISETP.GE.U32.AND.EX P0, PT, R10, RZ, PT, P0 ;  /* 0x000000ff0a00720c */ /* 0x000fe20003f06100 */
[----:B0-----:R-:W-:-:S02]  /*25170*/  IMAD.MOV.U32 R16, RZ, RZ, R43 ;  /* 0x000000ffff107224 */ /* 0x001fc400078e002b */
        /* <DEDUP_REMOVED lines=11> */
.L_x_124:
[----:B------:R-:W-:Y:S02]  /*25230*/  IMAD.MOV.U32 R22, RZ, RZ, R12 ;  /* 0x000000ffff167224 */ /* 0x000fe400078e000c */
[----:B------:R-:W-:-:S05]  /*25240*/  IMAD.MOV.U32 R23, RZ, RZ, R13 ;  /* 0x000000ffff177224 */ /* 0x000fca00078e000d */
[----:B------:R-:W2:Y:S04]  /*25250*/  LDG.E.U8 R12, desc[UR10][R22.64+0x1] ;  /* 0x0000010a160c7981 */ /* 0x000ea8000c1e1100 */
[----:B------:R-:W3:Y:S04]  /*25260*/  LDG.E.U8 R14, desc[UR10][R22.64+0x2] ;  /* 0x0000020a160e7981 */ /* 0x000ee8000c1e1100 */
[----:B0-----:R-:W4:Y:S04]  /*25270*/  LDG.E.U8 R16, desc[UR10][R22.64+0x3] ;  /* 0x0000030a16107981 */ /* 0x001f28000c1e1100 */
[----:B------:R-:W5:Y:S04]  /*25280*/  LDG.E.U8 R18, desc[UR10][R22.64+0x9] ;  /* 0x0000090a16127981 */ /* 0x000f68000c1e1100 */
        /* <DEDUP_REMOVED lines=123> */
[----:B------:R-:W5:Y:S01]  /*25a40*/  LDG.E.U8 R70, desc[UR10][R22.64+0x7c] ;  /* 0x00007c0a16467981 */ /* 0x000f62000c1e1100 */
[----:B------:R-:W-:-:S04]  /*25a50*/  ISETP.GT.U32.AND P0, PT, R36, -0x81, PT ;  /* 0xffffff7f2400780c */ /* 0x000fc80003f04070 */
[----:B------:R-:W-:Y:S01]  /*25a60*/  ISETP.GT.U32.AND.EX P0, PT, R37, -0x1, PT, P0 ;  /* 0xffffffff2500780c */ /* 0x000fe20003f04100 */
[----:B--2---:R-:W-:-:S03]  /*25a70*/  IMAD.WIDE.U32 R12, R12, 0x100, RZ ;  /* 0x000001000c0c7825 */ /* 0x004fc600078e00ff */
[----:B------:R-:W-:Y:S01]  /*25a80*/  SEL R173, RZ, 0x1, !P0 ;  /* 0x00000001ffad7807 */ /* 0x000fe20004000000 */
[----:B---3--:R-:W-:-:S04]  /*25a90*/  IMAD.WIDE.U32 R14, R14, 0x10000, RZ ;  /* 0x000100000e0e7825 */ /* 0x008fc800078e00ff */
[----:B----4-:R-:W-:Y:S01]  /*25aa0*/  IMAD.WIDE.U32 R16, R16, 0x1000000, RZ ;  /* 0x0100000010107825 */ /* 0x010fe200078e00ff */
[----:B------:R-:W-:-:S03]  /*25ab0*/  IADD3 R30, P1, PT, R30, R173, RZ ;  /* 0x000000ad1e1e7210 */ /* 0x000fc60007f3e0ff */
[----:B-----5:R-:W-:Y:S01]  /*25ac0*/  IMAD.WIDE.U32 R18, R18, 0x100, RZ ;  /* 0x0000010012127825 */ /* 0x020fe200078e00ff */
[----:B------:R-:W-:-:S03]  /*25ad0*/  LOP3.LUT R17, R17, R13, R15, 0xfe, !PT ;  /* 0x0000000d11117212 */ /* 0x000fc600078efe0f */
[----:B------:R-:W-:-:S04]  /*25ae0*/  IMAD.WIDE.U32 R20, R20, 0x10000, RZ ;  /* 0x0001000014147825 */ /* 0x000fc800078e00ff */
[----:B------:R-:W-:-:S04]  /*25af0*/  IMAD.WIDE.U32 R32, R32, 0x1000000, RZ ;  /* 0x0100000020207825 */ /* 0x000fc800078e00ff */
[----:B------:R-:W-:Y:S01]  /*25b00*/  IMAD.SHL.U32 R173, R34, 0x100, RZ ;  /* 0x0000010022ad7824 */ /* 0x000fe200078e00ff */
[----:B------:R-:W-:Y:S01]  /*25b10*/  LOP3.LUT R15, R33, R19, R21, 0xfe, !PT ;  /* 0x00000013210f7212 */ /* 0x000fe200078efe15 */
[----:B------:R-:W-:Y:S02]  /*25b20*/  IMAD.SHL.U32 R13, R142, 0x100, RZ ;  /* 0x000001008e0d7824 */ /* 0x000fe400078e00ff */
[----:B------:R-:W-:Y:S01]  /*25b30*/  IMAD.U32 R54, R54, 0x10000, RZ ;  /* 0x0001000036367824 */ /* 0x000fe200078e00ff */
[----:B------:R-:W-:Y:S01]  /*25b40*/  LOP3.LUT R6, R173, R17, R6, 0xfe, !PT ;  /* 0x00000011ad067212 */ /* 0x000fe200078efe06 */
[----:B------:R-:W-:Y:S01]  /*25b50*/  IMAD.SHL.U32 R55, R55, 0x1000000, RZ ;  /* 0x0100000037377824 */ /* 0x000fe200078e00ff */
[----:B------:R-:W-:Y:S02]  /*25b60*/  LOP3.LUT R35, R14, R12, R35, 0xfe, !PT ;  /* 0x0000000c0e237212 */ /* 0x000fe400078efe23 */
[----:B------:R-:W-:Y:S01]  /*25b70*/  LOP3.LUT R57, R20, R18, R57, 0xfe, !PT ;  /* 0x0000001214397212 */ /* 0x000fe200078efe39 */
[----:B------:R-:W-:Y:S01]  /*25b80*/  IMAD.U32 R143, R143, 0x10000, RZ ;  /* 0x000100008f8f7824 */ /* 0x000fe200078e00ff */
[----:B------:R-:W-:Y:S01]  /*25b90*/  LOP3.LUT R13, R13, R15, R56, 0xfe, !PT ;  /* 0x0000000f0d0d7212 */ /* 0x000fe200078efe38 */
[----:B------:R-:W-:Y:S01]  /*25ba0*/  IMAD.SHL.U32 R144, R144, 0x1000000, RZ ;  /* 0x0100000090907824 */ /* 0x000fe200078e00ff */
[----:B------:R-:W-:Y:S01]  /*25bb0*/  LOP3.LUT R6, R55, R6, R54, 0xfe, !PT ;  /* 0x0000000637067212 */ /* 0x000fe200078efe36 */
[----:B------:R-:W-:Y:S01]  /*25bc0*/  IMAD.WIDE.U32 R20, R146, 0x100, RZ ;  /* 0x0000010092147825 */ /* 0x000fe200078e00ff */
[----:B------:R-:W-:-:S02]  /*25bd0*/  LOP3.LUT R12, R35, R16, RZ, 0xfc, !PT ;  /* 0x00000010230c7212 */ /* 0x000fc400078efcff */
[----:B------:R-:W-:Y:S01]  /*25be0*/  LOP3.LUT R14, R57, R32, RZ, 0xfc, !PT ;  /* 0x00000020390e7212 */ /* 0x000fe200078efcff */
[----:B------:R-:W-:Y:S01]  /*25bf0*/  IMAD.WIDE.U32 R18, R147, 0x10000, RZ ;  /* 0x0001000093127825 */ /* 0x000fe200078e00ff */
[----:B------:R-:W-:-:S03]  /*25c00*/  LOP3.LUT R15, R144, R13, R143, 0xfe, !PT ;  /* 0x0000000d900f7212 */ /* 0x000fc600078efe8f */
[----:B------:R-:W-:-:S04]  /*25c10*/  IMAD.WIDE.U32 R32, R148, 0x1000000, RZ ;  /* 0x0100000094207825 */ /* 0x000fc800078e00ff */
[----:B------:R-:W-:-:S04]  /*25c20*/  IMAD.WIDE.U32 R54, R154, 0x100, RZ ;  /* 0x000001009a367825 */ /* 0x000fc800078e00ff */
[----:B------:R-:W-:-:S04]  /*25c30*/  IMAD.WIDE.U32 R56, R155, 0x10000, RZ ;  /* 0x000100009b387825 */ /* 0x000fc800078e00ff */
[----:B------:R-:W-:Y:S01]  /*25c40*/  IMAD.WIDE.U32 R34, R156, 0x1000000, RZ ;  /* 0x010000009c227825 */ /* 0x000fe200078e00ff */
[----:B------:R-:W-:-:S03]  /*25c50*/  LOP3.LUT R19, R33, R21, R19, 0xfe, !PT ;  /* 0x0000001521137212 */ /* 0x000fc600078efe13 */
[----:B------:R-:W-:Y:S01]  /*25c60*/  IMAD.MOV.U32 R13, RZ, RZ, R6 ;  /* 0x000000ffff0d7224 */ /* 0x000fe200078e0006 */
[----:B------:R-:W-:Y:S01]  /*25c70*/  LOP3.LUT R17, R35, R55, R57, 0xfe, !PT ;  /* 0x0000003723117212 */ /* 0x000fe200078efe39 */
[----:B------:R-:W-:Y:S02]  /*25c80*/  IMAD.SHL.U32 R6, R150, 0x100, RZ ;  /* 0x0000010096067824 */ /* 0x000fe400078e00ff */
[----:B------:R-:W-:Y:S01]  /*25c90*/  IMAD.SHL.U32 R16, R158, 0x100, RZ ;  /* 0x000001009e107824 */ /* 0x000fe200078e00ff */
[----:B------:R-:W-:Y:S02]  /*25ca0*/  LOP3.LUT R20, R18, R20, R145, 0xfe, !PT ;  /* 0x0000001412147212 */ /* 0x000fe400078efe91 */
[----:B------:R-:W-:Y:S01]  /*25cb0*/  LOP3.LUT R19, R6, R19, R149, 0xfe, !PT ;  /* 0x0000001306137212 */ /* 0x000fe200078efe95 */
[----:B------:R-:W-:Y:S01]  /*25cc0*/  IMAD.U32 R6, R151, 0x10000, RZ ;  /* 0x0001000097067824 */ /* 0x000fe200078e00ff */
[----:B------:R-:W-:Y:S01]  /*25cd0*/  LOP3.LUT R16, R16, R17, R157, 0xfe, !PT ;  /* 0x0000001110107212 */ /* 0x000fe200078efe9d */
[----:B------:R-:W-:Y:S01]  /*25ce0*/  IMAD.SHL.U32 R17, R152, 0x1000000, RZ ;  /* 0x0100000098117824 */ /* 0x000fe200078e00ff */
[----:B------:R-:W-:Y:S01]  /*25cf0*/  LOP3.LUT R18, R56, R54, R153, 0xfe, !PT ;  /* 0x0000003638127212 */ /* 0x000fe200078efe99 */
[----:B------:R0:W-:Y:S01]  /*25d00*/  STL.128 [R1+0xfc0], R12 ;  /* 0x000fc00c01007387 */ /* 0x0001e20000100c00 */
[----:B------:R-:W-:-:S02]  /*25d10*/  IMAD.U32 R159, R159, 0x10000, RZ ;  /* 0x000100009f9f7824 */ /* 0x000fc400078e00ff */
[----:B------:R-:W-:Y:S02]  /*25d20*/  IMAD.SHL.U32 R160, R160, 0x1000000, RZ ;  /* 0x01000000a0a07824 */ /* 0x000fe400078e00ff */
[----:B------:R-:W-:-:S04]  /*25d30*/  IMAD.WIDE.U32 R54, R168, 0x100, RZ ;  /* 0x00000100a8367825 */ /* 0x000fc800078e00ff */
[----:B------:R-:W-:Y:S01]  /*25d40*/  IMAD.WIDE.U32 R56, R169, 0x10000, RZ ;  /* 0x00010000a9387825 */ /* 0x000fe200078e00ff */
[----:B0-----:R-:W-:-:S03]  /*25d50*/  LOP3.LUT R12, R20, R32, RZ, 0xfc, !PT ;  /* 0x00000020140c7212 */ /* 0x001fc600078efcff */
[----:B------:R-:W-:Y:S01]  /*25d60*/  IMAD.WIDE.U32 R20, R162, 0x100, RZ ;  /* 0x00000100a2147825 */ /* 0x000fe200078e00ff */
[----:B------:R-:W-:Y:S02]  /*25d70*/  LOP3.LUT R13, R17, R19, R6, 0xfe, !PT ;  /* 0x00000013110d7212 */ /* 0x000fe400078efe06 */
[----:B------:R-:W-:Y:S01]  /*25d80*/  LOP3.LUT R14, R18, R34, RZ, 0xfc, !PT ;  /* 0x00000022120e7212 */ /* 0x000fe200078efcff */
[----:B------:R-:W-:Y:S01]  /*25d90*/  IMAD.WIDE.U32 R18, R163, 0x10000, RZ ;  /* 0x00010000a3127825 */ /* 0x000fe200078e00ff */
[----:B------:R-:W-:-:S03]  /*25da0*/  LOP3.LUT R15, R160, R16, R159, 0xfe, !PT ;  /* 0x00000010a00f7212 */ /* 0x000fc600078efe9f */
[----:B------:R-:W-:-:S04]  /*25db0*/  IMAD.WIDE.U32 R32, R164, 0x1000000, RZ ;  /* 0x01000000a4207825 */ /* 0x000fc800078e00ff */
[----:B------:R-:W-:Y:S01]  /*25dc0*/  IMAD.WIDE.U32 R34, R170, 0x1000000, RZ ;  /* 0x01000000aa227825 */ /* 0x000fe200078e00ff */
[----:B------:R-:W-:-:S03]  /*25dd0*/  LOP3.LUT R19, R33, R21, R19, 0xfe, !PT ;  /* 0x0000001521137212 */ /* 0x000fc600078efe13 */
[----:B------:R-:W-:Y:S01]  /*25de0*/  IMAD.SHL.U32 R6, R166, 0x100, RZ ;  /* 0x00000100a6067824 */ /* 0x000fe200078e00ff */
        /* <DEDUP_REMOVED lines=9> */
[----:B------:R-:W-:-:S02]  /*25e80*/  IMAD.SHL.U32 R137, R137, 0x1000000, RZ ;  /* 0x0100000089897824 */ /* 0x000fc400078e00ff */
[----:B------:R-:W-:Y:S01]  /*25e90*/  LOP3.LUT R6, R17, R19, R6, 0xfe, !PT ;  /* 0x0000001311067212 */ /* 0x000fe200078efe06 */
[----:B------:R-:W-:-:S04]  /*25ea0*/  IMAD.WIDE.U32 R54, R133, 0x100, RZ ;  /* 0x0000010085367825 */ /* 0x000fc800078e00ff */
[----:B------:R-:W-:-:S04]  /*25eb0*/  IMAD.WIDE.U32 R56, R132, 0x10000, RZ ;  /* 0x0001000084387825 */ /* 0x000fc800078e00ff */
[----:B0-----:R-:W-:Y:S01]  /*25ec0*/  IMAD.U32 R13, R138, 0x10000, RZ ;  /* 0x000100008a0d7824 */ /* 0x001fe200078e00ff */
[----:B------:R-:W-:Y:S01]  /*25ed0*/  LOP3.LUT R12, R20, R32, RZ, 0xfc, !PT ;  /* 0x00000020140c7212 */ /* 0x000fe200078efcff */
[----:B------:R-:W-:Y:S01]  /*25ee0*/  IMAD.WIDE.U32 R20, R136, 0x100, RZ ;  /* 0x0000010088147825 */ /* 0x000fe200078e00ff */
[----:B------:R-:W-:-:S03]  /*25ef0*/  LOP3.LUT R14, R18, R34, RZ, 0xfc, !PT ;  /* 0x00000022120e7212 */ /* 0x000fc600078efcff */
[----:B------:R-:W-:Y:S01]  /*25f00*/  IMAD.WIDE.U32 R18, R135, 0x10000, RZ ;  /* 0x0001000087127825 */ /* 0x000fe200078e00ff */
[----:B------:R-:W-:-:S03]  /*25f10*/  LOP3.LUT R15, R137, R16, R13, 0xfe, !PT ;  /* 0x00000010890f7212 */ /* 0x000fc600078efe0d */
        /* <DEDUP_REMOVED lines=39> */
[----:B------:R-:W-:Y:S01]  /*26190*/  IMAD.WIDE.U32 R32, R101, 0x100, RZ ;  /* 0x0000010065207825 */ /* 0x000fe200078e00ff */
[----:B------:R-:W-:-:S03]  /*261a0*/  LOP3.LUT R6, R17, R19, R6, 0xfe, !PT ;  /* 0x0000001311067212 */ /* 0x000fc600078efe06 */
        /* <DEDUP_REMOVED lines=8> */
[----:B------:R-:W-:Y:S01]  /*26230*/  IMAD.WIDE.U32 R102, R102, 0x1000000, RZ ;  /* 0x0100000066667825 */ /* 0x000fe200078e00ff */
[----:B------:R-:W-:-:S03]  /*26240*/  LOP3.LUT R17, R35, R33, R101, 0xfe, !PT ;  /* 0x0000002123117212 */ /* 0x000fc600078efe65 */
[----:B------:R-:W-:Y:S02]  /*26250*/  IMAD.SHL.U32 R16, R97, 0x100, RZ ;  /* 0x0000010061107824 */ /* 0x000fe400078e00ff */
[----:B------:R-:W-:Y:S01]  /*26260*/  IMAD.MOV.U32 R13, RZ, RZ, R6 ;  /* 0x000000ffff0d7224 */ /* 0x000fe200078e0006 */
[----:B------:R-:W-:Y:S01]  /*26270*/  LOP3.LUT R19, R103, R107, R21, 0xfe, !PT ;  /* 0x0000006b67137212 */ /* 0x000fe200078efe15 */
[----:B------:R-:W-:Y:S01]  /*26280*/  IMAD.SHL.U32 R6, R98, 0x100, RZ ;  /* 0x0000010062067824 */ /* 0x000fe200078e00ff */
[----:B------:R-:W-:Y:S01]  /*26290*/  LOP3.LUT R20, R20, R106, R96, 0xfe, !PT ;  /* 0x0000006a14147212 */ /* 0x000fe200078efe60 */
[----:B------:R-:W-:Y:S01]  /*262a0*/  IMAD.U32 R91, R91, 0x10000, RZ ;  /* 0x000100005b5b7824 */ /* 0x000fe200078e00ff */
[----:B------:R-:W-:Y:S01]  /*262b0*/  LOP3.LUT R18, R100, R32, R94, 0xfe, !PT ;  /* 0x0000002064127212 */ /* 0x000fe200078efe5e */
[----:B------:R-:W-:Y:S01]  /*262c0*/  IMAD.SHL.U32 R89, R89, 0x1000000, RZ ;  /* 0x0100000059597824 */ /* 0x000fe200078e00ff */
[----:B------:R-:W-:Y:S01]  /*262d0*/  LOP3.LUT R16, R16, R17, R93, 0xfe, !PT ;  /* 0x0000001110107212 */ /* 0x000fe200078efe5d */
[----:B------:R0:W-:Y:S01]  /*262e0*/  STL.128 [R1+0x1000], R12 ;  /* 0x0010000c01007387 */ /* 0x0001e20000100c00 */
[----:B------:R-:W-:Y:S01]  /*262f0*/  LOP3.LUT R19, R6, R19, R95, 0xfe, !PT ;  /* 0x0000001306137212 */ /* 0x000fe200078efe5f */
[----:B------:R-:W-:-:S02]  /*26300*/  IMAD.U32 R6, R92, 0x10000, RZ ;  /* 0x000100005c067824 */ /* 0x000fc400078e00ff */
[----:B------:R-:W-:Y:S02]  /*26310*/  IMAD.SHL.U32 R17, R90, 0x1000000, RZ ;  /* 0x010000005a117824 */ /* 0x000fe400078e00ff */
[----:B------:R-:W-:-:S04]  /*26320*/  IMAD.WIDE.U32 R32, R87, 0x1000000, RZ ;  /* 0x0100000057207825 */ /* 0x000fc800078e00ff */
[----:B------:R-:W-:-:S04]  /*26330*/  IMAD.WIDE.U32 R86, R86, 0x10000, RZ ;  /* 0x0001000056567825 */ /* 0x000fc800078e00ff */
[----:B------:R-:W-:Y:S01]  /*26340*/  IMAD.WIDE.U32 R54, R85, 0x1000000, RZ ;  /* 0x0100000055367825 */ /* 0x000fe200078e00ff */
[----:B0-----:R-:W-:Y:S02]  /*26350*/  LOP3.LUT R12, R20, R102, RZ, 0xfc, !PT ;  /* 0x00000066140c7212 */ /* 0x001fe400078efcff */
[----:B------:R-:W-:Y:S01]  /*26360*/  LOP3.LUT R14, R18, R34, RZ, 0xfc, !PT ;  /* 0x00000022120e7212 */ /* 0x000fe200078efcff */
[----:B------:R-:W-:Y:S01]  /*26370*/  IMAD.WIDE.U32 R20, R84, 0x10000, RZ ;  /* 0x0001000054147825 */ /* 0x000fe200078e00ff */
[----:B------:R-:W-:-:S03]  /*26380*/  LOP3.LUT R15, R89, R16, R91, 0xfe, !PT ;  /* 0x00000010590f7212 */ /* 0x000fc600078efe5b */
[----:B------:R-:W-:Y:S01]  /*26390*/  IMAD.WIDE.U32 R88, R88, 0x100, RZ ;  /* 0x0000010058587825 */ /* 0x000fe200078e00ff */
[----:B------:R-:W-:-:S03]  /*263a0*/  LOP3.LUT R13, R17, R19, R6, 0xfe, !PT ;  /* 0x00000013110d7212 */ /* 0x000fc600078efe06 */
[----:B------:R-:W-:Y:S01]  /*263b0*/  IMAD.WIDE.U32 R34, R83, 0x100, RZ ;  /* 0x0000010053227825 */ /* 0x000fe200078e00ff */
[----:B------:R-:W-:-:S03]  /*263c0*/  LOP3.LUT R19, R33, R89, R21, 0xfe, !PT ;  /* 0x0000005921137212 */ /* 0x000fc600078efe15 */
[----:B------:R-:W-:Y:S01]  /*263d0*/  IMAD.SHL.U32 R6, R82, 0x100, RZ ;  /* 0x0000010052067824 */ /* 0x000fe200078e00ff */
[----:B------:R-:W-:Y:S01]  /*263e0*/  LOP3.LUT R17, R55, R35, R87, 0xfe, !PT ;  /* 0x0000002337117212 */ /* 0x000fe200078efe57 */
[----:B------:R-:W-:Y:S02]  /*263f0*/  IMAD.SHL.U32 R16, R81, 0x100, RZ ;  /* 0x0000010051107824 */ /* 0x000fe400078e00ff */
[----:B------:R-:W-:Y:S01]  /*26400*/  IMAD.U32 R53, R53, 0x10000, RZ ;  /* 0x0001000035357824 */ /* 0x000fe200078e00ff */
[----:B------:R-:W-:Y:S01]  /*26410*/  LOP3.LUT R19, R6, R19, R79, 0xfe, !PT ;  /* 0x0000001306137212 */ /* 0x000fe200078efe4f */
[----:B------:R-:W-:Y:S01]  /*26420*/  IMAD.U32 R6, R76, 0x10000, RZ ;  /* 0x000100004c067824 */ /* 0x000fe200078e00ff */
[----:B------:R-:W-:Y:S01]  /*26430*/  LOP3.LUT R16, R16, R17, R77, 0xfe, !PT ;  /* 0x0000001110107212 */ /* 0x000fe200078efe4d */
[----:B------:R-:W-:Y:S02]  /*26440*/  IMAD.SHL.U32 R17, R75, 0x1000000, RZ ;  /* 0x010000004b117824 */ /* 0x000fe400078e00ff */
[----:B------:R-:W-:Y:S01]  /*26450*/  IMAD.SHL.U32 R58, R58, 0x1000000, RZ ;  /* 0x010000003a3a7824 */ /* 0x000fe200078e00ff */
[----:B------:R-:W-:Y:S01]  /*26460*/  LOP3.LUT R20, R20, R88, R80, 0xfe, !PT ;  /* 0x0000005814147212 */ /* 0x000fe200078efe50 */
[----:B------:R0:W-:Y:S01]  /*26470*/  STL.128 [R1+0x1010], R12 ;  /* 0x0010100c01007387 */ /* 0x0001e20000100c00 */
[----:B------:R-:W-:Y:S01]  /*26480*/  LOP3.LUT R18, R86, R34, R78, 0xfe, !PT ;  /* 0x0000002256127212 */ /* 0x000fe200078efe4e */
[----:B------:R-:W-:Y:S01]  /*26490*/  IMAD.SHL.U32 R65, R65, 0x100, RZ ;  /* 0x0000010041417824 */ /* 0x000fe200078e00ff */
[----:B------:R-:W-:Y:S01]  /*264a0*/  LOP3.LUT R55, R17, R19, R6, 0xfe, !PT ;  /* 0x0000001311377212 */ /* 0x000fe200078efe06 */
[----:B------:R-:W-:Y:S01]  /*264b0*/  IMAD.U32 R71, R71, 0x10000, RZ ;  /* 0x0001000047477824 */ /* 0x000fe200078e00ff */
[----:B------:R-:W-:Y:S01]  /*264c0*/  LOP3.LUT R35, R58, R16, R53, 0xfe, !PT ;  /* 0x000000103a237212 */ /* 0x000fe200078efe35 */
[----:B------:R-:W-:Y:S01]  /*264d0*/  IMAD.WIDE.U32 R16, R61, 0x1000000, RZ ;  /* 0x010000003d107825 */ /* 0x000fe200078e00ff */
[----:B------:R-:W-:Y:S01]  /*264e0*/  LOP3.LUT R56, R20, R32, RZ, 0xfc, !PT ;  /* 0x0000002014387212 */ /* 0x000fe200078efcff */
[----:B------:R-:W1:Y:S01]  /*264f0*/  LDC.64 R76, c[0x3][0x20] ;  /* 0x00c00800ff4c7b82 */ /* 0x000e620000000a00 */
[----:B------:R-:W-:Y:S01]  /*26500*/  LOP3.LUT R34, R18, R54, RZ, 0xfc, !PT ;  /* 0x0000003612227212 */ /* 0x000fe200078efcff */
[----:B------:R-:W-:-:S04]  /*26510*/  IMAD.WIDE.U32 R18, R62, 0x100, RZ ;  /* 0x000001003e127825 */ /* 0x000fc800078e00ff */
[----:B0-----:R-:W-:Y:S02]  /*26520*/  IMAD.WIDE.U32 R12, R59, 0x100, RZ ;  /* 0x000001003b0c7825 */ /* 0x001fe400078e00ff */
[----:B------:R-:W0:Y:S02]  /*26530*/  LDC.64 R58, c[0x3][0x28] ;  /* 0x00c00a00ff3a7b82 */ /* 0x000e240000000a00 */
[----:B------:R-:W-:-:S04]  /*26540*/  IMAD.WIDE.U32 R14, R60, 0x10000, RZ ;  /* 0x000100003c0e7825 */ /* 0x000fc800078e00ff */
[----:B------:R-:W-:Y:S01]  /*26550*/  IMAD.WIDE.U32 R20, R63, 0x10000, RZ ;  /* 0x000100003f147825 */ /* 0x000fe200078e00ff */
[----:B------:R-:W-:-:S03]  /*26560*/  LOP3.LUT R15, R17, R13, R15, 0xfe, !PT ;  /* 0x0000000d110f7212 */ /* 0x000fc600078efe0f */
[----:B------:R-:W-:Y:S01]  /*26570*/  IMAD.WIDE.U32 R32, R64, 0x1000000, RZ ;  /* 0x0100000040207825 */ /* 0x000fe200078e00ff */
[----:B------:R-:W-:-:S03]  /*26580*/  LOP3.LUT R65, R65, R15, R68, 0xfe, !PT ;  /* 0x0000000f41417212 */ /* 0x000fc600078efe44 */
[----:B------:R-:W-:Y:S01]  /*26590*/  IMAD.SHL.U32 R13, R66, 0x100, RZ ;  /* 0x00000100420d7824 */ /* 0x000fe200078e00ff */
[----:B------:R-:W-:Y:S01]  /*265a0*/  LOP3.LUT R6, R33, R19, R21, 0xfe, !PT ;  /* 0x0000001321067212 */ /* 0x000fe200078efe15 */
[----:B------:R-:W-:Y:S01]  /*265b0*/  IMAD.SHL.U32 R72, R72, 0x1000000, RZ ;  /* 0x0100000048487824 */ /* 0x000fe200078e00ff */
[----:B------:R-:W-:Y:S01]  /*265c0*/  LOP3.LUT R69, R20, R18, R69, 0xfe, !PT ;  /* 0x0000001214457212 */ /* 0x000fe200078efe45 */
[----:B------:R-:W-:Y:S01]  /*265d0*/  IMAD.U32 R73, R73, 0x10000, RZ ;  /* 0x0001000049497824 */ /* 0x000fe200078e00ff */
[----:B------:R-:W-:Y:S01]  /*265e0*/  LOP3.LUT R67, R14, R12, R67, 0xfe, !PT ;  /* 0x0000000c0e437212 */ /* 0x000fe200078efe43 */
[----:B------:R-:W-:Y:S01]  /*265f0*/  IMAD.SHL.U32 R74, R74, 0x1000000, RZ ;  /* 0x010000004a4a7824 */ /* 0x000fe200078e00ff */
[----:B------:R-:W-:Y:S02]  /*26600*/  LOP3.LUT R13, R13, R6, R70, 0xfe, !PT ;  /* 0x000000060d0d7212 */ /* 0x000fe400078efe46 */
[----:B------:R-:W-:Y:S01]  /*26610*/  LOP3.LUT R71, R72, R65, R71, 0xfe, !PT ;  /* 0x0000004148477212 */ /* 0x000fe200078efe47 */
[----:B------:R-:W-:Y:S01]  /*26620*/  IMAD.MOV.U32 R33, RZ, RZ, R55 ;  /* 0x000000ffff217224 */ /* 0x000fe200078e0037 */
[----:B------:R-:W-:Y:S01]  /*26630*/  LOP3.LUT R72, R69, R32, RZ, 0xfc, !PT ;  /* 0x0000002045487212 */ /* 0x000fe200078efcff */
[----:B------:R-:W-:Y:S01]  /*26640*/  IMAD.MOV.U32 R32, RZ, RZ, R56 ;  /* 0x000000ffff207224 */ /* 0x000fe200078e0038 */
[----:B------:R-:W-:-:S02]  /*26650*/  LOP3.LUT R70, R67, R16, RZ, 0xfc, !PT ;  /* 0x0000001043467212 */ /* 0x000fc400078efcff */
[----:B------:R-:W-:Y:S02]  /*26660*/  LOP3.LUT R73, R74, R13, R73, 0xfe, !PT ;  /* 0x0000000d4a497212 */ /* 0x000fe400078efe49 */
[----:B------:R2:W-:Y:S01]  /*26670*/  STL.128 [R1+0x1020], R32 ;  /* 0x0010202001007387 */ /* 0x0005e20000100c00 */
[----:B------:R-:W3:Y:S08]  /*26680*/  LDC R12, c[0x3][0x18] ;  /* 0x00c00600ff0c7b82 */ /* 0x000ef00000000800 */
[----:B------:R-:W4:Y:S01]  /*26690*/  LDC R17, c[0x3][0x1c] ;  /* 0x00c00700ff117b82 */ /* 0x000f220000000800 */
[----:B--2---:R-:W-:-:S02]  /*266a0*/  IMAD.MOV.U32 R32, RZ, RZ, R70 ;  /* 0x000000ffff207224 */ /* 0x004fc400078e0046 */
[----:B------:R-:W-:Y:S02]  /*266b0*/  IMAD.MOV.U32 R33, RZ, RZ, R71 ;  /* 0x000000ffff217224 */ /* 0x000fe400078e0047 */
[----:B------:R-:W-:Y:S02]  /*266c0*/  IMAD.MOV.U32 R34, RZ, RZ, R72 ;  /* 0x000000ffff227224 */ /* 0x000fe400078e0048 */
[----:B------:R-:W-:Y:S01]  /*266d0*/  IMAD.MOV.U32 R35, RZ, RZ, R73 ;  /* 0x000000ffff237224 */ /* 0x000fe200078e0049 */
[----:B------:R-:W2:Y:S04]  /*266e0*/  LDC R106, c[0x3][0x10] ;  /* 0x00c00400ff6a7b82 */ /* 0x000ea80000000800 */
[----:B------:R0:W-:Y:S04]  /*266f0*/  STL.128 [R1+0x1030], R32 ;  /* 0x0010302001007387 */ /* 0x0001e80000100c00 */
[----:B------:R-:W2:Y:S08]  /*26700*/  LDC R108, c[0x3][0x14] ;  /* 0x00c00500ff6c7b82 */ /* 0x000eb00000000800 */
[----:B------:R-:W2:Y:S08]  /*26710*/  LDC R98, c[0x3][0x8] ;  /* 0x00c00200ff627b82 */ /* 0x000eb00000000800 */
[----:B------:R-:W2:Y:S08]  /*26720*/  LDC R100, c[0x3][0xc] ;  /* 0x00c00300ff647b82 */ /* 0x000eb00000000800 */
[----:B------:R-:W2:Y:S08]  /*26730*/  LDC R84, c[0x3][RZ] ;  /* 0x00c00000ff547b82 */ /* 0x000eb00000000800 */
[----:B------:R-:W2:Y:S01]  /*26740*/  LDC R96, c[0x3][0x4] ;  /* 0x00c00100ff607b82 */ /* 0x000ea20000000800 */
[----:B------:R-:W-:Y:S01]  /*26750*/  IADD3 R14, P0, PT, R36, 0x80, RZ ;  /* 0x00000080240e7810 */ /* 0x000fe20007f1e0ff */
[----:B------:R-:W-:-:S04]  /*26760*/  IMAD.X R31, RZ, RZ, R31, P1 ;  /* 0x000000ffff1f7224 */ /* 0x000fc800008e061f */
[----:B------:R-:W-:Y:S01]  /*26770*/  IMAD.X R15, RZ, RZ, R37, P0 ;  /* 0x000000ffff0f7224 */ /* 0x000fe200000e0625 */
[----:B-1----:R-:W-:Y:S01]  /*26780*/  LOP3.LUT R20, R14, R76, RZ, 0x3c, !PT ;  /* 0x0000004c0e147212 */ /* 0x002fe200078e3cff */
[----:B------:R-:W-:Y:S01]  /*26790*/  IMAD.MOV.U32 R6, RZ, RZ, 0x47 ;  /* 0x00000047ff067424 */ /* 0x000fe200078e00ff */
[----:B0-----:R-:W-:Y:S01]  /*267a0*/  LOP3.LUT R18, R30, R58, RZ, 0x3c, !PT ;  /* 0x0000003a1e127212 */ /* 0x001fe200078e3cff */
[----:B------:R-:W-:Y:S01]  /*267b0*/  IMAD.MOV.U32 R13, RZ, RZ, R26 ;  /* 0x000000ffff0d7224 */ /* 0x000fe200078e001a */
[----:B------:R-:W-:Y:S01]  /*267c0*/  LOP3.LUT R21, R15, R77, RZ, 0x3c, !PT ;  /* 0x0000004d0f157212 */ /* 0x000fe200078e3cff */
[----:B------:R-:W-:Y:S01]  /*267d0*/  IMAD.MOV.U32 R16, RZ, RZ, R27 ;  /* 0x000000ffff107224 */ /* 0x000fe200078e001b */
[----:B------:R-:W-:Y:S01]  /*267e0*/  LOP3.LUT R19, R31, R59, RZ, 0x3c, !PT ;  /* 0x0000003b1f137212 */ /* 0x000fe200078e3cff */
        /* <DEDUP_REMOVED lines=17> */
[----:B------:R-:W-:Y:S01]  /*26900*/  IMAD.MOV.U32 R80, RZ, RZ, R25 ;  /* 0x000000ffff507224 */ /* 0x000fe200078e0019 */
[----:B--234-:R-:W-:-:S06]  /*26910*/  UMOV UR4, URZ ;  /* 0x000000ff00047c82 */ /* 0x01cfcc0008000000 */
.L_x_123:
[----:B------:R-:W0:Y:S08]  /*26920*/  LDC.U8 R33, c[0x3][R6+-0x7] ;  /* 0x00fffe4006217b82 */ /* 0x000e300000000000 */
[----:B------:R-:W1:Y:S08]  /*26930*/  LDC.U8 R35, c[0x3][R6+-0x6] ;  /* 0x00fffe8006237b82 */ /* 0x000e700000000000 */
[----:B------:R-:W2:Y:S01]  /*26940*/  LDC.U8 R37, c[0x3][R6+-0x5] ;  /* 0x00fffec006257b82 */ /* 0x000ea20000000000 */
[----:B0-----:R-:W-:-:S05]  /*26950*/  IMAD R33, R33, 0x8, R0 ;  /* 0x0000000821217824 */ /* 0x001fca00078e0200 */
[----:B------:R0:W3:Y:S02]  /*26960*/  LDL.64 R74, [R33] ;  /* 0x00000000214a7983 */ /* 0x0000e40000100a00 */
[----:B------:R-:W4:Y:S01]  /*26970*/  LDC.U8 R53, c[0x3][R6+-0x3] ;  /* 0x00ffff4006357b82 */ /* 0x000f220000000000 */
[----:B-1----:R-:W-:-:S05]  /*26980*/  IMAD R35, R35, 0x8, R0 ;  /* 0x0000000823237824 */ /* 0x002fca00078e0200 */
[----:B------:R1:W5:Y:S02]  /*26990*/  LDL.64 R76, [R35] ;  /* 0x00000000234c7983 */ /* 0x0003640000100a00 */
[----:B------:R-:W0:Y:S01]  /*269a0*/  LDC.U8 R57, c[0x3][R6+-0x1] ;  /* 0x00ffffc006397b82 */ /* 0x000e220000000000 */
[----:B--2---:R-:W-:-:S05]  /*269b0*/  IMAD R37, R37, 0x8, R0 ;  /* 0x0000000825257824 */ /* 0x004fca00078e0200 */
[----:B------:R2:W5:Y:S02]  /*269c0*/  LDL.64 R78, [R37] ;  /* 0x00000000254e7983 */ /* 0x0005640000100a00 */
[----:B------:R-:W1:Y:S01]  /*269d0*/  LDC.U8 R55, c[0x3][R6+-0x2] ;  /* 0x00ffff8006377b82 */ /* 0x000e620000000000 */
[----:B----4-:R-:W-:-:S07]  /*269e0*/  IMAD R72, R53, 0x8, R0 ;  /* 0x0000000835487824 */ /* 0x010fce00078e0200 */
[----:B------:R-:W4:Y:S01]  /*269f0*/  LDC.U8 R53, c[0x3][R6+-0x4] ;  /* 0x00ffff0006357b82 */ /* 0x000f220000000000 */
[----:B------:R-:W5:Y:S01]  /*26a00*/  LDL.64 R72, [R72] ;  /* 0x0000000048487983 */ /* 0x000f620000100a00 */
[----:B0-----:R-:W-:-:S05]  /*26a10*/  IMAD R57, R57, 0x8, R0 ;  /* 0x0000000839397824 */ /* 0x001fca00078e0200 */
[----:B------:R0:W5:Y:S01]  /*26a20*/  LDL.64 R70, [R57] ;  /* 0x0000000039467983 */ /* 0x0001620000100a00 */
[----:B------:R-:W2:Y:S01]  /*26a30*/  LDC.U8 R33, c[0x3][R6] ;  /* 0x00c0000006217b82 */ /* 0x000ea20000000000 */
[----:B-1----:R-:W-:-:S05]  /*26a40*/  IMAD R55, R55, 0x8, R0 ;  /* 0x0000000837377824 */ /* 0x002fca00078e0200 */
[----:B------:R-:W5:Y:S01]  /*26a50*/  LDL.64 R66, [R55] ;  /* 0x0000000037427983 */ /* 0x000f620000100a00 */
[----:B----4-:R-:W-:-:S05]  /*26a60*/  IMAD R53, R53, 0x8, R0 ;  /* 0x0000000835357824 */ /* 0x010fca00078e0200 */
[----:B------:R-:W4:Y:S01]  /*26a70*/  LDL.64 R68, [R53] ;  /* 0x0000000035447983 */ /* 0x000f220000100a00 */
[----:B------:R-:W1:Y:S01]  /*26a80*/  LDC.U8 R35, c[0x3][R6+0x1] ;  /* 0x00c0004006237b82 */ /* 0x000e620000000000 */
[----:B--2---:R-:W-:-:S07]  /*26a90*/  IMAD R33, R33, 0x8, R0 ;  /* 0x0000000821217824 */ /* 0x004fce00078e0200 */
[----:B------:R-:W2:Y:S01]  /*26aa0*/  LDC.U8 R37, c[0x3][R6+0x3] ;  /* 0x00c000c006257b82 */ /* 0x000ea20000000000 */
[----:B------:R2:W4:Y:S07]  /*26ab0*/  LDL.64 R64, [R33] ;  /* 0x0000000021407983 */ /* 0x00052e0000100a00 */
[----:B------:R-:W2:Y:S01]  /*26ac0*/  LDC.U8 R59, c[0x3][R6+0x5] ;  /* 0x00c00140063b7b82 */ /* 0x000ea20000000000 */
[----:B-1----:R-:W-:-:S07]  /*26ad0*/  IMAD R35, R35, 0x8, R0 ;  /* 0x0000000823237824 */ /* 0x002fce00078e0200 */
[----:B0-----:R-:W0:Y:S01]  /*26ae0*/  LDC.U8 R57, c[0x3][R6+0x7] ;  /* 0x00c001c006397b82 */ /* 0x001e220000000000 */
[----:B------:R1:W4:Y:S01]  /*26af0*/  LDL.64 R62, [R35] ;  /* 0x00000000233e7983 */ /* 0x0003220000100a00 */
[----:B--2---:R-:W-:-:S06]  /*26b00*/  IMAD R60, R37, 0x8, R0 ;  /* 0x00000008253c7824 */ /* 0x004fcc00078e0200 */
[----:B------:R-:W2:Y:S01]  /*26b10*/  LDC.U8 R37, c[0x3][R6+0x2] ;  /* 0x00c0008006257b82 */ /* 0x000ea20000000000 */
[----:B------:R-:W4:Y:S01]  /*26b20*/  LDL.64 R60, [R60] ;  /* 0x000000003c3c7983 */ /* 0x000f220000100a00 */
[----:B------:R-:W-:-:S06]  /*26b30*/  IMAD R59, R59, 0x8, R0 ;  /* 0x000000083b3b7824 */ /* 0x000fcc00078e0200 */
[----:B------:R-:W1:Y:S01]  /*26b40*/  LDC.U8 R33, c[0x3][R6+0x4] ;  /* 0x00c0010006217b82 */ /* 0x000e620000000000 */
[----:B------:R-:W4:Y:S01]  /*26b50*/  LDL.64 R58, [R59] ;  /* 0x000000003b3a7983 */ /* 0x000f220000100a00 */
[----:B0-----:R-:W-:-:S06]  /*26b60*/  IMAD R57, R57, 0x8, R0 ;  /* 0x0000000839397824 */ /* 0x001fcc00078e0200 */
[----:B------:R-:W0:Y:S01]  /*26b70*/  LDC.U8 R53, c[0x3][R6+0x6] ;  /* 0x00c0018006357b82 */ /* 0x000e220000000000 */
[----:B------:R-:W4:Y:S01]  /*26b80*/  LDL.64 R56, [R57] ;  /* 0x0000000039387983 */ /* 0x000f220000100a00 */
[----:B--2---:R-:W-:-:S06]  /*26b90*/  IMAD R54, R37, 0x8, R0 ;  /* 0x0000000825367824 */ /* 0x004fcc00078e0200 */
[----:B-1----:R-:W1:Y:S01]  /*26ba0*/  LDC.U8 R35, c[0x3][R6+0x8] ;  /* 0x00c0020006237b82 */ /* 0x002e620000000000 */
[----:B------:R-:W2:Y:S01]  /*26bb0*/  LDL.64 R54, [R54] ;  /* 0x0000000036367983 */ /* 0x000ea20000100a00 */
[----:B------:R-:W-:-:S06]  /*26bc0*/  IMAD R36, R33, 0x8, R0 ;  /* 0x0000000821247824 */ /* 0x000fcc00078e0200 */
[----:B------:R-:W2:Y:S01]  /*26bd0*/  LDL.64 R36, [R36] ;  /* 0x0000000024247983 */ /* 0x000ea20000100a00 */
[--C-:B0-----:R-:W-:Y:S02]  /*26be0*/  IMAD R34, R53, 0x8, R0.reuse ;  /* 0x0000000835227824 */ /* 0x101fe400078e0200 */
[----:B-1----:R-:W-:-:S04]  /*26bf0*/  IMAD R32, R35, 0x8, R0 ;  /* 0x0000000823207824 */ /* 0x002fc800078e0200 */
[----:B------:R-:W2:Y:S04]  /*26c00*/  LDL.64 R34, [R34] ;  /* 0x0000000022227983 */ /* 0x000ea80000100a00 */
[----:B------:R-:W2:Y:S01]  /*26c10*/  LDL.64 R32, [R32] ;  /* 0x0000000020207983 */ /* 0x000ea20000100a00 */
[----:B---3--:R-:W-:-:S04]  /*26c20*/  IADD3 R83, P0, P1, R82, R89, R74 ;  /* 0x0000005952537210 */ /* 0x008fc8000791e04a */
        /* <DEDUP_REMOVED lines=9> */
[----:B-----5:R-:W-:Y:S02]  /*26cc0*/  IADD3 R92, P0, P1, R83, R53, R76 ;  /* 0x00000035535c7210 */ /* 0x020fe4000791e04c */
        /* <DEDUP_REMOVED lines=14> */
[----:B------:R-:W-:Y:S01]  /*26db0*/  IADD3.X R81, PT, PT, R112, R109, R71, P2, P3 ;  /* 0x0000006d70517210 */ /* 0x000fe200017e6447 */
[----:B------:R-:W-:Y:S01]  /*26dc0*/  IMAD.X R89, R108, 0x1, R91, P1 ;  /* 0x000000016c597824 */ /* 0x000fe200008e065b */
        /* <DEDUP_REMOVED lines=9> */
[----:B------:R-:W-:Y:S02]  /*26e60*/  LOP3.LUT R72, R13, R70, RZ, 0x3c, !PT ;  /* 0x000000460d487212 */ /* 0x000fe400078e3cff */
[----:B------:R-:W-:Y:S02]  /*26e70*/  IADD3 R83, P2, PT, R12, R79, RZ ;  /* 0x0000004f0c537210 */ /* 0x000fe40007f5e0ff */
[----:B------:R-:W-:Y:S02]  /*26e80*/  SHF.L.W.U32.HI R20, R20, 0x10, R75 ;  /* 0x0000001014147819 */ /* 0x000fe40000010e4b */
        /* <DEDUP_REMOVED lines=18> */
[----:B------:R-:W-:Y:S02]  /*26fb0*/  IADD3 R88, P0, PT, R18, R95, RZ ;  /* 0x0000005f12587210 */ /* 0x000fe40007f1e0ff */
[----:B------:R-:W-:-:S02]  /*26fc0*/  SHF.L.W.U32.HI R64, R68, 0x10, R67 ;  /* 0x0000001044407819 */ /* 0x000fc40000010e43 */
        /* <DEDUP_REMOVED lines=19> */
[----:B------:R-:W-:Y:S02]  /*27100*/  IADD3 R79, P4, P5, R69, R78, R60 ;  /* 0x0000004e454f7210 */ /* 0x000fe40007d9e03c */
[----:B------:R-:W-:Y:S01]  /*27110*/  IADD3.X R83, PT, PT, R13, R94, R63, P2, P3 ;  /* 0x0000005e0d537210 */ /* 0x000fe200017e643f */
[----:B------:R-:W-:Y:S01]  /*27120*/  IMAD.X R63, R16, 0x1, R85, P1 ;  /* 0x00000001103f7824 */ /* 0x000fe200008e0655 */
[----:B------:R-:W-:-:S02]  /*27130*/  IADD3 R92, P0, PT, R20, R103, RZ ;  /* 0x00000067145c7210 */ /* 0x000fc40007f1e0ff */
[----:B------:R-:W-:Y:S02]  /*27140*/  IADD3.X R76, PT, PT, R67, R90, R61, P4, P5 ;  /* 0x0000005a434c7210 */ /* 0x000fe400027ea43d */
[----:B------:R-:W-:Y:S01]  /*27150*/  LOP3.LUT R78, R16, R83, RZ, 0x3c, !PT ;  /* 0x00000053104e7212 */ /* 0x000fe200078e3cff */
[----:B------:R-:W-:Y:S01]  /*27160*/  IMAD.X R85, R19, 0x1, R96, P0 ;  /* 0x0000000113557824 */ /* 0x000fe200000e0660 */
[----:B------:R-:W-:Y:S02]  /*27170*/  LOP3.LUT R61, R77, R62, RZ, 0x3c, !PT ;  /* 0x0000003e4d3d7212 */ /* 0x000fe400078e3cff */
[----:B------:R-:W-:Y:S02]  /*27180*/  LOP3.LUT R60, R17, R63, RZ, 0x3c, !PT ;  /* 0x0000003f113c7212 */ /* 0x000fe400078e3cff */
[----:B------:R-:W-:Y:S02]  /*27190*/  LOP3.LUT R72, R19, R76, RZ, 0x3c, !PT ;  /* 0x0000004c13487212 */ /* 0x000fe400078e3cff */
[----:B------:R-:W-:-:S02]  /*271a0*/  IADD3 R78, P0, PT, R78, R74, RZ ;  /* 0x0000004a4e4e7210 */ /* 0x000fc40007f1e0ff */
[----:B------:R-:W-:Y:S02]  /*271b0*/  LOP3.LUT R77, R68, R81, RZ, 0x3c, !PT ;  /* 0x00000051444d7212 */ /* 0x000fe400078e3cff */
[----:B------:R-:W-:Y:S02]  /*271c0*/  LOP3.LUT R71, R53, R92, RZ, 0x3c, !PT ;  /* 0x0000005c35477212 */ /* 0x000fe400078e3cff */
[----:B------:R-:W-:Y:S01]  /*271d0*/  SHF.L.W.U32.HI R53, R61, 0x1, R60 ;  /* 0x000000013d357819 */ /* 0x000fe20000010e3c */
[----:B------:R-:W-:Y:S01]  /*271e0*/  IMAD.X R77, R77, 0x1, R82, P0 ;  /* 0x000000014d4d7824 */ /* 0x000fe200000e0652 */
[----:B------:R-:W-:Y:S02]  /*271f0*/  IADD3 R72, P1, PT, R72, R62, RZ ;  /* 0x0000003e48487210 */ /* 0x000fe40007f3e0ff */
[----:B------:R-:W-:Y:S02]  /*27200*/  LOP3.LUT R74, R20, R79, RZ, 0x3c, !PT ;  /* 0x0000004f144a7212 */ /* 0x000fe400078e3cff */
[----:B------:R-:W-:-:S02]  /*27210*/  SHF.L.W.U32.HI R61, R60, 0x1, R61 ;  /* 0x000000013c3d7819 */ /* 0x000fc40000010e3d */
[----:B------:R-:W-:Y:S01]  /*27220*/  LOP3.LUT R90, R21, R85, RZ, 0x3c, !PT ;  /* 0x00000055155a7212 */ /* 0x000fe200078e3cff */
[----:B------:R-:W-:Y:S01]  /*27230*/  IMAD.X R74, R74, 0x1, R63, P1 ;  /* 0x000000014a4a7824 */ /* 0x000fe200008e063f */
[----:B------:R-:W-:Y:S02]  /*27240*/  IADD3 R73, P2, P3, R61, R84, R58 ;  /* 0x000000543d497210 */ /* 0x000fe40007b5e03a */
[----:B------:R-:W-:Y:S02]  /*27250*/  SHF.L.W.U32.HI R21, R90, 0x1, R71 ;  /* 0x000000015a157819 */ /* 0x000fe40000010e47 */
[----:B------:R-:W-:Y:S02]  /*27260*/  LOP3.LUT R63, R65, R78, RZ, 0x3c, !PT ;  /* 0x0000004e413f7212 */ /* 0x000fe400078e3cff */
[----:B------:R-:W-:Y:S02]  /*27270*/  LOP3.LUT R60, R13, R77, RZ, 0x3c, !PT ;  /* 0x0000004d0d3c7212 */ /* 0x000fe400078e3cff */
[----:B------:R-:W-:-:S02]  /*27280*/  SHF.L.W.U32.HI R17, R71, 0x1, R90 ;  /* 0x0000000147117819 */ /* 0x000fc40000010e5a */
[----:B------:R-:W-:Y:S02]  /*27290*/  IADD3.X R75, PT, PT, R53, R86, R59, P2, P3 ;  /* 0x00000056354b7210 */ /* 0x000fe400017e643b */
[----:B------:R-:W-:Y:S02]  /*272a0*/  IADD3 R71, P0, P1, R21, R70, R56 ;  /* 0x0000004615477210 */ /* 0x000fe4000791e038 */
[----:B------:R-:W-:Y:S02]  /*272b0*/  SHF.L.W.U32.HI R59, R60, 0x8, R63 ;  /* 0x000000083c3b7819 */ /* 0x000fe40000010e3f */
[----:B------:R-:W-:Y:S02]  /*272c0*/  SHF.L.W.U32.HI R63, R63, 0x8, R60 ;  /* 0x000000083f3f7819 */ /* 0x000fe40000010e3c */
[----:B------:R-:W-:Y:S02]  /*272d0*/  LOP3.LUT R58, R67, R74, RZ, 0x3c, !PT ;  /* 0x0000004a433a7212 */ /* 0x000fe400078e3cff */
[----:B------:R-:W-:-:S02]  /*272e0*/  LOP3.LUT R13, R69, R72, RZ, 0x3c, !PT ;  /* 0x00000048450d7212 */ /* 0x000fc400078e3cff */
[----:B------:R-:W-:Y:S02]  /*272f0*/  IADD3.X R67, PT, PT, R17, R80, R57, P0, P1 ;  /* 0x0000005011437210 */ /* 0x000fe400007e2439 */
[----:B------:R-:W-:Y:S02]  /*27300*/  LOP3.LUT R69, R12, R75, RZ, 0x3c, !PT ;  /* 0x0000004b0c457212 */ /* 0x000fe400078e3cff */
[----:B--2---:R-:W-:Y:S02]  /*27310*/  IADD3 R89, P0, P1, R81, R63, R54 ;  /* 0x0000003f51597210 */ /* 0x004fe4000791e036 */
[----:B------:R-:W-:Y:S02]  /*27320*/  IADD3 R69, P2, PT, R69, R92, RZ ;  /* 0x0000005c45457210 */ /* 0x000fe40007f5e0ff */
[----:B------:R-:W-:Y:S02]  /*27330*/  LOP3.LUT R70, R18, R73, RZ, 0x3c, !PT ;  /* 0x0000004912467212 */ /* 0x000fe400078e3cff */
[----:B------:R-:W-:-:S02]  /*27340*/  IADD3.X R80, PT, PT, R83, R59, R55, P0, P1 ;  /* 0x0000003b53507210 */ /* 0x000fc400007e2437 */
[----:B------:R-:W-:Y:S02]  /*27350*/  SHF.L.W.U32.HI R56, R58, 0x8, R13 ;  /* 0x000000083a387819 */ /* 0x000fe40000010e0d */
[----:B------:R-:W-:Y:S02]  /*27360*/  SHF.L.W.U32.HI R57, R13, 0x8, R58 ;  /* 0x000000080d397819 */ /* 0x000fe40000010e3a */
[----:B------:R-:W-:Y:S01]  /*27370*/  LOP3.LUT R58, R64, R67, RZ, 0x3c, !PT ;  /* 0x00000043403a7212 */ /* 0x000fe200078e3cff */
[----:B------:R-:W-:Y:S01]  /*27380*/  IMAD.X R70, R70, 0x1, R85, P2 ;  /* 0x0000000146467824 */ /* 0x000fe200010e0655 */
[----:B------:R-:W-:Y:S02]  /*27390*/  LOP3.LUT R13, R89, R16, R83, 0x96, !PT ;  /* 0x00000010590d7212 */ /* 0x000fe400078e9653 */
[----:B------:R-:W-:Y:S02]  /*273a0*/  LOP3.LUT R68, R80, R68, R81, 0x96, !PT ;  /* 0x0000004450447212 */ /* 0x000fe400078e9651 */
[----:B------:R-:W-:-:S02]  /*273b0*/  IADD3 R58, P3, PT, R58, R88, RZ ;  /* 0x000000583a3a7210 */ /* 0x000fc40007f7e0ff */
[----:B------:R-:W-:Y:S02]  /*273c0*/  LOP3.LUT R60, R66, R71, RZ, 0x3c, !PT ;  /* 0x00000047423c7212 */ /* 0x000fe400078e3cff */
[----:B------:R-:W-:Y:S02]  /*273d0*/  SHF.L.W.U32.HI R16, R68, 0x10, R13 ;  /* 0x0000001044107819 */ /* 0x000fe40000010e0d */
[----:B------:R-:W-:Y:S01]  /*273e0*/  SHF.L.W.U32.HI R13, R13, 0x10, R68 ;  /* 0x000000100d0d7819 */ /* 0x000fe20000010e44 */
[----:B------:R-:W-:Y:S01]  /*273f0*/  IMAD.X R60, R60, 0x1, R87, P3 ;  /* 0x000000013c3c7824 */ /* 0x000fe200018e0657 */
[----:B------:R-:W-:Y:S02]  /*27400*/  LOP3.LUT R55, R61, R69, RZ, 0x3c, !PT ;  /* 0x000000453d377212 */ /* 0x000fe400078e3cff */
[----:B------:R-:W-:Y:S02]  /*27410*/  LOP3.LUT R62, R53, R70, RZ, 0x3c, !PT ;  /* 0x00000046353e7212 */ /* 0x000fe400078e3cff */
[----:B------:R-:W-:-:S02]  /*27420*/  IADD3 R106, P0, PT, R13, R78, RZ ;  /* 0x0000004e0d6a7210 */ /* 0x000fc40007f1e0ff */
[----:B------:R-:W-:Y:S02]  /*27430*/  SHF.L.W.U32.HI R53, R62, 0x8, R55 ;  /* 0x000000083e357819 */ /* 0x000fe40000010e37 */
[----:B------:R-:W-:Y:S02]  /*27440*/  IADD3 R86, P1, P2, R79, R57, R36 ;  /* 0x000000394f567210 */ /* 0x000fe40007a3e024 */
[----:B------:R-:W-:Y:S02]  /*27450*/  SHF.L.W.U32.HI R55, R55, 0x8, R62 ;  /* 0x0000000837377819 */ /* 0x000fe40000010e3e */
[----:B------:R-:W-:Y:S02]  /*27460*/  LOP3.LUT R21, R21, R58, RZ, 0x3c, !PT ;  /* 0x0000003a15157212 */ /* 0x000fe400078e3cff */
[----:B------:R-:W-:Y:S01]  /*27470*/  LOP3.LUT R54, R17, R60, RZ, 0x3c, !PT ;  /* 0x0000003c11367212 */ /* 0x000fe200078e3cff */
[----:B------:R-:W-:Y:S01]  /*27480*/  IMAD.X R108, R16, 0x1, R77, P0 ;  /* 0x00000001106c7824 */ /* 0x000fe200000e064d */
[----:B------:R-:W-:-:S02]  /*27490*/  IADD3.X R87, PT, PT, R76, R56, R37, P1, P2 ;  /* 0x000000384c577210 */ /* 0x000fc40000fe4425 */
[----:B------:R-:W-:Y:S02]  /*274a0*/  IADD3 R91, P0, P1, R73, R55, R34 ;  /* 0x00000037495b7210 */ /* 0x000fe4000791e022 */
[----:B------:R-:W-:Y:S02]  /*274b0*/  SHF.L.W.U32.HI R65, R21, 0x8, R54 ;  /* 0x0000000815417819 */ /* 0x000fe40000010e36 */
[----:B------:R-:W-:Y:S02]  /*274c0*/  IADD3.X R93, PT, PT, R75, R53, R35, P0, P1 ;  /* 0x000000354b5d7210 */ /* 0x000fe400007e2423 */
[----:B------:R-:W-:Y:S02]  /*274d0*/  SHF.L.W.U32.HI R61, R54, 0x8, R21 ;  /* 0x00000008363d7819 */ /* 0x000fe40000010e15 */
[----:B------:R-:W-:Y:S02]  /*274e0*/  IADD3 R107, P0, P1, R71, R65, R32 ;  /* 0x00000041476b7210 */ /* 0x000fe4000791e020 */
[----:B------:R-:W-:-:S02]  /*274f0*/  LOP3.LUT R19, R86, R19, R76, 0x96, !PT ;  /* 0x0000001356137212 */ /* 0x000fc400078e964c */
[----:B------:R-:W-:Y:S02]  /*27500*/  LOP3.LUT R20, R87, R20, R79, 0x96, !PT ;  /* 0x0000001457147212 */ /* 0x000fe400078e964f */
[----:B------:R-:W-:Y:S02]  /*27510*/  IADD3.X R109, PT, PT, R67, R61, R33, P0, P1 ;  /* 0x0000003d436d7210 */ /* 0x000fe400007e2421 */
[----:B------:R-:W-:Y:S02]  /*27520*/  SHF.L.W.U32.HI R21, R20, 0x10, R19 ;  /* 0x0000001014157819 */ /* 0x000fe40000010e13 */
[----:B------:R-:W-:Y:S02]  /*27530*/  SHF.L.W.U32.HI R20, R19, 0x10, R20 ;  /* 0x0000001013147819 */ /* 0x000fe40000010e14 */
[----:B------:R-:W-:Y:S02]  /*27540*/  LOP3.LUT R32, R91, R12, R75, 0x96, !PT ;  /* 0x0000000c5b207212 */ /* 0x000fe400078e964b */
[----:B------:R-:W-:-:S02]  /*27550*/  LOP3.LUT R35, R93, R18, R73, 0x96, !PT ;  /* 0x000000125d237212 */ /* 0x000fc400078e9649 */
[----:B------:R-:W-:Y:S02]  /*27560*/  LOP3.LUT R64, R107, R64, R67, 0x96, !PT ;  /* 0x000000406b407212 */ /* 0x000fe400078e9643 */
[----:B------:R-:W-:Y:S02]  /*27570*/  LOP3.LUT R33, R109, R66, R71, 0x96, !PT ;  /* 0x000000426d217212 */ /* 0x000fe400078e9647 */
[----:B------:R-:W-:Y:S02]  /*27580*/  IADD3 R12, P0, PT, R20, R72, RZ ;  /* 0x00000048140c7210 */ /* 0x000fe40007f1e0ff */
[----:B------:R-:W-:Y:S02]  /*27590*/  SHF.L.W.U32.HI R18, R32, 0x10, R35 ;  /* 0x0000001020127819 */ /* 0x000fe40000010e23 */
[----:B------:R-:W-:Y:S01]  /*275a0*/  SHF.L.W.U32.HI R97, R64, 0x10, R33 ;  /* 0x0000001040617819 */ /* 0x000fe20000010e21 */
[----:B------:R-:W-:Y:S01]  /*275b0*/  IMAD.X R17, R21, 0x1, R74, P0 ;  /* 0x0000000115117824 */ /* 0x000fe200000e064a */
[----:B------:R-:W-:Y:S01]  /*275c0*/  UIADD3 UR4, UPT, UPT, UR4, 0x1, URZ ;  /* 0x0000000104047890 */ /* 0x000fe2000fffe0ff */
[----:B------:R-:W-:-:S02]  /*275d0*/  SHF.L.W.U32.HI R19, R35, 0x10, R32 ;  /* 0x0000001023137819 */ /* 0x000fc40000010e20 */
[----:B------:R-:W-:Y:S02]  /*275e0*/  SHF.L.W.U32.HI R95, R33, 0x10, R64 ;  /* 0x00000010215f7819 */ /* 0x000fe40000010e40 */
[----:B------:R-:W-:Y:S02]  /*275f0*/  IADD3 R84, P0, PT, R18, R69, RZ ;  /* 0x0000004512547210 */ /* 0x000fe40007f1e0ff */
[----:B------:R-:W-:Y:S01]  /*27600*/  IADD3 R98, P1, PT, R97, R58, RZ ;  /* 0x0000003a61627210 */ /* 0x000fe20007f3e0ff */
[----:B------:R-:W-:Y:S02]  /*27610*/  UISETP.NE.AND UP0, UPT, UR4, 0xc, UPT ;  /* 0x0000000c0400788c */ /* 0x000fe4000bf05270 */
[----:B------:R-:W-:Y:S02]  /*27620*/  IMAD.X R96, R19, 0x1, R70, P0 ;  /* 0x0000000113607824 */ /* 0x000fe400000e0646 */
[----:B------:R-:W-:Y:S01]  /*27630*/  IMAD.X R100, R95, 0x1, R60, P1 ;  /* 0x000000015f647824 */ /* 0x000fe200008e063c */
[----:B------:R-:W-:-:S02]  /*27640*/  LOP3.LUT R63, R63, R106, RZ, 0x3c, !PT ;  /* 0x0000006a3f3f7212 */ /* 0x000fc400078e3cff */
[----:B------:R-:W-:Y:S02]  /*27650*/  LOP3.LUT R36, R59, R108, RZ, 0x3c, !PT ;  /* 0x0000006c3b247212 */ /* 0x000fe400078e3cff */
        /* <DEDUP_REMOVED lines=12> */
[----:B------:R-:W-:Y:S02]  /*27720*/  SHF.L.W.U32.HI R110, R34, 0x1, R55 ;  /* 0x00000001226e7819 */ /* 0x000fe40000010e37 */
[----:B------:R-:W-:Y:S02]  /*27730*/  SHF.L.W.U32.HI R85, R65, 0x1, R32 ;  /* 0x0000000141557819 */ /* 0x000fe40000010e20 */
[----:B------:R-:W-:Y:S01]  /*27740*/  SHF.L.W.U32.HI R82, R32, 0x1, R65 ;  /* 0x0000000120527819 */ /* 0x000fe20000010e41 */
[----:B------:R-:W-:Y:S06]  /*27750*/  BRA.U UP0, `(.L_x_123) ;  /* 0xfffffff100707547 */ /* 0x000fec000b83ffff */
[----:B------:R-:W-:Y:S01]  /*27760*/  IADD3 R11, P0, PT, R11, -0x80, RZ ;  /* 0xffffff800b0b7810 */ /* 0x000fe20007f1e0ff */
[----:B------:R-:W-:Y:S01]  /*27770*/  IMAD.MOV.U32 R36, RZ, RZ, R14 ;  /* 0x000000ffff247224 */ /* 0x000fe200078e000e */
[----:B------:R-:W-:Y:S01]  /*27780*/  LOP3.LUT R47, R12, R107, R47, 0x96, !PT ;  /* 0x0000006b0c2f7212 */ /* 0x000fe200078e962f */
[----:B------:R-:W-:Y:S01]  /*27790*/  IMAD.MOV.U32 R37, RZ, RZ, R15 ;  /* 0x000000ffff257224 */ /* 0x000fe200078e000f */
[----:B------:R-:W-:Y:S02]  /*277a0*/  IADD3.X R10, PT, PT, R10, -0x1, RZ, P0, !PT ;  /* 0xffffffff0a0a7810 */ /* 0x000fe400007fe4ff */
[----:B------:R-:W-:Y:S02]  /*277b0*/  ISETP.GT.U32.AND P0, PT, R11, 0x80, PT ;  /* 0x000000800b00780c */ /* 0x000fe40003f04070 */
[----:B------:R-:W-:Y:S02]  /*277c0*/  IADD3 R12, P1, PT, R22, 0x80, RZ ;  /* 0x00000080160c7810 */ /* 0x000fe40007f3e0ff */
[----:B------:R-:W-:-:S02]  /*277d0*/  ISETP.GT.U32.AND.EX P0, PT, R10, RZ, PT, P0 ;  /* 0x000000ff0a00720c */ /* 0x000fc40003f04100 */
[----:B------:R-:W-:Y:S01]  /*277e0*/  LOP3.LUT R38, R13, R110, R38, 0x96, !PT ;  /* 0x0000006e0d267212 */ /* 0x000fe200078e9626 */
[----:B------:R-:W-:Y:S01]  /*277f0*/  IMAD.X R13, RZ, RZ, R23, P1 ;  /* 0x000000ffff0d7224 */ /* 0x000fe200008e0617 */
        /* <DEDUP_REMOVED lines=28> */
[----:B------:R0:W-:Y:S01]  /*279c0*/  STL.64 [R1+0xac8], R14 ;  /* 0x000ac80e01007387 */ /* 0x0001e20000100a00 */
[----:B------:R-:W-:-:S03]  /*279d0*/  IMAD.MOV.U32 R6, RZ, RZ, RZ ;  /* 0x000000ffff067224 */ /* 0x000fc600078e00ff */
[----:B------:R2:W-:Y:S01]  /*279e0*/  STL.128 [R1+0xae0], R20 ;  /* 0x000ae01401007387 */ /* 0x0005e20000100c00 */
[----:B-1----:R-:W-:Y:S02]  /*279f0*/  IMAD.MOV.U32 R16, RZ, RZ, R43 ;  /* 0x000000ffff107224 */ /* 0x002fe400078e002b */
[----:B------:R-:W-:Y:S02]  /*27a00*/  IMAD.MOV.U32 R17, RZ, RZ, R44 ;  /* 0x000000ffff117224 */ /* 0x000fe400078e002c */
[----:B------:R-:W-:Y:S02]  /*27a10*/  IMAD.MOV.U32 R18, RZ, RZ, R40 ;  /* 0x000000ffff127224 */ /* 0x000fe400078e0028 */
[----:B------:R-:W-:Y:S02]  /*27a20*/  IMAD.MOV.U32 R19, RZ, RZ, R41 ;  /* 0x000000ffff137224 */ /* 0x000fe400078e0029 */
[----:B0-----:R-:W-:Y:S02]  /*27a30*/  IMAD.MOV.U32 R14, RZ, RZ, R38 ;  /* 0x000000ffff0e7224 */ /* 0x001fe400078e0026 */
[----:B------:R-:W-:Y:S01]  /*27a40*/  IMAD.MOV.U32 R15, RZ, RZ, R39 ;  /* 0x000000ffff0f7224 */ /* 0x000fe200078e0027 */
[----:B------:R2:W-:Y:S04]  /*27a50*/  STL.128 [R1+0xaf0], R16 ;  /* 0x000af01001007387 */ /* 0x0005e80000100c00 */
[----:B------:R2:W-:Y:S02]  /*27a60*/  STL.64 [R1+0xb00], R14 ;  /* 0x000b000e01007387 */ /* 0x0005e40000100a00 */
.L_x_114:
[----:B------:R-:W-:-:S04]  /*27a70*/  ISETP.NE.U32.AND P0, PT, R11, RZ, PT ;  /* 0x000000ff0b00720c */ /* 0x000fc80003f05070 */
[----:B------:R-:W-:-:S13]  /*27a80*/  ISETP.NE.AND.EX P0, PT, R10, RZ, PT, P0 ;  /* 0x000000ff0a00720c */ /* 0x000fda0003f05300 */
[----:B------:R-:W-:Y:S05]  /*27a90*/  @!P0 BRA `(.L_x_125) ;  /* 0x0000000400f88947 */ /* 0x000fea0003800000 */
[C---:B------:R-:W-:Y:S01]  /*27aa0*/  ISETP.GE.U32.AND P0, PT, R11.reuse, 0x4, PT ;  /* 0x000000040b00780c */ /* 0x040fe20003f06070 */
[----:B------:R-:W-:Y:S01]  /*27ab0*/  IMAD.MOV.U32 R37, RZ, RZ, RZ ;  /* 0x000000ffff257224 */ /* 0x000fe200078e00ff */
[----:B------:R-:W-:Y:S02]  /*27ac0*/  LOP3.LUT R36, R11, 0x3, RZ, 0xc0, !PT ;  /* 0x000000030b247812 */ /* 0x000fe400078ec0ff */
[----:B------:R-:W-:Y:S02]  /*27ad0*/  CS2R R34, SRZ ;  /* 0x0000000000227805 */ /* 0x000fe4000001ff00 */
[----:B------:R-:W-:-:S13]  /*27ae0*/  ISETP.GE.U32.AND.EX P0, PT, R10, RZ, PT, P0 ;  /* 0x000000ff0a00720c */ /* 0x000fda0003f06100 */
[----:B------:R-:W-:Y:S05]  /*27af0*/  @!P0 BRA `(.L_x_126) ;  /* 0x0000000400988947 */ /* 0x000fea0003800000 */
[----:B------:R-:W-:Y:S01]  /*27b00*/  LOP3.LUT R35, R11, 0xfffffffc, RZ, 0xc0, !PT ;  /* 0xfffffffc0b237812 */ /* 0x000fe200078ec0ff */
[----:B0-2---:R-:W-:Y:S01]  /*27b10*/  VIADD R16, R1, 0xac8 ;  /* 0x00000ac801107836 */ /* 0x005fe20000000000 */
        /* <DEDUP_REMOVED lines=14> */
.L_x_129:
[----:B------:R-:W2:Y:S04]  /*27c00*/  LDG.E.U8 R10, desc[UR10][R14.64+-0x1] ;  /* 0xffffff0a0e0a7981 */ /* 0x000ea8000c1e1100 */
[----:B------:R-:W3:Y:S04]  /*27c10*/  LDG.E.U8 R16, desc[UR10][R14.64] ;  /* 0x0000000a0e107981 */ /* 0x000ee8000c1e1100 */
[----:B------:R-:W5:Y:S04]  /*27c20*/  LDG.E.U8 R17, desc[UR10][R14.64+0x1] ;  /* 0x0000010a0e117981 */ /* 0x000f68000c1e1100 */
        /* <DEDUP_REMOVED lines=37> */
.L_x_128:
        /* <DEDUP_REMOVED lines=8> */
[----:B-1----:R-:W4:Y:S04]  /*27f00*/  LDG.E.U8 R20, desc[UR10][R14.64+0x4] ;  /* 0x0000040a0e147981 */ /* 0x002f28000c1e1100 */
        /* <DEDUP_REMOVED lines=16> */
.L_x_130:
[----:B------:R-:W-:-:S04]  /*28010*/  ISETP.NE.U32.AND P1, PT, R31, RZ, PT ;  /* 0x000000ff1f00720c */ /* 0x000fc80003f25070 */
[----:B------:R-:W-:-:S13]  /*28020*/  ISETP.NE.OR.EX P0, PT, R32, RZ, P0, P1 ;  /* 0x000000ff2000720c */ /* 0x000fda0000705710 */
[----:B------:R-:W-:Y:S05]  /*28030*/  @!P0 BRA `(.L_x_126) ;  /* 0x0000000000488947 */ /* 0x000fea0003800000 */
.L_x_127:
        /* <DEDUP_REMOVED lines=8> */
[----:B-1----:R-:W-:Y:S02]  /*280c0*/  IMAD.X R20, RZ, RZ, R15, P1 ;  /* 0x000000ffff147224 */ /* 0x002fe400008e060f */
        /* <DEDUP_REMOVED lines=9> */
.L_x_126:
[----:B------:R-:W-:-:S04]  /*28160*/  ISETP.NE.U32.AND P0, PT, R36, RZ, PT ;  /* 0x000000ff2400720c */ /* 0x000fc80003f05070 */
[----:B------:R-:W-:-:S13]  /*28170*/  ISETP.NE.AND.EX P0, PT, R37, RZ, PT, P0 ;  /* 0x000000ff2500720c */ /* 0x000fda0003f05300 */
[----:B------:R-:W-:Y:S05]  /*28180*/  @!P0 BRA `(.L_x_125) ;  /* 0x00000000003c8947 */ /* 0x000fea0003800000 */
[----:B------:R-:W-:Y:S01]  /*28190*/  VIADD R10, R1, 0xac8 ;  /* 0x00000ac8010a7836 */ /* 0x000fe20000000000 */
[----:B------:R-:W-:-:S04]  /*281a0*/  IADD3 R12, P0, PT, R12, R35, RZ ;  /* 0x000000230c0c7210 */ /* 0x000fc80007f1e0ff */
[----:B-1--4-:R-:W-:Y:S01]  /*281b0*/  IADD3 R6, PT, PT, R10, R35, R6 ;  /* 0x000000230a067210 */ /* 0x012fe20007ffe006 */
[----:B------:R-:W-:-:S04]  /*281c0*/  IMAD.X R13, R13, 0x1, R34, P0 ;  /* 0x000000010d0d7824 */ /* 0x000fc800000e0622 */
[----:B--2---:R-:W-:-:S07]  /*281d0*/  VIADD R15, R6, 0x60 ;  /* 0x00000060060f7836 */ /* 0x004fce0000000000 */
.L_x_131:
[----:B------:R1:W2:Y:S01]  /*281e0*/  LDG.E.U8 R6, desc[UR10][R12.64] ;  /* 0x0000000a0c067981 */ /* 0x0002a2000c1e1100 */
[----:B------:R-:W-:-:S04]  /*281f0*/  IADD3 R36, P0, PT, R36, -0x1, RZ ;  /* 0xffffffff24247810 */ /* 0x000fc80007f1e0ff */
[----:B------:R-:W-:Y:S02]  /*28200*/  IADD3.X R37, PT, PT, R37, -0x1, RZ, P0, !PT ;  /* 0xffffffff25257810 */ /* 0x000fe400007fe4ff */
[----:B------:R-:W-:Y:S02]  /*28210*/  ISETP.NE.U32.AND P0, PT, R36, RZ, PT ;  /* 0x000000ff2400720c */ /* 0x000fe40003f05070 */
[----:B-1----:R-:W-:Y:S02]  /*28220*/  IADD3 R12, P1, PT, R12, 0x1, RZ ;  /* 0x000000010c0c7810 */ /* 0x002fe40007f3e0ff */
[----:B------:R-:W-:-:S03]  /*28230*/  ISETP.NE.AND.EX P0, PT, R37, RZ, PT, P0 ;  /* 0x000000ff2500720c */ /* 0x000fc60003f05300 */
[----:B------:R-:W-:Y:S01]  /*28240*/  IMAD.X R13, RZ, RZ, R13, P1 ;  /* 0x000000ffff0d7224 */ /* 0x000fe200008e060d */
[----:B--2---:R1:W-:Y:S02]  /*28250*/  STL.U8 [R15], R6 ;  /* 0x000000060f007387 */ /* 0x0043e40000100000 */
[----:B-1----:R-:W-:-:S07]  /*28260*/  VIADD R15, R15, 0x1 ;  /* 0x000000010f0f7836 */ /* 0x002fce0000000000 */
[----:B------:R-:W-:Y:S05]  /*28270*/  @P0 BRA `(.L_x_131) ;  /* 0xfffffffc00d80947 */ /* 0x000fea000383ffff */
.L_x_125:
[----:B-1--4-:R-:W3:Y:S04]  /*28280*/  LDL R6, [R1+0xba8] ;  /* 0x000ba80001067983 */ /* 0x012ee80000100800 */
[----:B0-2---:R2:W5:Y:S01]  /*28290*/  LDL.64 R18, [R1+0xb18] ;  /* 0x000b180001127983 */ /* 0x0055620000100a00 */
[----:B---3--:R-:W-:-:S05]  /*282a0*/  IMAD.IADD R6, R6, 0x1, R11 ;  /* 0x0000000106067824 */ /* 0x008fca00078e020b */
[----:B------:R2:W-:Y:S02]  /*282b0*/  STL [R1+0xba8], R6 ;  /* 0x000ba80601007387 */ /* 0x0005e40000100800 */
.L_x_113:
[----:B------:R-:W3:Y:S01]  /*282c0*/  LDC.64 R12, c[0x0][0x3b8] ;  /* 0x0000ee00ff0c7b82 */ /* 0x000ee20000000a00 */
[----:B-----5:R-:W-:-:S04]  /*282d0*/  ISETP.NE.U32.AND P0, PT, R18, RZ, PT ;  /* 0x000000ff1200720c */ /* 0x020fc80003f05070 */
[----:B------:R-:W-:Y:S02]  /*282e0*/  ISETP.NE.AND.EX P0, PT, R19, RZ, PT, P0 ;  /* 0x000000ff1300720c */ /* 0x000fe40003f05300 */
[C-C-:B---3--:R-:W-:Y:S02]  /*282f0*/  SHF.R.U64 R11, R12.reuse, 0x10, R13.reuse ;  /* 0x000000100c0b7819 */ /* 0x148fe4000000120d */
        /* <DEDUP_REMOVED lines=8> */
[----:B0-----:R-:W-:Y:S02]  /*28380*/  VIADD R14, R1, 0x600 ;  /* 0x00000600010e7836 */ /* 0x001fe40000000000 */
[----:B---3--:R-:W-:Y:S02]  /*28390*/  IMAD.MOV.U32 R10, RZ, RZ, 0x4 ;  /* 0x00000004ff0a7424 */ /* 0x008fe400078e00ff */
        /* <DEDUP_REMOVED lines=8> */
[----:B-1----:R-:W-:Y:S01]  /*28420*/  LOP3.LUT R22, R10, 0x3, RZ, 0xc0, !PT ;  /* 0x000000030a167812 */ /* 0x002fe200078ec0ff */
        /* <DEDUP_REMOVED lines=17> */
.L_x_138:
[----:B------:R-:W3:Y:S02]  /*28540*/  LDL R10, [R20] ;  /* 0x00000000140a7983 */ /* 0x000ee40000100800 */
[C---:B---3--:R-:W-:Y:S02]  /*28550*/  PRMT R11, R10.reuse, 0x7770, RZ ;  /* 0x000077700a0b7816 */ /* 0x048fe400000000ff */
[C---:B------:R-:W-:Y:S02]  /*28560*/  PRMT R12, R10.reuse, 0x7771, RZ ;  /* 0x000077710a0c7816 */ /* 0x040fe400000000ff */
[C---:B------:R-:W-:Y:S01]  /*28570*/  PRMT R13, R10.reuse, 0x7772, RZ ;  /* 0x000077720a0d7816 */ /* 0x040fe200000000ff */
[----:B------:R0:W-:Y:S01]  /*28580*/  STL.U8 [R21+-0x3], R11 ;  /* 0xfffffd0b15007387 */ /* 0x0001e20000100000 */
[----:B------:R-:W-:-:S03]  /*28590*/  PRMT R10, R10, 0x7773, RZ ;  /* 0x000077730a0a7816 */ /* 0x000fc600000000ff */
[----:B------:R-:W-:Y:S04]  /*285a0*/  STL.U8 [R21+-0x2], R12 ;  /* 0xfffffe0c15007387 */ /* 0x000fe80000100000 */
[----:B------:R-:W-:Y:S04]  /*285b0*/  STL.U8 [R21+-0x1], R13 ;  /* 0xffffff0d15007387 */ /* 0x000fe80000100000 */
[----:B------:R1:W-:Y:S04]  /*285c0*/  STL.U8 [R21], R10 ;  /* 0x0000000a15007387 */ /* 0x0003e80000100000 */
[----:B------:R-:W3:Y:S02]  /*285d0*/  LDL R14, [R20+0x4] ;  /* 0x00000400140e7983 */ /* 0x000ee40000100800 */
[----:B---3--:R-:W-:-:S02]  /*285e0*/  PRMT R15, R14, 0x7770, RZ ;  /* 0x000077700e0f7816 */ /* 0x008fc400000000ff */
        /* <DEDUP_REMOVED lines=18> */
[----:B---3--:R0:W5:Y:S01]  /*28710*/  LDL R15, [R20+0xc] ;  /* 0x00000c00140f7983 */ /* 0x0081620000100800 */
        /* <DEDUP_REMOVED lines=13> */
.L_x_137:
[----:B------:R-:W-:-:S04]  /*287f0*/  ISETP.GT.U32.AND P1, PT, R18, 0x4, PT ;  /* 0x000000041200780c */ /* 0x000fc80003f24070 */
[----:B------:R-:W-:-:S13]  /*28800*/  ISETP.GT.AND.EX P1, PT, R19, RZ, PT, P1 ;  /* 0x000000ff1300720c */ /* 0x000fda0003f24310 */
[----:B------:R-:W-:Y:S05]  /*28810*/  @!P1 BRA `(.L_x_139) ;  /* 0x00000000005c9947 */ /* 0x000fea0003800000 */
[----:B------:R-:W3:Y:S02]  /*28820*/  LDL R10, [R20] ;  /* 0x00000000140a7983 */ /* 0x000ee40000100800 */
[C---:B---3--:R-:W-:Y:S02]  /*28830*/  PRMT R11, R10.reuse, 0x7770, RZ ;  /* 0x000077700a0b7816 */ /* 0x048fe400000000ff */
[C---:B------:R-:W-:Y:S02]  /*28840*/  PRMT R12, R10.reuse, 0x7771, RZ ;  /* 0x000077710a0c7816 */ /* 0x040fe400000000ff */
[C---:B------:R-:W-:Y:S01]  /*28850*/  PRMT R13, R10.reuse, 0x7772, RZ ;  /* 0x000077720a0d7816 */ /* 0x040fe200000000ff */
[----:B------:R-:W-:Y:S01]  /*28860*/  STL.U8 [R21+-0x3], R11 ;  /* 0xfffffd0b15007387 */ /* 0x000fe20000100000 */
[----:B------:R-:W-:-:S03]  /*28870*/  PRMT R10, R10, 0x7773, RZ ;  /* 0x000077730a0a7816 */ /* 0x000fc600000000ff */
[----:B------:R-:W-:Y:S04]  /*28880*/  STL.U8 [R21+-0x2], R12 ;  /* 0xfffffe0c15007387 */ /* 0x000fe80000100000 */
[----:B------:R-:W-:Y:S04]  /*28890*/  STL.U8 [R21+-0x1], R13 ;  /* 0xffffff0d15007387 */ /* 0x000fe80000100000 */
[----:B------:R-:W-:Y:S04]  /*288a0*/  STL.U8 [R21], R10 ;  /* 0x0000000a15007387 */ /* 0x000fe80000100000 */
[----:B------:R0:W3:Y:S01]  /*288b0*/  LDL R14, [R20+0x4] ;  /* 0x00000400140e7983 */ /* 0x0000e20000100800 */
[----:B------:R-:W-:-:S02]  /*288c0*/  IADD3 R18, P1, PT, R18, -0x8, RZ ;  /* 0xfffffff812127810 */ /* 0x000fc40007f3e0ff */
[----:B------:R-:W-:Y:S02]  /*288d0*/  PLOP3.LUT P0, PT, PT, PT, PT, 0x8, 0x80 ;  /* 0x000000000080781c */ /* 0x000fe40003f0e170 */
[----:B------:R-:W-:Y:S01]  /*288e0*/  IADD3.X R19, PT, PT, R19, -0x1, RZ, P1, !PT ;  /* 0xffffffff13137810 */ /* 0x000fe20000ffe4ff */
        /* <DEDUP_REMOVED lines=10> */
.L_x_139:
[----:B------:R-:W-:-:S04]  /*28990*/  ISETP.NE.U32.AND P1, PT, R18, RZ, PT ;  /* 0x000000ff1200720c */ /* 0x000fc80003f25070 */
[----:B------:R-:W-:-:S13]  /*289a0*/  ISETP.NE.OR.EX P0, PT, R19, RZ, P0, P1 ;  /* 0x000000ff1300720c */ /* 0x000fda0000705710 */
[----:B------:R-:W-:Y:S05]  /*289b0*/  @!P0 BRA `(.L_x_135) ;  /* 0x0000000000408947 */ /* 0x000fea0003800000 */
.L_x_136:
[----:B------:R0:W3:Y:S01]  /*289c0*/  LDL R10, [R20] ;  /* 0x00000000140a7983 */ /* 0x0000e20000100800 */
[----:B------:R-:W-:-:S04]  /*289d0*/  IADD3 R18, P0, PT, R18, -0x4, RZ ;  /* 0xfffffffc12127810 */ /* 0x000fc80007f1e0ff */
[----:B------:R-:W-:Y:S02]  /*289e0*/  IADD3.X R19, PT, PT, R19, -0x1, RZ, P0, !PT ;  /* 0xffffffff13137810 */ /* 0x000fe400007fe4ff */
[----:B------:R-:W-:Y:S01]  /*289f0*/  ISETP.NE.U32.AND P0, PT, R18, RZ, PT ;  /* 0x000000ff1200720c */ /* 0x000fe20003f05070 */
[----:B0-----:R-:W-:-:S03]  /*28a00*/  VIADD R20, R20, 0x4 ;  /* 0x0000000414147836 */ /* 0x001fc60000000000 */
[----:B------:R-:W-:Y:S02]  /*28a10*/  ISETP.NE.AND.EX P0, PT, R19, RZ, PT, P0 ;  /* 0x000000ff1300720c */ /* 0x000fe40003f05300 */
[C---:B---3--:R-:W-:Y:S02]  /*28a20*/  PRMT R11, R10.reuse, 0x7770, RZ ;  /* 0x000077700a0b7816 */ /* 0x048fe400000000ff */
        /* <DEDUP_REMOVED lines=9> */
.L_x_135:
        /* <DEDUP_REMOVED lines=8> */
.L_x_140:
[----:B------:R0:W3:Y:S01]  /*28b40*/  LDL.U8 R10, [R11] ;  /* 0x000000000b0a7983 */ /* 0x0000e20000100000 */
[----:B------:R-:W-:-:S04]  /*28b50*/  IADD3 R22, P0, PT, R22, -0x1, RZ ;  /* 0xffffffff16167810 */ /* 0x000fc80007f1e0ff */
[----:B------:R-:W-:Y:S02]  /*28b60*/  IADD3.X R24, PT, PT, R24, -0x1, RZ, P0, !PT ;  /* 0xffffffff18187810 */ /* 0x000fe400007fe4ff */
[----:B------:R-:W-:Y:S01]  /*28b70*/  ISETP.NE.U32.AND P0, PT, R22, RZ, PT ;  /* 0x000000ff1600720c */ /* 0x000fe20003f05070 */
[----:B0-----:R-:W-:-:S03]  /*28b80*/  VIADD R11, R11, 0x1 ;  /* 0x000000010b0b7836 */ /* 0x001fc60000000000 */
[----:B------:R-:W-:Y:S01]  /*28b90*/  ISETP.NE.AND.EX P0, PT, R24, RZ, PT, P0 ;  /* 0x000000ff1800720c */ /* 0x000fe20003f05300 */
[----:B---3--:R0:W-:Y:S02]  /*28ba0*/  STL.U8 [R13], R10 ;  /* 0x0000000a0d007387 */ /* 0x0081e40000100000 */
[----:B0-----:R-:W-:-:S10]  /*28bb0*/  VIADD R13, R13, 0x1 ;  /* 0x000000010d0d7836 */ /* 0x001fd40000000000 */
[----:B------:R-:W-:Y:S05]  /*28bc0*/  @P0 BRA `(.L_x_140) ;  /* 0xfffffffc00dc0947 */ /* 0x000fea000383ffff */
.L_x_134:
[----:B------:R-:W3:Y:S01]  /*28bd0*/  LDL.64 R68, [R1+0xb28] ;  /* 0x000b280001447983 */ /* 0x000ee20000100a00 */
[----:B------:R-:W0:Y:S03]  /*28be0*/  LDCU.128 UR16, c[0x3][0x30] ;  /* 0x00c00600ff1077ac */ /* 0x000e260008000c00 */
[----:B------:R-:W5:Y:S04]  /*28bf0*/  LDL.64 R70, [R1+0xb30] ;  /* 0x000b300001467983 */ /* 0x000f680000100a00 */
[----:B------:R-:W2:Y:S04]  /*28c00*/  LDL.64 R66, [R1+0xb38] ;  /* 0x000b380001427983 */ /* 0x000ea80000100a00 */
        /* <DEDUP_REMOVED lines=23> */
[----:B------:R-:W0:Y:S01]  /*28d80*/  LDCU.128 UR12, c[0x3][0x20] ;  /* 0x00c00400ff0c77ac */ /* 0x000e220008000c00 */
[----:B---3--:R-:W-:-:S02]  /*28d90*/  PRMT R43, R69, 0x7771, RZ ;  /* 0x00007771452b7816 */ /* 0x008fc400000000ff */
[----:B------:R-:W-:Y:S02]  /*28da0*/  PRMT R60, R69, 0x7770, RZ ;  /* 0x00007770453c7816 */ /* 0x000fe400000000ff */
[C---:B-----5:R-:W-:Y:S02]  /*28db0*/  PRMT R61, R71.reuse, 0x7771, RZ ;  /* 0x00007771473d7816 */ /* 0x060fe400000000ff */
        /* <DEDUP_REMOVED lines=19> */
[C---:B--2---:R-:W-:Y:S02]  /*28ef0*/  PRMT R60, R67.reuse, 0x7770, RZ ;  /* 0x00007770433c7816 */ /* 0x044fe400000000ff */
        /* <DEDUP_REMOVED lines=138> */
[----:B------:R-:W-:Y:S01]  /*297a0*/  IMAD.MOV.U32 R63, RZ, RZ, R57 ;  /* 0x000000ffff3f7224 */ /* 0x000fe200078e0039 */
[----:B------:R-:W-:Y:S01]  /*297b0*/  PRMT R43, R35, 0x7770, RZ ;  /* 0x00007770232b7816 */ /* 0x000fe200000000ff */
[----:B------:R-:W-:-:S02]  /*297c0*/  IMAD.MOV.U32 R57, RZ, RZ, R55 ;  /* 0x000000ffff397224 */ /* 0x000fc400078e0037 */
[----:B------:R-:W-:Y:S01]  /*297d0*/  IMAD.MOV.U32 R54, RZ, RZ, R44 ;  /* 0x000000ffff367224 */ /* 0x000fe200078e002c */
[----:B------:R-:W-:Y:S01]  /*297e0*/  PRMT R44, R33, 0x7771, RZ ;  /* 0x00007771212c7816 */ /* 0x000fe200000000ff */
[----:B------:R-:W-:Y:S01]  /*297f0*/  IMAD.SHL.U32 R39, R39, 0x1000000, RZ ;  /* 0x0100000027277824 */ /* 0x000fe200078e00ff */
[----:B------:R-:W-:Y:S01]  /*29800*/  LOP3.LUT R48, R47, 0xff0000, R52, 0xf8, !PT ;  /* 0x00ff00002f307812 */ /* 0x000fe200078ef834 */
[----:B------:R-:W-:Y:S01]  /*29810*/  IMAD.MOV.U32 R55, RZ, RZ, R49 ;  /* 0x000000ffff377224 */ /* 0x000fe200078e0031 */
[----:B------:R-:W-:Y:S01]  /*29820*/  LOP3.LUT R49, R50, R41, RZ, 0xfc, !PT ;  /* 0x0000002932317212 */ /* 0x000fe200078efcff */
[----:B------:R-:W-:Y:S01]  /*29830*/  IMAD.MOV.U32 R52, RZ, RZ, R46 ;  /* 0x000000ffff347224 */ /* 0x000fe200078e002e */
[----:B------:R-:W-:Y:S02]  /*29840*/  PRMT R41, R35, 0x7771, RZ ;  /* 0x0000777123297816 */ /* 0x000fe400000000ff */
[----:B------:R-:W-:Y:S02]  /*29850*/  PRMT R45, R33, 0x7770, RZ ;  /* 0x00007770212d7816 */ /* 0x000fe400000000ff */
[----:B------:R-:W-:Y:S01]  /*29860*/  LOP3.LUT R46, R43, 0xff, RZ, 0xc0, !PT ;  /* 0x000000ff2b2e7812 */ /* 0x000fe200078ec0ff */
[----:B------:R-:W-:Y:S01]  /*29870*/  IMAD.SHL.U32 R44, R44, 0x100, RZ ;  /* 0x000001002c2c7824 */ /* 0x000fe200078e00ff */
[----:B------:R-:W-:-:S02]  /*29880*/  PRMT R43, R33, 0x7772, RZ ;  /* 0x00007772212b7816 */ /* 0x000fc400000000ff */
[----:B------:R-:W-:Y:S01]  /*29890*/  LOP3.LUT R47, R48, R39, RZ, 0xfc, !PT ;  /* 0x00000027302f7212 */ /* 0x000fe200078efcff */
[----:B------:R-:W-:Y:S01]  /*298a0*/  IMAD.SHL.U32 R41, R41, 0x100, RZ ;  /* 0x0000010029297824 */ /* 0x000fe200078e00ff */
[----:B------:R-:W-:Y:S02]  /*298b0*/  PRMT R39, R35, 0x7772, RZ ;  /* 0x0000777223277816 */ /* 0x000fe400000000ff */
[----:B------:R-:W-:Y:S01]  /*298c0*/  LOP3.LUT R45, R45, 0xff, RZ, 0xc0, !PT ;  /* 0x000000ff2d2d7812 */ /* 0x000fe200078ec0ff */
[----:B------:R-:W-:Y:S01]  /*298d0*/  IMAD.U32 R43, R43, 0x10000, RZ ;  /* 0x000100002b2b7824 */ /* 0x000fe200078e00ff */
[----:B------:R-:W-:Y:S02]  /*298e0*/  PRMT R33, R33, 0x7773, RZ ;  /* 0x0000777321217816 */ /* 0x000fe400000000ff */
[----:B------:R-:W-:Y:S01]  /*298f0*/  ISETP.GT.U32.AND P0, PT, R36, -0x81, PT ;  /* 0xffffff7f2400780c */ /* 0x000fe20003f04070 */
[----:B------:R-:W-:Y:S01]  /*29900*/  IMAD.U32 R39, R39, 0x10000, RZ ;  /* 0x0001000027277824 */ /* 0x000fe200078e00ff */
[----:B------:R-:W-:-:S02]  /*29910*/  LOP3.LUT R44, R45, 0xff00, R44, 0xf8, !PT ;  /* 0x0000ff002d2c7812 */ /* 0x000fc400078ef82c */
[----:B------:R-:W-:Y:S01]  /*29920*/  PRMT R35, R35, 0x7773, RZ ;  /* 0x0000777323237816 */ /* 0x000fe200000000ff */
[----:B------:R-:W-:Y:S01]  /*29930*/  IMAD.SHL.U32 R33, R33, 0x1000000, RZ ;  /* 0x0100000021217824 */ /* 0x000fe200078e00ff */
[----:B------:R-:W-:Y:S01]  /*29940*/  LOP3.LUT R46, R46, 0xff00, R41, 0xf8, !PT ;  /* 0x0000ff002e2e7812 */ /* 0x000fe200078ef829 */
[----:B------:R-:W-:Y:S01]  /*29950*/  IMAD.MOV.U32 R67, RZ, RZ, R61 ;  /* 0x000000ffff437224 */ /* 0x000fe200078e003d */
[----:B------:R-:W-:Y:S01]  /*29960*/  ISETP.GT.U32.AND.EX P0, PT, R37, -0x1, PT, P0 ;  /* 0xffffffff2500780c */ /* 0x000fe20003f04100 */
[----:B------:R-:W-:Y:S01]  /*29970*/  IMAD.MOV.U32 R61, RZ, RZ, R59 ;  /* 0x000000ffff3d7224 */ /* 0x000fe200078e003b */
[----:B------:R-:W-:Y:S01]  /*29980*/  LOP3.LUT R44, R44, 0xff0000, R43, 0xf8, !PT ;  /* 0x00ff00002c2c7812 */ /* 0x000fe200078ef82b */
[----:B------:R-:W-:Y:S01]  /*29990*/  IMAD.SHL.U32 R35, R35, 0x1000000, RZ ;  /* 0x0100000023237824 */ /* 0x000fe200078e00ff */
[----:B------:R-:W-:Y:S01]  /*299a0*/  LOP3.LUT R46, R46, 0xff0000, R39, 0xf8, !PT ;  /* 0x00ff00002e2e7812 */ /* 0x000fe200078ef827 */
[----:B------:R-:W-:Y:S01]  /*299b0*/  IMAD.MOV.U32 R59, RZ, RZ, R53 ;  /* 0x000000ffff3b7224 */ /* 0x000fe200078e0035 */
[----:B------:R-:W-:Y:S01]  /*299c0*/  SEL R41, RZ, 0x1, !P0 ;  /* 0x00000001ff297807 */ /* 0x000fe20004000000 */
[----:B------:R-:W-:Y:S01]  /*299d0*/  IMAD.MOV.U32 R53, RZ, RZ, R51 ;  /* 0x000000ffff357224 */ /* 0x000fe200078e0033 */
[----:B------:R-:W-:-:S02]  /*299e0*/  LOP3.LUT R39, R44, R33, RZ, 0xfc, !PT ;  /* 0x000000212c277212 */ /* 0x000fc400078efcff */
[----:B------:R-:W-:Y:S02]  /*299f0*/  IADD3 R44, P1, PT, R36, 0x80, RZ ;  /* 0x00000080242c7810 */ /* 0x000fe40007f3e0ff */
[----:B------:R-:W-:Y:S01]  /*29a00*/  LOP3.LUT R35, R46, R35, RZ, 0xfc, !PT ;  /* 0x000000232e237212 */ /* 0x000fe200078efcff */
[----:B------:R2:W-:Y:S01]  /*29a10*/  STL.128 [R1+0x1010], R52 ;  /* 0x0010103401007387 */ /* 0x0005e20000100c00 */
[----:B------:R-:W-:Y:S01]  /*29a20*/  IADD3 R30, P0, PT, R30, R41, RZ ;  /* 0x000000291e1e7210 */ /* 0x000fe20007f1e0ff */
[----:B------:R-:W-:Y:S02]  /*29a30*/  IMAD.X R33, RZ, RZ, R37, P1 ;  /* 0x000000ffff217224 */ /* 0x000fe400008e0625 */
[----:B------:R-:W-:Y:S02]  /*29a40*/  IMAD.MOV.U32 R36, RZ, RZ, R34 ;  /* 0x000000ffff247224 */ /* 0x000fe400078e0022 */
[----:B------:R-:W-:Y:S02]  /*29a50*/  IMAD.MOV.U32 R37, RZ, RZ, R35 ;  /* 0x000000ffff257224 */ /* 0x000fe400078e0023 */
[----:B------:R-:W-:-:S02]  /*29a60*/  IMAD.X R31, RZ, RZ, R31, P0 ;  /* 0x000000ffff1f7224 */ /* 0x000fc400000e061f */
[----:B--2---:R-:W-:Y:S02]  /*29a70*/  IMAD.MOV.U32 R54, RZ, RZ, R38 ;  /* 0x000000ffff367224 */ /* 0x004fe400078e0026 */
[----:B------:R-:W-:Y:S02]  /*29a80*/  IMAD.MOV.U32 R38, RZ, RZ, R32 ;  /* 0x000000ffff267224 */ /* 0x000fe400078e0020 */
[----:B------:R-:W-:Y:S02]  /*29a90*/  IMAD.MOV.U32 R32, RZ, RZ, R44 ;  /* 0x000000ffff207224 */ /* 0x000fe400078e002c */
[----:B------:R-:W-:Y:S02]  /*29aa0*/  IMAD.MOV.U32 R52, RZ, RZ, R40 ;  /* 0x000000ffff347224 */ /* 0x000fe400078e0028 */
[----:B------:R-:W-:Y:S02]  /*29ab0*/  IMAD.MOV.U32 R53, RZ, RZ, R49 ;  /* 0x000000ffff357224 */ /* 0x000fe400078e0031 */
[----:B------:R-:W-:Y:S01]  /*29ac0*/  IMAD.MOV.U32 R55, RZ, RZ, R47 ;  /* 0x000000ffff377224 */ /* 0x000fe200078e002f */
[----:B------:R2:W-:Y:S01]  /*29ad0*/  STL.128 [R1+0x1030], R36 ;  /* 0x0010302401007387 */ /* 0x0005e20000100c00 */
[----:B------:R-:W3:Y:S03]  /*29ae0*/  LDC R41, c[0x3][0x1c] ;  /* 0x00c00700ff297b82 */ /* 0x000ee60000000800 */
[----:B------:R4:W-:Y:S04]  /*29af0*/  STL.64 [R1+0xb08], R32 ;  /* 0x000b082001007387 */ /* 0x0009e80000100a00 */
[----:B------:R-:W-:Y:S01]  /*29b00*/  STL.128 [R1+0xff0], R60 ;  /* 0x000ff03c01007387 */ /* 0x000fe20000100c00 */
[----:B------:R-:W1:Y:S03]  /*29b10*/  LDC R34, c[0x3][0x14] ;  /* 0x00c00500ff227b82 */ /* 0x000e660000000800 */
[----:B------:R-:W-:Y:S04]  /*29b20*/  STL.128 [R1+0x1000], R56 ;  /* 0x0010003801007387 */ /* 0x000fe80000100c00 */
[----:B------:R-:W-:Y:S01]  /*29b30*/  STL.128 [R1+0x1020], R52 ;  /* 0x0010203401007387 */ /* 0x000fe20000100c00 */
[----:B--2---:R-:W2:Y:S03]  /*29b40*/  LDC R39, c[0x3][0x18] ;  /* 0x00c00600ff277b82 */ /* 0x004ea60000000800 */
[----:B------:R-:W-:Y:S05]  /*29b50*/  STL.64 [R1+0xb10], R30 ;  /* 0x000b101e01007387 */ /* 0x000fea0000100a00 */
[----:B------:R-:W1:Y:S08]  /*29b60*/  LDC R37, c[0x3][0x10] ;  /* 0x00c00400ff257b82 */ /* 0x000e700000000800 */
[----:B------:R-:W1:Y:S08]  /*29b70*/  LDC R35, c[0x3][0x8] ;  /* 0x00c00200ff237b82 */ /* 0x000e700000000800 */
[----:B----4-:R-:W4:Y:S08]  /*29b80*/  LDC R32, c[0x3][0xc] ;  /* 0x00c00300ff207b82 */ /* 0x010f300000000800 */
        /* <DEDUP_REMOVED lines=32> */
.L_x_141:
[----:B------:R-:W-:-:S04]  /*29d90*/  IMAD.MOV.U32 R51, RZ, RZ, 0x40 ;  /* 0x00000040ff337424 */ /* 0x000fc800078e00ff */
[----:B------:R-:W-:-:S04]  /*29da0*/  IMAD R38, R36, 0x10, R51 ;  /* 0x0000001024267824 */ /* 0x000fc800078e0233 */
        /* <DEDUP_REMOVED lines=8> */
[----:B------:R-:W1:Y:S01]  /*29e30*/  LDC.U8 R59, c[0x3][R38+0x6] ;  /* 0x00c00180263b7b82 */ /* 0x000e620000000000 */
[----:B--2---:R-:W-:-:S05]  /*29e40*/  IMAD R55, R55, 0x8, R0 ;  /* 0x0000000837377824 */ /* 0x004fca00078e0200 */
[----:B------:R2:W5:Y:S02]  /*29e50*/  LDL.64 R84, [R55] ;  /* 0x0000000037547983 */ /* 0x0005640000100a00 */
[----:B0-----:R-:W0:Y:S01]  /*29e60*/  LDC.U8 R51, c[0x3][R38+0x5] ;  /* 0x00c0014026337b82 */ /* 0x001e220000000000 */
[----:B----4-:R-:W-:-:S07]  /*29e70*/  IMAD R86, R57, 0x8, R0 ;  /* 0x0000000839567824 */ /* 0x010fce00078e0200 */
[----:B------:R-:W4:Y:S01]  /*29e80*/  LDC.U8 R57, c[0x3][R38+0x3] ;  /* 0x00c000c026397b82 */ /* 0x000f220000000000 */
[----:B------:R-:W5:Y:S01]  /*29e90*/  LDL.64 R86, [R86] ;  /* 0x0000000056567983 */ /* 0x000f620000100a00 */
[----:B-1----:R-:W-:-:S06]  /*29ea0*/  IMAD R59, R59, 0x8, R0 ;  /* 0x000000083b3b7824 */ /* 0x002fcc00078e0200 */
[----:B------:R-:W1:Y:S01]  /*29eb0*/  LDC.U8 R61, c[0x3][R38+0x7] ;  /* 0x00c001c0263d7b82 */ /* 0x000e620000000000 */
[----:B------:R2:W5:Y:S01]  /*29ec0*/  LDL.64 R88, [R59] ;  /* 0x000000003b587983 */ /* 0x0005620000100a00 */
[----:B0-----:R-:W-:-:S06]  /*29ed0*/  IMAD R51, R51, 0x8, R0 ;  /* 0x0000000833337824 */ /* 0x001fcc00078e0200 */
[----:B------:R-:W0:Y:S01]  /*29ee0*/  LDC.U8 R63, c[0x3][R38+0x8] ;  /* 0x00c00200263f7b82 */ /* 0x000e220000000000 */
[----:B------:R0:W5:Y:S01]  /*29ef0*/  LDL.64 R74, [R51] ;  /* 0x00000000334a7983 */ /* 0x0001620000100a00 */
[----:B----4-:R-:W-:-:S05]  /*29f00*/  IMAD R57, R57, 0x8, R0 ;  /* 0x0000000839397824 */ /* 0x010fca00078e0200 */
[----:B------:R-:W4:Y:S01]  /*29f10*/  LDL.64 R76, [R57] ;  /* 0x00000000394c7983 */ /* 0x000f220000100a00 */
[----:B------:R-:W0:Y:S01]  /*29f20*/  LDC.U8 R53, c[0x3][R38+0xa] ;  /* 0x00c0028026357b82 */ /* 0x000e220000000000 */
[----:B-1----:R-:W-:-:S06]  /*29f30*/  IMAD R68, R61, 0x8, R0 ;  /* 0x000000083d447824 */ /* 0x002fcc00078e0200 */
[----:B------:R-:W4:Y:S01]  /*29f40*/  LDL.64 R68, [R68] ;  /* 0x0000000044447983 */ /* 0x000f220000100a00 */
[----:B--2---:R-:W1:Y:S01]  /*29f50*/  LDC.U8 R55, c[0x3][R38+0xc] ;  /* 0x00c0030026377b82 */ /* 0x004e620000000000 */
[----:B0-----:R-:W-:-:S06]  /*29f60*/  IMAD R63, R63, 0x8, R0 ;  /* 0x000000083f3f7824 */ /* 0x001fcc00078e0200 */
[----:B------:R-:W2:Y:S01]  /*29f70*/  LDL.64 R62, [R63] ;  /* 0x000000003f3e7983 */ /* 0x000ea20000100a00 */
[----:B------:R-:W0:Y:S01]  /*29f80*/  LDC.U8 R59, c[0x3][R38+0xe] ;  /* 0x00c00380263b7b82 */ /* 0x000e220000000000 */
[----:B------:R-:W-:-:S07]  /*29f90*/  IMAD R53, R53, 0x8, R0 ;  /* 0x0000000835357824 */ /* 0x000fce00078e0200 */
[----:B------:R-:W0:Y:S01]  /*29fa0*/  LDC.U8 R51, c[0x3][R38+0x9] ;  /* 0x00c0024026337b82 */ /* 0x000e220000000000 */
[----:B------:R-:W2:Y:S01]  /*29fb0*/  LDL.64 R64, [R53] ;  /* 0x0000000035407983 */ /* 0x000ea20000100a00 */
[----:B-1----:R-:W-:-:S06]  /*29fc0*/  IMAD R60, R55, 0x8, R0 ;  /* 0x00000008373c7824 */ /* 0x002fcc00078e0200 */
[----:B------:R-:W1:Y:S01]  /*29fd0*/  LDC.U8 R55, c[0x3][R38+0xb] ;  /* 0x00c002c026377b82 */ /* 0x000e620000000000 */
[----:B------:R-:W2:Y:S01]  /*29fe0*/  LDL.64 R60, [R60] ;  /* 0x000000003c3c7983 */ /* 0x000ea20000100a00 */
[----:B0-----:R-:W-:-:S06]  /*29ff0*/  IMAD R59, R59, 0x8, R0 ;  /* 0x000000083b3b7824 */ /* 0x001fcc00078e0200 */
[----:B------:R-:W2:Y:S01]  /*2a000*/  LDL.64 R58, [R59] ;  /* 0x000000003b3a7983 */ /* 0x000ea20000100a00 */
[--C-:B------:R-:W-:Y:S02]  /*2a010*/  IMAD R56, R51, 0x8, R0.reuse ;  /* 0x0000000833387824 */ /* 0x100fe400078e0200 */
[----:B------:R-:W0:Y:S04]  /*2a020*/  LDC.U8 R51, c[0x3][R38+0xd] ;  /* 0x00c0034026337b82 */ /* 0x000e280000000000 */
[----:B------:R-:W2:Y:S04]  /*2a030*/  LDL.64 R56, [R56] ;  /* 0x0000000038387983 */ /* 0x000ea80000100a00 */
[----:B------:R-:W0:Y:S01]  /*2a040*/  LDC.U8 R91, c[0x3][R38+0xf] ;  /* 0x00c003c0265b7b82 */ /* 0x000e220000000000 */
[----:B-1----:R-:W-:-:S06]  /*2a050*/  IMAD R55, R55, 0x8, R0 ;  /* 0x0000000837377824 */ /* 0x002fcc00078e0200 */
[----:B------:R-:W2:Y:S01]  /*2a060*/  LDL.64 R54, [R55] ;  /* 0x0000000037367983 */ /* 0x000ea20000100a00 */
[----:B0-----:R-:W-:-:S06]  /*2a070*/  IMAD R52, R51, 0x8, R0 ;  /* 0x0000000833347824 */ /* 0x001fcc00078e0200 */
[----:B------:R-:W2:Y:S01]  /*2a080*/  LDL.64 R52, [R52] ;  /* 0x0000000034347983 */ /* 0x000ea20000100a00 */
[----:B------:R-:W-:-:S06]  /*2a090*/  IMAD R50, R91, 0x8, R0 ;  /* 0x000000085b327824 */ /* 0x000fcc00078e0200 */
        /* <DEDUP_REMOVED lines=22> */
[----:B------:R-:W-:Y:S01]  /*2a200*/  IADD3 R46, P2, P3, R66, R111, R88 ;  /* 0x0000006f422e7210 */ /* 0x000fe20007b5e058 */
[----:B------:R-:W-:Y:S01]  /*2a210*/  IMAD.X R95, R32, 0x1, R97, P0 ;  /* 0x00000001205f7824 */ /* 0x000fe200000e0661 */
[----:B------:R-:W-:Y:S02]  /*2a220*/  LOP3.LUT R43, R81, R92, RZ, 0x3c, !PT ;  /* 0x0000005c512b7212 */ /* 0x000fe400078e3cff */
[----:B------:R-:W-:Y:S02]  /*2a230*/  LOP3.LUT R91, R107, R82, RZ, 0x3c, !PT ;  /* 0x000000526b5b7212 */ /* 0x000fe400078e3cff */
[----:B------:R-:W-:Y:S02]  /*2a240*/  IADD3 R85, P1, PT, R37, R40, RZ ;  /* 0x0000002825557210 */ /* 0x000fe40007f3e0ff */
[----:B------:R-:W-:-:S02]  /*2a250*/  SHF.L.W.U32.HI R35, R43, 0x10, R38 ;  /* 0x000000102b237819 */ /* 0x000fc40000010e26 */
[----:B------:R-:W-:Y:S01]  /*2a260*/  IADD3.X R79, PT, PT, R67, R113, R89, P2, P3 ;  /* 0x00000071434f7210 */ /* 0x000fe200017e6459 */
[----:B------:R-:W-:Y:S01]  /*2a270*/  IMAD.X R87, R34, 0x1, R91, P1 ;  /* 0x0000000122577824 */ /* 0x000fe200008e065b */
        /* <DEDUP_REMOVED lines=27> */
[----:B------:R-:W-:Y:S02]  /*2a430*/  IADD3 R86, P0, PT, R40, R93, RZ ;  /* 0x0000005d28567210 */ /* 0x000fe40007f1e0ff */
[----:B------:R-:W-:Y:S02]  /*2a440*/  IADD3 R68, P2, P3, R46, R73, R68 ;  /* 0x000000492e447210 */ /* 0x000fe40007b5e044 */
[----:B------:R-:W-:-:S02]  /*2a450*/  SHF.L.W.U32.HI R46, R66, 0x10, R41 ;  /* 0x00000010422e7819 */ /* 0x000fc40000010e29 */
[----:B------:R-:W-:Y:S01]  /*2a460*/  IADD3 R74, P1, PT, R48, R85, RZ ;  /* 0x00000055304a7210 */ /* 0x000fe20007f3e0ff */
[----:B------:R-:W-:Y:S01]  /*2a470*/  IMAD.X R85, R32, 0x1, R95, P0 ;  /* 0x0000000120557824 */ /* 0x000fe200000e065f */
[----:B------:R-:W-:Y:S02]  /*2a480*/  SHF.L.W.U32.HI R71, R34, 0x8, R71 ;  /* 0x0000000822477819 */ /* 0x000fe40000010e47 */
[----:B------:R-:W-:Y:S01]  /*2a490*/  LOP3.LUT R34, R72, R68, RZ, 0x3c, !PT ;  /* 0x0000004448227212 */ /* 0x000fe200078e3cff */
[----:B------:R-:W-:Y:S01]  /*2a4a0*/  IMAD.X R80, R46, 0x1, R87, P1 ;  /* 0x000000012e507824 */ /* 0x000fe200008e0657 */
[----:B------:R-:W-:Y:S02]  /*2a4b0*/  LOP3.LUT R43, R43, R86, RZ, 0x3c, !PT ;  /* 0x000000562b2b7212 */ /* 0x000fe400078e3cff */
[----:B------:R-:W-:Y:S02]  /*2a4c0*/  LOP3.LUT R72, R37, R85, RZ, 0x3c, !PT ;  /* 0x0000005525487212 */ /* 0x000fe400078e3cff */
[----:B------:R-:W-:-:S02]  /*2a4d0*/  IADD3.X R79, PT, PT, R79, R71, R69, P2, P3 ;  /* 0x000000474f4f7210 */ /* 0x000fc400017e6445 */
[----:B------:R-:W-:Y:S02]  /*2a4e0*/  LOP3.LUT R67, R45, R74, RZ, 0x3c, !PT ;  /* 0x0000004a2d437212 */ /* 0x000fe400078e3cff */
[----:B------:R-:W-:Y:S02]  /*2a4f0*/  LOP3.LUT R66, R39, R80, RZ, 0x3c, !PT ;  /* 0x0000005027427212 */ /* 0x000fe400078e3cff */
[----:B------:R-:W-:Y:S02]  /*2a500*/  SHF.L.W.U32.HI R41, R43, 0x1, R72 ;  /* 0x000000012b297819 */ /* 0x000fe40000010e48 */
[----:B------:R-:W-:Y:S02]  /*2a510*/  LOP3.LUT R37, R70, R79, RZ, 0x3c, !PT ;  /* 0x0000004f46257212 */ /* 0x000fe400078e3cff */
[----:B------:R-:W-:Y:S02]  /*2a520*/  SHF.L.W.U32.HI R43, R72, 0x1, R43 ;  /* 0x00000001482b7819 */ /* 0x000fe40000010e2b */
[----:B------:R-:W-:-:S02]  /*2a530*/  SHF.L.W.U32.HI R45, R67, 0x1, R66 ;  /* 0x00000001432d7819 */ /* 0x000fc40000010e42 */
[----:B------:R-:W-:Y:S02]  /*2a540*/  SHF.L.W.U32.HI R67, R66, 0x1, R67 ;  /* 0x0000000142437819 */ /* 0x000fe40000010e43 */
[----:B------:R-:W-:Y:S02]  /*2a550*/  SHF.L.W.U32.HI R66, R34, 0x10, R37 ;  /* 0x0000001022427819 */ /* 0x000fe40000010e25 */
[----:B--2---:R-:W-:Y:S02]  /*2a560*/  IADD3 R77, P2, P3, R43, R90, R62 ;  /* 0x0000005a2b4d7210 */ /* 0x004fe40007b5e03e */
[----:B------:R-:W-:Y:S02]  /*2a570*/  SHF.L.W.U32.HI R34, R37, 0x10, R34 ;  /* 0x0000001025227819 */ /* 0x000fe40000010e22 */
[----:B------:R-:W-:Y:S02]  /*2a580*/  IADD3 R37, P1, PT, R66, R81, RZ ;  /* 0x0000005142257210 */ /* 0x000fe40007f3e0ff */
[----:B------:R-:W-:-:S02]  /*2a590*/  IADD3.X R63, PT, PT, R41, R92, R63, P2, P3 ;  /* 0x0000005c293f7210 */ /* 0x000fc400017e643f */
[----:B------:R-:W-:Y:S02]  /*2a5a0*/  IADD3 R75, P4, P5, R67, R76, R64 ;  /* 0x0000004c434b7210 */ /* 0x000fe40007d9e040 */
[----:B------:R-:W-:Y:S01]  /*2a5b0*/  IADD3 R81, P0, PT, R38, R99, RZ ;  /* 0x0000006326517210 */ /* 0x000fe20007f1e0ff */
[C---:B------:R-:W-:Y:S01]  /*2a5c0*/  IMAD.X R64, R34.reuse, 0x1, R83, P1 ;  /* 0x0000000122407824 */ /* 0x040fe200008e0653 */
[----:B------:R-:W-:Y:S02]  /*2a5d0*/  LOP3.LUT R76, R34, R63, RZ, 0x3c, !PT ;  /* 0x0000003f224c7212 */ /* 0x000fe400078e3cff */
[----:B------:R-:W-:Y:S01]  /*2a5e0*/  IADD3.X R72, PT, PT, R45, R78, R65, P4, P5 ;  /* 0x0000004e2d487210 */ /* 0x000fe200027ea441 */
[----:B------:R-:W-:Y:S01]  /*2a5f0*/  IMAD.X R83, R35, 0x1, R94, P0 ;  /* 0x0000000123537824 */ /* 0x000fe200000e065e */
[----:B------:R-:W-:Y:S02]  /*2a600*/  IADD3 R76, P0, PT, R76, R74, RZ ;  /* 0x0000004a4c4c7210 */ /* 0x000fe40007f1e0ff */
[----:B------:R-:W-:-:S02]  /*2a610*/  LOP3.LUT R78, R66, R77, RZ, 0x3c, !PT ;  /* 0x0000004d424e7212 */ /* 0x000fc400078e3cff */
        /* <DEDUP_REMOVED lines=17> */
[----:B------:R-:W-:Y:S02]  /*2a730*/  SHF.L.W.U32.HI R41, R62, 0x8, R43 ;  /* 0x000000083e297819 */ /* 0x000fe40000010e2b */
[----:B------:R-:W-:Y:S02]  /*2a740*/  LOP3.LUT R67, R67, R70, RZ, 0x3c, !PT ;  /* 0x0000004643437212 */ /* 0x000fe400078e3cff */
[----:B------:R-:W-:-:S02]  /*2a750*/  LOP3.LUT R60, R45, R74, RZ, 0x3c, !PT ;  /* 0x0000004a2d3c7212 */ /* 0x000fc400078e3cff */
[----:B------:R-:W-:Y:S02]  /*2a760*/  SHF.L.W.U32.HI R43, R43, 0x8, R62 ;  /* 0x000000082b2b7819 */ /* 0x000fe40000010e3e */
[----:B------:R-:W-:Y:S02]  /*2a770*/  IADD3.X R71, PT, PT, R47, R84, R61, P2, P3 ;  /* 0x000000542f477210 */ /* 0x000fe400017e643d */
[----:B------:R-:W-:Y:S02]  /*2a780*/  IADD3.X R45, PT, PT, R37, R79, R59, P0, P1 ;  /* 0x0000004f252d7210 */ /* 0x000fe400007e243b */
[----:B------:R-:W-:Y:S02]  /*2a790*/  SHF.L.W.U32.HI R58, R60, 0x8, R67 ;  /* 0x000000083c3a7819 */ /* 0x000fe40000010e43 */
[----:B------:R-:W-:Y:S02]  /*2a7a0*/  SHF.L.W.U32.HI R59, R67, 0x8, R60 ;  /* 0x00000008433b7819 */ /* 0x000fe40000010e3c */
[----:B------:R-:W-:-:S02]  /*2a7b0*/  IADD3 R93, P0, P1, R77, R43, R56 ;  /* 0x0000002b4d5d7210 */ /* 0x000fc4000791e038 */
[----:B------:R-:W-:Y:S02]  /*2a7c0*/  LOP3.LUT R64, R32, R71, RZ, 0x3c, !PT ;  /* 0x0000004720407212 */ /* 0x000fe400078e3cff */
[----:B------:R-:W-:Y:S02]  /*2a7d0*/  LOP3.LUT R60, R46, R45, RZ, 0x3c, !PT ;  /* 0x0000002d2e3c7212 */ /* 0x000fe400078e3cff */
[----:B------:R-:W-:Y:S02]  /*2a7e0*/  IADD3.X R95, PT, PT, R63, R41, R57, P0, P1 ;  /* 0x000000293f5f7210 */ /* 0x000fe400007e2439 */
[----:B------:R-:W-:Y:S02]  /*2a7f0*/  IADD3 R64, P2, PT, R64, R81, RZ ;  /* 0x0000005140407210 */ /* 0x000fe40007f5e0ff */
[----:B------:R-:W-:Y:S02]  /*2a800*/  LOP3.LUT R68, R40, R69, RZ, 0x3c, !PT ;  /* 0x0000004528447212 */ /* 0x000fe400078e3cff */
[----:B------:R-:W-:-:S02]  /*2a810*/  IADD3 R60, P3, PT, R60, R86, RZ ;  /* 0x000000563c3c7210 */ /* 0x000fc40007f7e0ff */
[----:B------:R-:W-:Y:S02]  /*2a820*/  LOP3.LUT R62, R48, R65, RZ, 0x3c, !PT ;  /* 0x00000041303e7212 */ /* 0x000fe400078e3cff */
[----:B------:R-:W-:Y:S02]  /*2a830*/  LOP3.LUT R56, R93, R34, R63, 0x96, !PT ;  /* 0x000000225d387212 */ /* 0x000fe400078e963f */
[----:B------:R-:W-:Y:S01]  /*2a840*/  LOP3.LUT R57, R95, R66, R77, 0x96, !PT ;  /* 0x000000425f397212 */ /* 0x000fe200078e964d */
[----:B------:R-:W-:Y:S02]  /*2a850*/  IMAD.X R68, R68, 0x1, R83, P2 ;  /* 0x0000000144447824 */ /* 0x000fe400010e0653 */
[----:B------:R-:W-:Y:S01]  /*2a860*/  IMAD.X R62, R62, 0x1, R85, P3 ;  /* 0x000000013e3e7824 */ /* 0x000fe200018e0655 */
[----:B------:R-:W-:Y:S02]  /*2a870*/  SHF.L.W.U32.HI R115, R56, 0x10, R57 ;  /* 0x0000001038737819 */ /* 0x000fe40000010e39 */
[----:B------:R-:W-:-:S02]  /*2a880*/  SHF.L.W.U32.HI R117, R57, 0x10, R56 ;  /* 0x0000001039757819 */ /* 0x000fc40000010e38 */
[----:B------:R-:W-:Y:S02]  /*2a890*/  LOP3.LUT R49, R49, R64, RZ, 0x3c, !PT ;  /* 0x0000004031317212 */ /* 0x000fe400078e3cff */
[----:B------:R-:W-:Y:S02]  /*2a8a0*/  LOP3.LUT R34, R47, R68, RZ, 0x3c, !PT ;  /* 0x000000442f227212 */ /* 0x000fe400078e3cff */
[----:B------:R-:W-:Y:S02]  /*2a8b0*/  LOP3.LUT R56, R37, R62, RZ, 0x3c, !PT ;  /* 0x0000003e25387212 */ /* 0x000fe400078e3cff */
[----:B------:R-:W-:Y:S02]  /*2a8c0*/  IADD3 R37, P0, PT, R115, R76, RZ ;  /* 0x0000004c73257210 */ /* 0x000fe40007f1e0ff */
[----:B------:R-:W-:Y:S02]  /*2a8d0*/  IADD3 R97, P1, P2, R75, R59, R54 ;  /* 0x0000003b4b617210 */ /* 0x000fe40007a3e036 */
[----:B------:R-:W-:-:S02]  /*2a8e0*/  SHF.L.W.U32.HI R61, R49, 0x8, R34 ;  /* 0x00000008313d7819 */ /* 0x000fc40000010e22 */
[----:B------:R-:W-:Y:S01]  /*2a8f0*/  SHF.L.W.U32.HI R57, R34, 0x8, R49 ;  /* 0x0000000822397819 */ /* 0x000fe20000010e31 */
[----:B------:R-:W-:Y:S01]  /*2a900*/  IMAD.X R34, R117, 0x1, R78, P0 ;  /* 0x0000000175227824 */ /* 0x000fe200000e064e */
[----:B------:R-:W-:Y:S02]  /*2a910*/  LOP3.LUT R39, R39, R60, RZ, 0x3c, !PT ;  /* 0x0000003c27277212 */ /* 0x000fe400078e3cff */
[----:B------:R-:W-:Y:S02]  /*2a920*/  IADD3.X R101, PT, PT, R72, R58, R55, P1, P2 ;  /* 0x0000003a48657210 */ /* 0x000fe40000fe4437 */
[----:B------:R-:W-:Y:S02]  /*2a930*/  IADD3 R103, P0, P1, R69, R61, R52 ;  /* 0x0000003d45677210 */ /* 0x000fe4000791e034 */
[----:B------:R-:W-:Y:S02]  /*2a940*/  SHF.L.W.U32.HI R63, R56, 0x8, R39 ;  /* 0x00000008383f7819 */ /* 0x000fe40000010e27 */
[----:B------:R-:W-:-:S02]  /*2a950*/  SHF.L.W.U32.HI R54, R39, 0x8, R56 ;  /* 0x0000000827367819 */ /* 0x000fc40000010e38 */
[----:B------:R-:W-:Y:S02]  /*2a960*/  LOP3.LUT R43, R43, R37, RZ, 0x3c, !PT ;  /* 0x000000252b2b7212 */ /* 0x000fe400078e3cff */
[----:B------:R-:W-:Y:S02]  /*2a970*/  LOP3.LUT R56, R41, R34, RZ, 0x3c, !PT ;  /* 0x0000002229387212 */ /* 0x000fe400078e3cff */
[----:B------:R-:W-:Y:S02]  /*2a980*/  LOP3.LUT R35, R97, R35, R72, 0x96, !PT ;  /* 0x0000002361237212 */ /* 0x000fe400078e9648 */
[----:B------:R-:W-:Y:S02]  /*2a990*/  LOP3.LUT R38, R101, R38, R75, 0x96, !PT ;  /* 0x0000002665267212 */ /* 0x000fe400078e964b */
[----:B------:R-:W-:Y:S02]  /*2a9a0*/  IADD3.X R105, PT, PT, R71, R57, R53, P0, P1 ;  /* 0x0000003947697210 */ /* 0x000fe400007e2435 */
[----:B------:R-:W-:-:S02]  /*2a9b0*/  IADD3 R111, P0, P1, R65, R54, R50 ;  /* 0x00000036416f7210 */ /* 0x000fc4000791e032 */
[----:B------:R-:W-:Y:S02]  /*2a9c0*/  SHF.L.W.U32.HI R73, R43, 0x1, R56 ;  /* 0x000000012b497819 */ /* 0x000fe40000010e38 */
[----:B------:R-:W-:Y:S02]  /*2a9d0*/  SHF.L.W.U32.HI R72, R56, 0x1, R43 ;  /* 0x0000000138487819 */ /* 0x000fe40000010e2b */
[----:B------:R-:W-:Y:S02]  /*2a9e0*/  SHF.L.W.U32.HI R47, R35, 0x10, R38 ;  /* 0x00000010232f7819 */ /* 0x000fe40000010e26 */
[----:B------:R-:W-:Y:S02]  /*2a9f0*/  LOP3.LUT R32, R103, R32, R71, 0x96, !PT ;  /* 0x0000002067207212 */ /* 0x000fe400078e9647 */
[----:B------:R-:W-:Y:S02]  /*2aa00*/  LOP3.LUT R43, R105, R40, R69, 0x96, !PT ;  /* 0x00000028692b7212 */ /* 0x000fe400078e9645 */
[----:B------:R-:W-:-:S02]  /*2aa10*/  IADD3.X R113, PT, PT, R45, R63, R51, P0, P1 ;  /* 0x0000003f2d717210 */ /* 0x000fc400007e2433 */
[----:B------:R-:W-:Y:S02]  /*2aa20*/  SHF.L.W.U32.HI R49, R38, 0x10, R35 ;  /* 0x0000001026317819 */ /* 0x000fe40000010e23 */
[----:B------:R-:W-:Y:S02]  /*2aa30*/  IADD3 R39, P0, PT, R47, R70, RZ ;  /* 0x000000462f277210 */ /* 0x000fe40007f1e0ff */
[----:B------:R-:W-:Y:S02]  /*2aa40*/  LOP3.LUT R46, R111, R46, R45, 0x96, !PT ;  /* 0x0000002e6f2e7212 */ /* 0x000fe400078e962d */
[----:B------:R-:W-:Y:S02]  /*2aa50*/  SHF.L.W.U32.HI R45, R43, 0x10, R32 ;  /* 0x000000102b2d7819 */ /* 0x000fe40000010e20 */
[----:B------:R-:W-:Y:S01]  /*2aa60*/  SHF.L.W.U32.HI R43, R32, 0x10, R43 ;  /* 0x00000010202b7819 */ /* 0x000fe20000010e2b */
[----:B------:R-:W-:Y:S01]  /*2aa70*/  IMAD.X R41, R49, 0x1, R74, P0 ;  /* 0x0000000131297824 */ /* 0x000fe200000e064a */
        /* <DEDUP_REMOVED lines=68> */
[----:B------:R-:W-:-:S07]  /*2aec0*/  IMAD.MOV.U32 R41, RZ, RZ, R21 ;  /* 0x000000ffff297224 */ /* 0x000fce00078e0015 */
.L_x_143:
        /* <DEDUP_REMOVED lines=25> */
[----:B------:R-:W-:Y:S01]  /*2b060*/  IMAD.SHL.U32 R22, R55, 0x100, RZ ;  /* 0x0000010037167824 */ /* 0x000fe200078e00ff */
[----:B------:R-:W-:Y:S02]  /*2b070*/  LOP3.LUT R19, R16, R14, R13, 0xfe, !PT ;  /* 0x0000000e10137212 */ /* 0x000fe400078efe0d */
[----:B------:R-:W-:Y:S02]  /*2b080*/  LOP3.LUT R39, R34, R20, R39, 0xfe, !PT ;  /* 0x0000001422277212 */ /* 0x000fe400078efe27 */
[----:B------:R-:W-:Y:S01]  /*2b090*/  LOP3.LUT R18, R19, R18, RZ, 0xfc, !PT ;  /* 0x0000001213127212 */ /* 0x000fe200078efcff */
[----:B------:R-:W-:Y:S02]  /*2b0a0*/  IMAD.U32 R32, R32, 0x10000, RZ ;  /* 0x0001000020207824 */ /* 0x000fe400078e00ff */
[----:B------:R-:W-:-:S02]  /*2b0b0*/  IMAD.SHL.U32 R13, R38, 0x1000000, RZ ;  /* 0x01000000260d7824 */ /* 0x000fc400078e00ff */
[----:B------:R-:W-:Y:S02]  /*2b0c0*/  IMAD.U32 R57, R57, 0x10000, RZ ;  /* 0x0001000039397824 */ /* 0x000fe400078e00ff */
[----:B------:R-:W-:Y:S01]  /*2b0d0*/  IMAD.SHL.U32 R58, R58, 0x1000000, RZ ;  /* 0x010000003a3a7824 */ /* 0x000fe200078e00ff */
[----:B------:R-:W-:Y:S02]  /*2b0e0*/  LOP3.LUT R38, R39, R36, RZ, 0xfc, !PT ;  /* 0x0000002427267212 */ /* 0x000fe400078efcff */
[----:B------:R-:W-:Y:S02]  /*2b0f0*/  LOP3.LUT R6, R59, R17, R6, 0xfe, !PT ;  /* 0x000000113b067212 */ /* 0x000fe400078efe06 */
        /* <DEDUP_REMOVED lines=237> */
[----:B------:R-:W-:Y:S01]  /*2bfd0*/  LOP3.LUT R39, R60, R20, R57, 0xfe, !PT ;  /* 0x000000143c277212 */ /* 0x000fe200078efe39 */
[----:B------:R-:W0:Y:S04]  /*2bfe0*/  LDC.64 R58, c[0x3][0x20] ;  /* 0x00c00800ff3a7b82 */ /* 0x000e280000000a00 */
[----:B------:R1:W-:Y:S04]  /*2bff0*/  STL.128 [R1+0x1020], R36 ;  /* 0x0010202401007387 */ /* 0x0003e80000100c00 */
[----:B------:R-:W2:Y:S01]  /*2c000*/  LDL.U8 R13, [R12+0x71] ;  /* 0x000071000c0d7983 */ /* 0x000ea20000100000 */
[----:B------:R-:W-:Y:S01]  /*2c010*/  ISETP.GT.U32.AND P0, PT, R44, -0x81, PT ;  /* 0xffffff7f2c00780c */ /* 0x000fe20003f04070 */
[----:B------:R-:W3:Y:S02]  /*2c020*/  LDC.64 R60, c[0x3][0x28] ;  /* 0x00c00a00ff3c7b82 */ /* 0x000ee40000000a00 */
[----:B------:R-:W4:Y:S04]  /*2c030*/  LDL.U8 R14, [R12+0x72] ;  /* 0x000072000c0e7983 */ /* 0x000f280000100000 */
[----:B------:R-:W5:Y:S04]  /*2c040*/  LDL.U8 R15, [R12+0x73] ;  /* 0x000073000c0f7983 */ /* 0x000f680000100000 */
[----:B------:R-:W3:Y:S04]  /*2c050*/  LDL.U8 R6, [R12+0x70] ;  /* 0x000070000c067983 */ /* 0x000ee80000100000 */
[----:B------:R-:W3:Y:S04]  /*2c060*/  LDL.U8 R17, [R12+0x75] ;  /* 0x000075000c117983 */ /* 0x000ee80000100000 */
[----:B------:R-:W3:Y:S04]  /*2c070*/  LDL.U8 R16, [R12+0x74] ;  /* 0x000074000c107983 */ /* 0x000ee80000100000 */
[----:B------:R-:W3:Y:S04]  /*2c080*/  LDL.U8 R20, [R12+0x7a] ;  /* 0x00007a000c147983 */ /* 0x000ee80000100000 */
[----:B------:R-:W3:Y:S04]  /*2c090*/  LDL.U8 R19, [R12+0x79] ;  /* 0x000079000c137983 */ /* 0x000ee80000100000 */
[----:B------:R-:W3:Y:S04]  /*2c0a0*/  LDL.U8 R21, [R12+0x7b] ;  /* 0x00007b000c157983 */ /* 0x000ee80000100000 */
[----:B-1----:R-:W3:Y:S04]  /*2c0b0*/  LDL.U8 R38, [R12+0x7d] ;  /* 0x00007d000c267983 */ /* 0x002ee80000100000 */
[----:B------:R-:W3:Y:S04]  /*2c0c0*/  LDL.U8 R18, [R12+0x76] ;  /* 0x000076000c127983 */ /* 0x000ee80000100000 */
[----:B------:R-:W3:Y:S04]  /*2c0d0*/  LDL.U8 R22, [R12+0x77] ;  /* 0x000077000c167983 */ /* 0x000ee80000100000 */
[----:B------:R-:W3:Y:S04]  /*2c0e0*/  LDL.U8 R39, [R12+0x78] ;  /* 0x000078000c277983 */ /* 0x000ee80000100000 */
[----:B------:R-:W3:Y:S04]  /*2c0f0*/  LDL.U8 R32, [R12+0x7c] ;  /* 0x00007c000c207983 */ /* 0x000ee80000100000 */
[----:B------:R-:W3:Y:S04]  /*2c100*/  LDL.U8 R51, [R12+0x7e] ;  /* 0x00007e000c337983 */ /* 0x000ee80000100000 */
[----:B------:R-:W3:Y:S01]  /*2c110*/  LDL.U8 R55, [R12+0x7f] ;  /* 0x00007f000c377983 */ /* 0x000ee20000100000 */
[----:B------:R-:W-:Y:S01]  /*2c120*/  ISETP.GT.U32.AND.EX P0, PT, R33, -0x1, PT, P0 ;  /* 0xffffffff2100780c */ /* 0x000fe20003f04100 */
[----:B------:R-:W1:Y:S08]  /*2c130*/  LDC R102, c[0x3][0x10] ;  /* 0x00c00400ff667b82 */ /* 0x000e700000000800 */
        /* <DEDUP_REMOVED lines=22> */
[----:B------:R-:W-:Y:S01]  /*2c2a0*/  UMOV UR4, URZ ;  /* 0x000000ff00047c82 */ /* 0x000fe20008000000 */
[----:B--2---:R-:W-:-:S04]  /*2c2b0*/  IMAD.WIDE.U32 R34, R13, 0x100, RZ ;  /* 0x000001000d227825 */ /* 0x004fc800078e00ff */
[----:B----4-:R-:W-:-:S04]  /*2c2c0*/  IMAD.WIDE.U32 R36, R14, 0x10000, RZ ;  /* 0x000100000e247825 */ /* 0x010fc800078e00ff */
[----:B-----5:R-:W-:Y:S01]  /*2c2d0*/  IMAD.WIDE.U32 R14, R15, 0x1000000, RZ ;  /* 0x010000000f0e7825 */ /* 0x020fe200078e00ff */
[----:B---3--:R-:W-:-:S04]  /*2c2e0*/  LOP3.LUT R13, R36, R34, R6, 0xfe, !PT ;  /* 0x00000022240d7212 */ /* 0x008fc800078efe06 */
[----:B------:R-:W-:Y:S01]  /*2c2f0*/  LOP3.LUT R34, R15, R35, R37, 0xfe, !PT ;  /* 0x000000230f227212 */ /* 0x000fe200078efe25 */
[----:B------:R-:W-:Y:S01]  /*2c300*/  IMAD.SHL.U32 R17, R17, 0x100, RZ ;  /* 0x0000010011117824 */ /* 0x000fe200078e00ff */
[----:B------:R-:W-:-:S04]  /*2c310*/  LOP3.LUT R36, R13, R14, RZ, 0xfc, !PT ;  /* 0x0000000e0d247212 */ /* 0x000fc800078efcff */
[----:B------:R-:W-:Y:S01]  /*2c320*/  LOP3.LUT R34, R17, R34, R16, 0xfe, !PT ;  /* 0x0000002211227212 */ /* 0x000fe200078efe10 */
[----:B------:R-:W-:-:S04]  /*2c330*/  IMAD.WIDE.U32 R16, R20, 0x10000, RZ ;  /* 0x0001000014107825 */ /* 0x000fc800078e00ff */
[----:B------:R-:W-:-:S04]  /*2c340*/  IMAD.WIDE.U32 R14, R19, 0x100, RZ ;  /* 0x00000100130e7825 */ /* 0x000fc800078e00ff */
[----:B------:R-:W-:-:S04]  /*2c350*/  IMAD.WIDE.U32 R20, R21, 0x1000000, RZ ;  /* 0x0100000015147825 */ /* 0x000fc800078e00ff */
[----:B------:R-:W-:Y:S01]  /*2c360*/  IMAD.SHL.U32 R19, R38, 0x100, RZ ;  /* 0x0000010026137824 */ /* 0x000fe200078e00ff */
[----:B------:R-:W-:Y:S01]  /*2c370*/  LOP3.LUT R6, R21, R15, R17, 0xfe, !PT ;  /* 0x0000000f15067212 */ /* 0x000fe200078efe11 */
[----:B------:R-:W-:Y:S01]  /*2c380*/  IMAD.U32 R18, R18, 0x10000, RZ ;  /* 0x0001000012127824 */ /* 0x000fe200078e00ff */
[----:B------:R-:W-:Y:S01]  /*2c390*/  SEL R15, RZ, 0x1, !P0 ;  /* 0x00000001ff0f7807 */ /* 0x000fe20004000000 */
[----:B------:R-:W-:Y:S01]  /*2c3a0*/  IMAD.SHL.U32 R13, R22, 0x1000000, RZ ;  /* 0x01000000160d7824 */ /* 0x000fe200078e00ff */
[----:B------:R-:W-:Y:S02]  /*2c3b0*/  LOP3.LUT R39, R16, R14, R39, 0xfe, !PT ;  /* 0x0000000e10277212 */ /* 0x000fe400078efe27 */
[----:B------:R-:W-:Y:S02]  /*2c3c0*/  IADD3 R14, P0, PT, R44, 0x80, RZ ;  /* 0x000000802c0e7810 */ /* 0x000fe40007f1e0ff */
[----:B------:R-:W-:Y:S02]  /*2c3d0*/  LOP3.LUT R19, R19, R6, R32, 0xfe, !PT ;  /* 0x0000000613137212 */ /* 0x000fe400078efe20 */
[----:B------:R-:W-:Y:S01]  /*2c3e0*/  LOP3.LUT R13, R13, R34, R18, 0xfe, !PT ;  /* 0x000000220d0d7212 */ /* 0x000fe200078efe12 */
[----:B------:R-:W-:Y:S01]  /*2c3f0*/  IMAD.U32 R51, R51, 0x10000, RZ ;  /* 0x0001000033337824 */ /* 0x000fe200078e00ff */
[----:B------:R-:W-:Y:S01]  /*2c400*/  IADD3 R30, P1, PT, R30, R15, RZ ;  /* 0x0000000f1e1e7210 */ /* 0x000fe20007f3e0ff */
[----:B------:R-:W-:Y:S01]  /*2c410*/  IMAD.SHL.U32 R6, R55, 0x1000000, RZ ;  /* 0x0100000037067824 */ /* 0x000fe200078e00ff */
[----:B------:R-:W-:Y:S01]  /*2c420*/  LOP3.LUT R34, R39, R20, RZ, 0xfc, !PT ;  /* 0x0000001427227212 */ /* 0x000fe200078efcff */
[----:B------:R-:W-:-:S02]  /*2c430*/  IMAD.X R15, RZ, RZ, R33, P0 ;  /* 0x000000ffff0f7224 */ /* 0x000fc400000e0621 */
[----:B------:R-:W-:Y:S01]  /*2c440*/  IMAD.MOV.U32 R32, RZ, RZ, R36 ;  /* 0x000000ffff207224 */ /* 0x000fe200078e0024 */
[----:B------:R-:W-:Y:S01]  /*2c450*/  LOP3.LUT R35, R6, R19, R51, 0xfe, !PT ;  /* 0x0000001306237212 */ /* 0x000fe200078efe33 */
[----:B------:R-:W-:Y:S01]  /*2c460*/  IMAD.MOV.U32 R33, RZ, RZ, R13 ;  /* 0x000000ffff217224 */ /* 0x000fe200078e000d */
[----:B------:R-:W2:Y:S04]  /*2c470*/  LDC R17, c[0x3][0x18] ;  /* 0x00c00600ff117b82 */ /* 0x000ea80000000800 */
[----:B------:R3:W-:Y:S04]  /*2c480*/  STL.128 [R1+0x1030], R32 ;  /* 0x0010302001007387 */ /* 0x0007e80000100c00 */
[----:B------:R-:W4:Y:S01]  /*2c490*/  LDC R18, c[0x3][0x1c] ;  /* 0x00c00700ff127b82 */ /* 0x000f220000000800 */
[----:B------:R-:W-:Y:S01]  /*2c4a0*/  IMAD.X R31, RZ, RZ, R31, P1 ;  /* 0x000000ffff1f7224 */ /* 0x000fe200008e061f */
[----:B0-----:R-:W-:Y:S01]  /*2c4b0*/  LOP3.LUT R21, R14, R58, RZ, 0x3c, !PT ;  /* 0x0000003a0e157212 */ /* 0x001fe200078e3cff */
[----:B------:R-:W-:Y:S01]  /*2c4c0*/  IMAD.MOV.U32 R6, RZ, RZ, 0x47 ;  /* 0x00000047ff067424 */ /* 0x000fe200078e00ff */
[----:B------:R-:W-:Y:S01]  /*2c4d0*/  LOP3.LUT R22, R15, R59, RZ, 0x3c, !PT ;  /* 0x0000003b0f167212 */ /* 0x000fe200078e3cff */
[----:B------:R-:W-:Y:S01]  /*2c4e0*/  IMAD.MOV.U32 R13, RZ, RZ, R26 ;  /* 0x000000ffff0d7224 */ /* 0x000fe200078e001a */
[----:B------:R-:W-:Y:S01]  /*2c4f0*/  LOP3.LUT R19, R30, R60, RZ, 0x3c, !PT ;  /* 0x0000003c1e137212 */ /* 0x000fe200078e3cff */
[----:B------:R-:W-:Y:S01]  /*2c500*/  IMAD.MOV.U32 R16, RZ, RZ, R27 ;  /* 0x000000ffff107224 */ /* 0x000fe200078e001b */
[----:B------:R-:W-:Y:S01]  /*2c510*/  LOP3.LUT R20, R31, R61, RZ, 0x3c, !PT ;  /* 0x0000003d1f147212 */ /* 0x000fe200078e3cff */
[----:B-1----:R-:W-:-:S07]  /*2c520*/  IMAD.MOV.U32 R44, RZ, RZ, R50 ;  /* 0x000000ffff2c7224 */ /* 0x002fce00078e0032 */
.L_x_142:
[----:B---3--:R-:W0:Y:S08]  /*2c530*/  LDC.U8 R33, c[0x3][R6+-0x7] ;  /* 0x00fffe4006217b82 */ /* 0x008e300000000000 */
[----:B------:R-:W1:Y:S08]  /*2c540*/  LDC.U8 R35, c[0x3][R6+-0x6] ;  /* 0x00fffe8006237b82 */ /* 0x000e700000000000 */
[----:B------:R-:W3:Y:S01]  /*2c550*/  LDC.U8 R37, c[0x3][R6+-0x5] ;  /* 0x00fffec006257b82 */ /* 0x000ee20000000000 */
[----:B0-----:R-:W-:-:S05]  /*2c560*/  IMAD R33, R33, 0x8, R0 ;  /* 0x0000000821217824 */ /* 0x001fca00078e0200 */
[----:B------:R0:W5:Y:S02]  /*2c570*/  LDL.64 R76, [R33] ;  /* 0x00000000214c7983 */ /* 0x0001640000100a00 */
[----:B------:R-:W2:Y:S01]  /*2c580*/  LDC.U8 R39, c[0x3][R6+-0x3] ;  /* 0x00ffff4006277b82 */ /* 0x000ea20000000000 */
[----:B-1----:R-:W-:-:S05]  /*2c590*/  IMAD R35, R35, 0x8, R0 ;  /* 0x0000000823237824 */ /* 0x002fca00078e0200 */
[----:B------:R-:W4:Y:S02]  /*2c5a0*/  LDL.64 R78, [R35] ;  /* 0x00000000234e7983 */ /* 0x000f240000100a00 */
[----:B------:R-:W1:Y:S01]  /*2c5b0*/  LDC.U8 R55, c[0x3][R6+-0x1] ;  /* 0x00ffffc006377b82 */ /* 0x000e620000000000 */
[----:B---3--:R-:W-:-:S05]  /*2c5c0*/  IMAD R37, R37, 0x8, R0 ;  /* 0x0000000825257824 */ /* 0x008fca00078e0200 */
[----:B------:R3:W4:Y:S02]  /*2c5d0*/  LDL.64 R80, [R37] ;  /* 0x0000000025507983 */ /* 0x0007240000100a00 */
[----:B------:R-:W3:Y:S01]  /*2c5e0*/  LDC.U8 R51, c[0x3][R6+-0x2] ;  /* 0x00ffff8006337b82 */ /* 0x000ee20000000000 */
[----:B--2---:R-:W-:-:S07]  /*2c5f0*/  IMAD R74, R39, 0x8, R0 ;  /* 0x00000008274a7824 */ /* 0x004fce00078e0200 */
[----:B------:R-:W2:Y:S01]  /*2c600*/  LDC.U8 R39, c[0x3][R6+-0x4] ;  /* 0x00ffff0006277b82 */ /* 0x000ea20000000000 */
[----:B------:R-:W4:Y:S01]  /*2c610*/  LDL.64 R74, [R74] ;  /* 0x000000004a4a7983 */ /* 0x000f220000100a00 */
[----:B-1----:R-:W-:-:S05]  /*2c620*/  IMAD R55, R55, 0x8, R0 ;  /* 0x0000000837377824 */ /* 0x002fca00078e0200 */
[----:B------:R1:W4:Y:S01]  /*2c630*/  LDL.64 R72, [R55] ;  /* 0x0000000037487983 */ /* 0x0003220000100a00 */
[----:B0-----:R-:W0:Y:S01]  /*2c640*/  LDC.U8 R33, c[0x3][R6] ;  /* 0x00c0000006217b82 */ /* 0x001e220000000000 */
[----:B---3--:R-:W-:-:S05]  /*2c650*/  IMAD R51, R51, 0x8, R0 ;  /* 0x0000000833337824 */ /* 0x008fca00078e0200 */
[----:B------:R-:W3:Y:S01]  /*2c660*/  LDL.64 R68, [R51] ;  /* 0x0000000033447983 */ /* 0x000ee20000100a00 */
[----:B--2---:R-:W-:-:S05]  /*2c670*/  IMAD R39, R39, 0x8, R0 ;  /* 0x0000000827277824 */ /* 0x004fca00078e0200 */
[----:B------:R-:W2:Y:S01]  /*2c680*/  LDL.64 R70, [R39] ;  /* 0x0000000027467983 */ /* 0x000ea20000100a00 */
[----:B------:R-:W1:Y:S01]  /*2c690*/  LDC.U8 R37, c[0x3][R6+0x3] ;  /* 0x00c000c006257b82 */ /* 0x000e620000000000 */
[----:B0-----:R-:W-:-:S07]  /*2c6a0*/  IMAD R33, R33, 0x8, R0 ;  /* 0x0000000821217824 */ /* 0x001fce00078e0200 */
[----:B------:R-:W0:Y:S01]  /*2c6b0*/  LDC.U8 R35, c[0x3][R6+0x1] ;  /* 0x00c0004006237b82 */ /* 0x000e220000000000 */
[----:B------:R0:W3:Y:S07]  /*2c6c0*/  LDL.64 R66, [R33] ;  /* 0x0000000021427983 */ /* 0x0000ee0000100a00 */
[----:B------:R-:W0:Y:S01]  /*2c6d0*/  LDC.U8 R57, c[0x3][R6+0x5] ;  /* 0x00c0014006397b82 */ /* 0x000e220000000000 */
[----:B-1----:R-:W-:-:S07]  /*2c6e0*/  IMAD R62, R37, 0x8, R0 ;  /* 0x00000008253e7824 */ /* 0x002fce00078e0200 */
[----:B------:R-:W1:Y:S01]  /*2c6f0*/  LDC.U8 R55, c[0x3][R6+0x7] ;  /* 0x00c001c006377b82 */ /* 0x000e620000000000 */
[----:B------:R-:W3:Y:S01]  /*2c700*/  LDL.64 R62, [R62] ;  /* 0x000000003e3e7983 */ /* 0x000ee20000100a00 */
[----:B0-----:R-:W-:-:S06]  /*2c710*/  IMAD R35, R35, 0x8, R0 ;  /* 0x0000000823237824 */ /* 0x001fcc00078e0200 */
[----:B------:R-:W0:Y:S01]  /*2c720*/  LDC.U8 R37, c[0x3][R6+0x2] ;  /* 0x00c0008006257b82 */ /* 0x000e220000000000 */
[----:B------:R0:W3:Y:S01]  /*2c730*/  LDL.64 R64, [R35] ;  /* 0x0000000023407983 */ /* 0x0000e20000100a00 */
[----:B------:R-:W-:-:S06]  /*2c740*/  IMAD R57, R57, 0x8, R0 ;  /* 0x0000000839397824 */ /* 0x000fcc00078e0200 */
[----:B------:R-:W0:Y:S01]  /*2c750*/  LDC.U8 R33, c[0x3][R6+0x4] ;  /* 0x00c0010006217b82 */ /* 0x000e220000000000 */
[----:B------:R5:W3:Y:S01]  /*2c760*/  LDL.64 R60, [R57] ;  /* 0x00000000393c7983 */ /* 0x000ae20000100a00 */
[----:B-1----:R-:W-:-:S06]  /*2c770*/  IMAD R55, R55, 0x8, R0 ;  /* 0x0000000837377824 */ /* 0x002fcc00078e0200 */
[----:B------:R-:W1:Y:S01]  /*2c780*/  LDC.U8 R51, c[0x3][R6+0x6] ;  /* 0x00c0018006337b82 */ /* 0x000e620000000000 */
[----:B------:R5:W3:Y:S01]  /*2c790*/  LDL.64 R58, [R55] ;  /* 0x00000000373a7983 */ /* 0x000ae20000100a00 */
[----:B0-----:R-:W-:-:S06]  /*2c7a0*/  IMAD R38, R37, 0x8, R0 ;  /* 0x0000000825267824 */ /* 0x001fcc00078e0200 */
[----:B------:R-:W0:Y:S01]  /*2c7b0*/  LDC.U8 R35, c[0x3][R6+0x8] ;  /* 0x00c0020006237b82 */ /* 0x000e220000000000 */
[----:B------:R-:W3:Y:S01]  /*2c7c0*/  LDL.64 R38, [R38] ;  /* 0x0000000026267983 */ /* 0x000ee20000100a00 */
[----:B------:R-:W-:-:S06]  /*2c7d0*/  IMAD R36, R33, 0x8, R0 ;  /* 0x0000000821247824 */ /* 0x000fcc00078e0200 */
[----:B------:R-:W3:Y:S01]  /*2c7e0*/  LDL.64 R36, [R36] ;  /* 0x0000000024247983 */ /* 0x000ee20000100a00 */
[--C-:B-1----:R-:W-:Y:S02]  /*2c7f0*/  IMAD R34, R51, 0x8, R0.reuse ;  /* 0x0000000833227824 */ /* 0x102fe400078e0200 */
[----:B0-----:R-:W-:-:S04]  /*2c800*/  IMAD R32, R35, 0x8, R0 ;  /* 0x0000000823207824 */ /* 0x001fc800078e0200 */
[----:B------:R-:W3:Y:S04]  /*2c810*/  LDL.64 R34, [R34] ;  /* 0x0000000022227983 */ /* 0x000ee80000100a00 */
        /* <DEDUP_REMOVED lines=37> */
[----:B------:R-:W-:Y:S02]  /*2ca70*/  LOP3.LUT R77, R13, R74, RZ, 0x3c, !PT ;  /* 0x0000004a0d4d7212 */ /* 0x000fe400078e3cff */
[----:B------:R-:W-:Y:S02]  /*2ca80*/  IADD3 R75, P2, PT, R17, R72, RZ ;  /* 0x00000048114b7210 */ /* 0x000fe40007f5e0ff */
[----:B------:R-:W-:Y:S02]  /*2ca90*/  SHF.L.W.U32.HI R55, R55, 0x8, R44 ;  /* 0x0000000837377819 */ /* 0x000fe40000010e2c */
[----:B------:R-:W-:Y:S01]  /*2caa0*/  SHF.L.W.U32.HI R17, R16, 0x8, R57 ;  /* 0x0000000810117819 */ /* 0x000fe20000010e39 */
[----:B------:R-:W-:Y:S01]  /*2cab0*/  IMAD.X R85, R18, 0x1, R77, P2 ;  /* 0x0000000112557824 */ /* 0x000fe200010e064d */
[----:B--2---:R-:W-:-:S02]  /*2cac0*/  IADD3 R88, P0, P1, R88, R55, R70 ;  /* 0x0000003758587210 */ /* 0x004fc4000791e046 */
[----:B------:R-:W-:Y:S02]  /*2cad0*/  SHF.L.W.U32.HI R13, R57, 0x8, R16 ;  /* 0x00000008390d7819 */ /* 0x000fe40000010e10 */
[----:B---3--:R-:W-:Y:S02]  /*2cae0*/  IADD3 R82, P2, P3, R82, R17, R68 ;  /* 0x0000001152527210 */ /* 0x008fe40007b5e044 */
[----:B------:R-:W-:Y:S02]  /*2caf0*/  IADD3.X R89, PT, PT, R89, R19, R71, P0, P1 ;  /* 0x0000001359597210 */ /* 0x000fe400007e2447 */
        /* <DEDUP_REMOVED lines=11> */
[----:B------:R-:W-:Y:S02]  /*2cbb0*/  IADD3 R70, P2, P3, R74, R73, R66 ;  /* 0x000000494a467210 */ /* 0x000fe40007b5e042 */
[----:B------:R-:W-:Y:S02]  /*2cbc0*/  SHF.L.W.U32.HI R57, R76, 0x10, R57 ;  /* 0x000000104c397819 */ /* 0x000fe40000010e39 */
[----:B------:R-:W-:Y:S02]  /*2cbd0*/  IADD3 R74, P1, PT, R68, R81, RZ ;  /* 0x00000051444a7210 */ /* 0x000fe40007f3e0ff */
[----:B------:R-:W-:-:S02]  /*2cbe0*/  IADD3 R86, P0, PT, R44, R91, RZ ;  /* 0x0000005b2c567210 */ /* 0x000fc40007f1e0ff */
[----:B------:R-:W-:Y:S01]  /*2cbf0*/  SHF.L.W.U32.HI R71, R16, 0x8, R71 ;  /* 0x0000000810477819 */ /* 0x000fe20000010e47 */
[----:B------:R-:W-:Y:S02]  /*2cc00*/  IMAD.X R80, R57, 0x1, R80, P1 ;  /* 0x0000000139507824 */ /* 0x000fe400008e0650 */
[----:B------:R-:W-:Y:S01]  /*2cc10*/  IMAD.X R87, R18, 0x1, R93, P0 ;  /* 0x0000000112577824 */ /* 0x000fe200000e065d */
[----:B------:R-:W-:Y:S02]  /*2cc20*/  IADD3.X R78, PT, PT, R79, R71, R67, P2, P3 ;  /* 0x000000474f4e7210 */ /* 0x000fe400017e6443 */
[----:B------:R-:W-:Y:S02]  /*2cc30*/  LOP3.LUT R69, R17, R74, RZ, 0x3c, !PT ;  /* 0x0000004a11457212 */ /* 0x000fe400078e3cff */
[----:B------:R-:W-:Y:S02]  /*2cc40*/  LOP3.LUT R66, R13, R80, RZ, 0x3c, !PT ;  /* 0x000000500d427212 */ /* 0x000fe400078e3cff */
[----:B------:R-:W-:-:S02]  /*2cc50*/  LOP3.LUT R16, R72, R70, RZ, 0x3c, !PT ;  /* 0x0000004648107212 */ /* 0x000fc400078e3cff */
[----:B------:R-:W-:Y:S02]  /*2cc60*/  LOP3.LUT R17, R77, R78, RZ, 0x3c, !PT ;  /* 0x0000004e4d117212 */ /* 0x000fe400078e3cff */
[----:B------:R-:W-:Y:S02]  /*2cc70*/  LOP3.LUT R55, R55, R86, RZ, 0x3c, !PT ;  /* 0x0000005637377212 */ /* 0x000fe400078e3cff */
[----:B------:R-:W-:Y:S02]  /*2cc80*/  LOP3.LUT R72, R19, R87, RZ, 0x3c, !PT ;  /* 0x0000005713487212 */ /* 0x000fe400078e3cff */
[----:B------:R-:W-:Y:S02]  /*2cc90*/  SHF.L.W.U32.HI R67, R69, 0x1, R66 ;  /* 0x0000000145437819 */ /* 0x000fe40000010e42 */
[----:B------:R-:W-:Y:S02]  /*2cca0*/  SHF.L.W.U32.HI R69, R66, 0x1, R69 ;  /* 0x0000000142457819 */ /* 0x000fe40000010e45 */
[----:B------:R-:W-:-:S02]  /*2ccb0*/  SHF.L.W.U32.HI R66, R16, 0x10, R17 ;  /* 0x0000001010427819 */ /* 0x000fc40000010e11 */
[----:B------:R-:W-:Y:S02]  /*2ccc0*/  SHF.L.W.U32.HI R13, R55, 0x1, R72 ;  /* 0x00000001370d7819 */ /* 0x000fe40000010e48 */
[----:B------:R-:W-:Y:S02]  /*2ccd0*/  SHF.L.W.U32.HI R55, R72, 0x1, R55 ;  /* 0x0000000148377819 */ /* 0x000fe40000010e37 */
[----:B------:R-:W-:Y:S02]  /*2cce0*/  SHF.L.W.U32.HI R16, R17, 0x10, R16 ;  /* 0x0000001011107819 */ /* 0x000fe40000010e10 */
[----:B------:R-:W-:Y:S02]  /*2ccf0*/  IADD3 R77, P4, P5, R69, R88, R62 ;  /* 0x00000058454d7210 */ /* 0x000fe40007d9e03e */
[----:B------:R-:W-:Y:S02]  /*2cd00*/  IADD3 R17, P1, PT, R66, R75, RZ ;  /* 0x0000004b42117210 */ /* 0x000fe40007f3e0ff */
[----:B------:R-:W-:-:S02]  /*2cd10*/  IADD3 R81, P2, P3, R55, R90, R64 ;  /* 0x0000005a37517210 */ /* 0x000fc40007b5e040 */
[----:B------:R-:W-:Y:S02]  /*2cd20*/  IADD3 R88, P0, PT, R22, R97, RZ ;  /* 0x0000006116587210 */ /* 0x000fe40007f1e0ff */
[----:B------:R-:W-:Y:S01]  /*2cd30*/  IADD3.X R79, PT, PT, R67, R89, R63, P4, P5 ;  /* 0x00000059434f7210 */ /* 0x000fe200027ea43f */
[----:B------:R-:W-:Y:S01]  /*2cd40*/  IMAD.X R63, R16, 0x1, R85, P1 ;  /* 0x00000001103f7824 */ /* 0x000fe200008e0655 */
[----:B------:R-:W-:Y:S01]  /*2cd50*/  IADD3.X R83, PT, PT, R13, R92, R65, P2, P3 ;  /* 0x0000005c0d537210 */ /* 0x000fe200017e6441 */
[----:B------:R-:W-:Y:S01]  /*2cd60*/  IMAD.X R90, R20, 0x1, R99, P0 ;  /* 0x00000001145a7824 */ /* 0x000fe200000e0663 */
[----:B------:R-:W-:Y:S02]  /*2cd70*/  LOP3.LUT R19, R51, R88, RZ, 0x3c, !PT ;  /* 0x0000005833137212 */ /* 0x000fe400078e3cff */
[----:B------:R-:W-:Y:S02]  /*2cd80*/  LOP3.LUT R51, R73, R17, RZ, 0x3c, !PT ;  /* 0x0000001149337212 */ /* 0x000fe400078e3cff */
[----:B------:R-:W-:-:S02]  /*2cd90*/  LOP3.LUT R62, R71, R63, RZ, 0x3c, !PT ;  /* 0x0000003f473e7212 */ /* 0x000fc400078e3cff */
[----:B------:R-:W-:Y:S02]  /*2cda0*/  LOP3.LUT R76, R16, R83, RZ, 0x3c, !PT ;  /* 0x00000053104c7212 */ /* 0x000fe400078e3cff */
[----:B------:R-:W-:Y:S02]  /*2cdb0*/  LOP3.LUT R64, R21, R90, RZ, 0x3c, !PT ;  /* 0x0000005a15407212 */ /* 0x000fe400078e3cff */
[----:B------:R-:W-:Y:S02]  /*2cdc0*/  SHF.L.W.U32.HI R21, R51, 0x1, R62 ;  /* 0x0000000133157819 */ /* 0x000fe40000010e3e */
[----:B------:R-:W-:Y:S02]  /*2cdd0*/  IADD3 R76, P0, PT, R76, R74, RZ ;  /* 0x0000004a4c4c7210 */ /* 0x000fe40007f1e0ff */
[----:B------:R-:W-:Y:S02]  /*2cde0*/  LOP3.LUT R65, R66, R81, RZ, 0x3c, !PT ;  /* 0x0000005142417212 */ /* 0x000fe400078e3cff */
[----:B------:R-:W-:-:S02]  /*2cdf0*/  SHF.L.W.U32.HI R51, R62, 0x1, R51 ;  /* 0x000000013e337819 */ /* 0x000fc40000010e33 */
[----:B------:R-:W-:Y:S01]  /*2ce00*/  LOP3.LUT R72, R20, R79, RZ, 0x3c, !PT ;  /* 0x0000004f14487212 */ /* 0x000fe200078e3cff */
[----:B------:R-:W-:Y:S01]  /*2ce10*/  IMAD.X R65, R65, 0x1, R80, P0 ;  /* 0x0000000141417824 */ /* 0x000fe200000e0650 */
[----:B------:R-:W-:Y:S02]  /*2ce20*/  IADD3 R73, P2, P3, R51, R82, R60 ;  /* 0x0000005233497210 */ /* 0x000fe40007b5e03c */
[----:B------:R-:W-:Y:S02]  /*2ce30*/  IADD3 R72, P1, PT, R72, R17, RZ ;  /* 0x0000001148487210 */ /* 0x000fe40007f3e0ff */
[----:B------:R-:W-:Y:S02]  /*2ce40*/  LOP3.LUT R74, R22, R77, RZ, 0x3c, !PT ;  /* 0x0000004d164a7212 */ /* 0x000fe400078e3cff */
[----:B------:R-:W-:Y:S02]  /*2ce50*/  SHF.L.W.U32.HI R17, R19, 0x1, R64 ;  /* 0x0000000113117819 */ /* 0x000fe40000010e40 */
[----:B------:R-:W-:-:S02]  /*2ce60*/  IADD3.X R75, PT, PT, R21, R84, R61, P2, P3 ;  /* 0x00000054154b7210 */ /* 0x000fc400017e643d */
[----:B------:R-:W-:Y:S02]  /*2ce70*/  SHF.L.W.U32.HI R19, R64, 0x1, R19 ;  /* 0x0000000140137819 */ /* 0x000fe40000010e13 */
[----:B------:R-:W-:Y:S02]  /*2ce80*/  LOP3.LUT R61, R55, R76, RZ, 0x3c, !PT ;  /* 0x0000004c373d7212 */ /* 0x000fe400078e3cff */
[----:B------:R-:W-:Y:S01]  /*2ce90*/  LOP3.LUT R60, R13, R65, RZ, 0x3c, !PT ;  /* 0x000000410d3c7212 */ /* 0x000fe200078e3cff */
[----:B------:R-:W-:Y:S01]  /*2cea0*/  IMAD.X R74, R74, 0x1, R63, P1 ;  /* 0x000000014a4a7824 */ /* 0x000fe200008e063f */
[----:B------:R-:W-:Y:S02]  /*2ceb0*/  IADD3 R71, P0, P1, R19, R70, R58 ;  /* 0x0000004613477210 */ /* 0x000fe4000791e03a */
[----:B------:R-:W-:Y:S02]  /*2cec0*/  SHF.L.W.U32.HI R55, R60, 0x8, R61 ;  /* 0x000000083c377819 */ /* 0x000fe40000010e3d */
[----:B------:R-:W-:-:S02]  /*2ced0*/  SHF.L.W.U32.HI R61, R61, 0x8, R60 ;  /* 0x000000083d3d7819 */ /* 0x000fc40000010e3c */
[----:B------:R-:W-:Y:S02]  /*2cee0*/  LOP3.LUT R58, R69, R72, RZ, 0x3c, !PT ;  /* 0x00000048453a7212 */ /* 0x000fe400078e3cff */
[----:B------:R-:W-:Y:S02]  /*2cef0*/  LOP3.LUT R67, R67, R74, RZ, 0x3c, !PT ;  /* 0x0000004a43437212 */ /* 0x000fe400078e3cff */
[----:B------:R-:W-:Y:S02]  /*2cf00*/  IADD3.X R64, PT, PT, R17, R78, R59, P0, P1 ;  /* 0x0000004e11407210 */ /* 0x000fe400007e243b */
[----:B------:R-:W-:Y:S02]  /*2cf10*/  LOP3.LUT R70, R18, R75, RZ, 0x3c, !PT ;  /* 0x0000004b12467212 */ /* 0x000fe400078e3cff */
[----:B------:R-:W-:Y:S02]  /*2cf20*/  IADD3 R85, P0, P1, R81, R61, R38 ;  /* 0x0000003d51557210 */ /* 0x000fe4000791e026 */
[----:B------:R-:W-:-:S02]  /*2cf30*/  SHF.L.W.U32.HI R59, R67, 0x8, R58 ;  /* 0x00000008433b7819 */ /* 0x000fc40000010e3a */
[----:B------:R-:W-:Y:S02]  /*2cf40*/  SHF.L.W.U32.HI R58, R58, 0x8, R67 ;  /* 0x000000083a3a7819 */ /* 0x000fe40000010e43 */
[----:B------:R-:W-:Y:S02]  /*2cf50*/  IADD3 R70, P2, PT, R70, R88, RZ ;  /* 0x0000005846467210 */ /* 0x000fe40007f5e0ff */
[----:B------:R-:W-:Y:S02]  /*2cf60*/  LOP3.LUT R67, R44, R73, RZ, 0x3c, !PT ;  /* 0x000000492c437212 */ /* 0x000fe400078e3cff */
[----:B------:R-:W-:Y:S02]  /*2cf70*/  IADD3.X R82, PT, PT, R83, R55, R39, P0, P1 ;  /* 0x0000003753527210 */ /* 0x000fe400007e2427 */
[----:B------:R-:W-:Y:S01]  /*2cf80*/  LOP3.LUT R60, R57, R64, RZ, 0x3c, !PT ;  /* 0x00000040393c7212 */ /* 0x000fe200078e3cff */
        /* <DEDUP_REMOVED lines=49> */
[----:B------:R-:W-:Y:S02]  /*2d2a0*/  LOP3.LUT R34, R39, R86, RZ, 0x3c, !PT ;  /* 0x0000005627227212 */ /* 0x000fe400078e3cff */
[----:B------:R-:W-:Y:S02]  /*2d2b0*/  LOP3.LUT R65, R65, R98, RZ, 0x3c, !PT ;  /* 0x0000006241417212 */ /* 0x000fe400078e3cff */
[----:B------:R-:W-:Y:S01]  /*2d2c0*/  LOP3.LUT R32, R63, R93, RZ, 0x3c, !PT ;  /* 0x0000005d3f207212 */ /* 0x000fe200078e3cff */
[----:B------:R-:W-:Y:S01]  /*2d2d0*/  VIADD R6, R6, 0x10 ;  /* 0x0000001006067836 */ /* 0x000fe20000000000 */
[----:B------:R-:W-:Y:S02]  /*2d2e0*/  SHF.L.W.U32.HI R96, R61, 0x1, R36 ;  /* 0x000000013d607819 */ /* 0x000fe40000010e24 */
[----:B------:R-:W-:Y:S02]  /*2d2f0*/  SHF.L.W.U32.HI R94, R36, 0x1, R61 ;  /* 0x00000001245e7819 */ /* 0x000fe40000010e3d */
[----:B------:R-:W-:-:S02]  /*2d300*/  SHF.L.W.U32.HI R101, R58, 0x1, R59 ;  /* 0x000000013a657819 */ /* 0x000fc40000010e3b */
[----:B------:R-:W-:Y:S02]  /*2d310*/  SHF.L.W.U32.HI R100, R59, 0x1, R58 ;  /* 0x000000013b647819 */ /* 0x000fe40000010e3a */
[----:B------:R-:W-:Y:S02]  /*2d320*/  SHF.L.W.U32.HI R108, R51, 0x1, R34 ;  /* 0x00000001336c7819 */ /* 0x000fe40000010e22 */
[----:B------:R-:W-:Y:S02]  /*2d330*/  SHF.L.W.U32.HI R106, R34, 0x1, R51 ;  /* 0x00000001226a7819 */ /* 0x000fe40000010e33 */
[----:B------:R-:W-:Y:S02]  /*2d340*/  SHF.L.W.U32.HI R83, R65, 0x1, R32 ;  /* 0x0000000141537819 */ /* 0x000fe40000010e20 */
        /* <DEDUP_REMOVED lines=49> */
.L_x_133:
[C---:B------:R-:W-:Y:S01]  /*2d660*/  ISETP.GE.U32.AND P0, PT, R10.reuse, 0x4, PT ;  /* 0x000000040a00780c */ /* 0x040fe20003f06070 */
[----:B------:R-:W-:Y:S01]  /*2d670*/  IMAD.MOV.U32 R24, RZ, RZ, RZ ;  /* 0x000000ffff187224 */ /* 0x000fe200078e00ff */
[----:B-1-3--:R-:W-:Y:S01]  /*2d680*/  LOP3.LUT R22, R10, 0x3, RZ, 0xc0, !PT ;  /* 0x000000030a167812 */ /* 0x00afe200078ec0ff */
        /* <DEDUP_REMOVED lines=17> */
.L_x_147:
[----:B------:R-:W3:Y:S04]  /*2d7a0*/  LDL.U8 R11, [R21+-0x1] ;  /* 0xffffff00150b7983 */ /* 0x000ee80000100000 */
[----:B---3--:R0:W-:Y:S04]  /*2d7b0*/  STL.U8 [R20+-0x3], R11 ;  /* 0xfffffd0b14007387 */ /* 0x0081e80000100000 */
[----:B------:R-:W3:Y:S04]  /*2d7c0*/  LDL.U8 R13, [R21] ;  /* 0x00000000150d7983 */ /* 0x000ee80000100000 */
[----:B---3--:R1:W-:Y:S04]  /*2d7d0*/  STL.U8 [R20+-0x2], R13 ;  /* 0xfffffe0d14007387 */ /* 0x0083e80000100000 */
[----:B------:R-:W3:Y:S04]  /*2d7e0*/  LDL.U8 R14, [R21+0x1] ;  /* 0x00000100150e7983 */ /* 0x000ee80000100000 */
[----:B---3--:R3:W-:Y:S04]  /*2d7f0*/  STL.U8 [R20+-0x1], R14 ;  /* 0xffffff0e14007387 */ /* 0x0087e80000100000 */
[----:B------:R-:W5:Y:S04]  /*2d800*/  LDL.U8 R15, [R21+0x2] ;  /* 0x00000200150f7983 */ /* 0x000f680000100000 */
[----:B-----5:R5:W-:Y:S04]  /*2d810*/  STL.U8 [R20], R15 ;  /* 0x0000000f14007387 */ /* 0x020be80000100000 */
[----:B------:R-:W2:Y:S04]  /*2d820*/  LDL.U8 R16, [R21+0x3] ;  /* 0x0000030015107983 */ /* 0x000ea80000100000 */
[----:B--2---:R2:W-:Y:S04]  /*2d830*/  STL.U8 [R20+0x1], R16 ;  /* 0x0000011014007387 */ /* 0x0045e80000100000 */
[----:B------:R-:W4:Y:S04]  /*2d840*/  LDL.U8 R17, [R21+0x4] ;  /* 0x0000040015117983 */ /* 0x000f280000100000 */
[----:B----4-:R4:W-:Y:S04]  /*2d850*/  STL.U8 [R20+0x2], R17 ;  /* 0x0000021114007387 */ /* 0x0109e80000100000 */
[----:B0-----:R-:W3:Y:S04]  /*2d860*/  LDL.U8 R11, [R21+0x5] ;  /* 0x00000500150b7983 */ /* 0x001ee80000100000 */
[----:B---3--:R0:W-:Y:S04]  /*2d870*/  STL.U8 [R20+0x3], R11 ;  /* 0x0000030b14007387 */ /* 0x0081e80000100000 */
[----:B-1----:R-:W3:Y:S04]  /*2d880*/  LDL.U8 R13, [R21+0x6] ;  /* 0x00000600150d7983 */ /* 0x002ee80000100000 */
[----:B---3--:R1:W-:Y:S04]  /*2d890*/  STL.U8 [R20+0x4], R13 ;  /* 0x0000040d14007387 */ /* 0x0083e80000100000 */
[----:B------:R-:W3:Y:S04]  /*2d8a0*/  LDL.U8 R14, [R21+0x7] ;  /* 0x00000700150e7983 */ /* 0x000ee80000100000 */
[----:B---3--:R3:W-:Y:S04]  /*2d8b0*/  STL.U8 [R20+0x5], R14 ;  /* 0x0000050e14007387 */ /* 0x0087e80000100000 */
[----:B-----5:R-:W5:Y:S04]  /*2d8c0*/  LDL.U8 R15, [R21+0x8] ;  /* 0x00000800150f7983 */ /* 0x020f680000100000 */
[----:B-----5:R5:W-:Y:S04]  /*2d8d0*/  STL.U8 [R20+0x6], R15 ;  /* 0x0000060f14007387 */ /* 0x020be80000100000 */
[----:B--2---:R-:W2:Y:S04]  /*2d8e0*/  LDL.U8 R16, [R21+0x9] ;  /* 0x0000090015107983 */ /* 0x004ea80000100000 */
[----:B--2---:R-:W-:Y:S04]  /*2d8f0*/  STL.U8 [R20+0x7], R16 ;  /* 0x0000071014007387 */ /* 0x004fe80000100000 */
[----:B----4-:R-:W2:Y:S04]  /*2d900*/  LDL.U8 R17, [R21+0xa] ;  /* 0x00000a0015117983 */ /* 0x010ea80000100000 */
[----:B--2---:R-:W-:Y:S04]  /*2d910*/  STL.U8 [R20+0x8], R17 ;  /* 0x0000081114007387 */ /* 0x004fe80000100000 */
[----:B0-----:R-:W2:Y:S04]  /*2d920*/  LDL.U8 R11, [R21+0xb] ;  /* 0x00000b00150b7983 */ /* 0x001ea80000100000 */
[----:B--2---:R-:W-:Y:S04]  /*2d930*/  STL.U8 [R20+0x9], R11 ;  /* 0x0000090b14007387 */ /* 0x004fe80000100000 */
[----:B-1----:R-:W2:Y:S04]  /*2d940*/  LDL.U8 R13, [R21+0xc] ;  /* 0x00000c00150d7983 */ /* 0x002ea80000100000 */
[----:B--2---:R-:W-:Y:S04]  /*2d950*/  STL.U8 [R20+0xa], R13 ;  /* 0x00000a0d14007387 */ /* 0x004fe80000100000 */
[----:B---3--:R-:W2:Y:S01]  /*2d960*/  LDL.U8 R14, [R21+0xd] ;  /* 0x00000d00150e7983 */ /* 0x008ea20000100000 */
        /* <DEDUP_REMOVED lines=10> */
.L_x_146:
[----:B------:R-:W-:-:S04]  /*2da10*/  ISETP.GT.U32.AND P1, PT, R18, 0x4, PT ;  /* 0x000000041200780c */ /* 0x000fc80003f24070 */
[----:B------:R-:W-:-:S13]  /*2da20*/  ISETP.GT.AND.EX P1, PT, R19, RZ, PT, P1 ;  /* 0x000000ff1300720c */ /* 0x000fda0003f24310 */
[----:B------:R-:W-:Y:S05]  /*2da30*/  @!P1 BRA `(.L_x_148) ;  /* 0x0000000000549947 */ /* 0x000fea0003800000 */
[----:B------:R-:W3:Y:S04]  /*2da40*/  LDL.U8 R11, [R21+-0x1] ;  /* 0xffffff00150b7983 */ /* 0x000ee80000100000 */
[----:B---3--:R0:W-:Y:S04]  /*2da50*/  STL.U8 [R20+-0x3], R11 ;  /* 0xfffffd0b14007387 */ /* 0x0081e80000100000 */
[----:B------:R-:W3:Y:S04]  /*2da60*/  LDL.U8 R13, [R21] ;  /* 0x00000000150d7983 */ /* 0x000ee80000100000 */
[----:B---3--:R1:W-:Y:S04]  /*2da70*/  STL.U8 [R20+-0x2], R13 ;  /* 0xfffffe0d14007387 */ /* 0x0083e80000100000 */
[----:B------:R-:W3:Y:S04]  /*2da80*/  LDL.U8 R14, [R21+0x1] ;  /* 0x00000100150e7983 */ /* 0x000ee80000100000 */
[----:B---3--:R-:W-:Y:S04]  /*2da90*/  STL.U8 [R20+-0x1], R14 ;  /* 0xffffff0e14007387 */ /* 0x008fe80000100000 */
[----:B------:R-:W3:Y:S04]  /*2daa0*/  LDL.U8 R15, [R21+0x2] ;  /* 0x00000200150f7983 */ /* 0x000ee80000100000 */
[----:B---3--:R-:W-:Y:S04]  /*2dab0*/  STL.U8 [R20], R15 ;  /* 0x0000000f14007387 */ /* 0x008fe80000100000 */
[----:B------:R-:W3:Y:S04]  /*2dac0*/  LDL.U8 R16, [R21+0x3] ;  /* 0x0000030015107983 */ /* 0x000ee80000100000 */
[----:B---3--:R-:W-:Y:S04]  /*2dad0*/  STL.U8 [R20+0x1], R16 ;  /* 0x0000011014007387 */ /* 0x008fe80000100000 */
[----:B------:R-:W3:Y:S04]  /*2dae0*/  LDL.U8 R17, [R21+0x4] ;  /* 0x0000040015117983 */ /* 0x000ee80000100000 */
[----:B---3--:R-:W-:Y:S04]  /*2daf0*/  STL.U8 [R20+0x2], R17 ;  /* 0x0000021114007387 */ /* 0x008fe80000100000 */
[----:B0-----:R-:W3:Y:S01]  /*2db00*/  LDL.U8 R11, [R21+0x5] ;  /* 0x00000500150b7983 */ /* 0x001ee20000100000 */
[----:B------:R-:W-:-:S03]  /*2db10*/  IADD3 R18, P1, PT, R18, -0x8, RZ ;  /* 0xfffffff812127810 */ /* 0x000fc60007f3e0ff */
[----:B---3--:R-:W-:Y:S04]  /*2db20*/  STL.U8 [R20+0x3], R11 ;  /* 0x0000030b14007387 */ /* 0x008fe80000100000 */
[----:B-1----:R0:W3:Y:S01]  /*2db30*/  LDL.U8 R13, [R21+0x6] ;  /* 0x00000600150d7983 */ /* 0x0020e20000100000 */
[----:B------:R-:W-:Y:S02]  /*2db40*/  PLOP3.LUT P0, PT, PT, PT, PT, 0x8, 0x80 ;  /* 0x000000000080781c */ /* 0x000fe40003f0e170 */
[----:B------:R-:W-:Y:S01]  /*2db50*/  IADD3.X R19, PT, PT, R19, -0x1, RZ, P1, !PT ;  /* 0xffffffff13137810 */ /* 0x000fe20000ffe4ff */
[----:B0-----:R-:W-:Y:S01]  /*2db60*/  VIADD R21, R21, 0x8 ;  /* 0x0000000815157836 */ /* 0x001fe20000000000 */
[----:B---3--:R0:W-:Y:S02]  /*2db70*/  STL.U8 [R20+0x4], R13 ;  /* 0x0000040d14007387 */ /* 0x0081e40000100000 */
[----:B0-----:R-:W-:-:S07]  /*2db80*/  VIADD R20, R20, 0x8 ;  /* 0x0000000814147836 */ /* 0x001fce0000000000 */
.L_x_148:
[----:B------:R-:W-:-:S04]  /*2db90*/  ISETP.NE.U32.AND P1, PT, R18, RZ, PT ;  /* 0x000000ff1200720c */ /* 0x000fc80003f25070 */
[----:B------:R-:W-:-:S13]  /*2dba0*/  ISETP.NE.OR.EX P0, PT, R19, RZ, P0, P1 ;  /* 0x000000ff1300720c */ /* 0x000fda0000705710 */
[----:B------:R-:W-:Y:S05]  /*2dbb0*/  @!P0 BRA `(.L_x_144) ;  /* 0x00000000003c8947 */ /* 0x000fea0003800000 */
.L_x_145:
[----:B------:R-:W3:Y:S04]  /*2dbc0*/  LDL.U8 R11, [R21+-0x1] ;  /* 0xffffff00150b7983 */ /* 0x000ee80000100000 */
[----:B---3--:R-:W-:Y:S04]  /*2dbd0*/  STL.U8 [R20+-0x3], R11 ;  /* 0xfffffd0b14007387 */ /* 0x008fe80000100000 */
[----:B------:R-:W3:Y:S04]  /*2dbe0*/  LDL.U8 R13, [R21] ;  /* 0x00000000150d7983 */ /* 0x000ee80000100000 */
[----:B---3--:R-:W-:Y:S04]  /*2dbf0*/  STL.U8 [R20+-0x2], R13 ;  /* 0xfffffe0d14007387 */ /* 0x008fe80000100000 */
[----:B------:R-:W3:Y:S01]  /*2dc00*/  LDL.U8 R14, [R21+0x1] ;  /* 0x00000100150e7983 */ /* 0x000ee20000100000 */
[----:B------:R-:W-:-:S04]  /*2dc10*/  IADD3 R18, P0, PT, R18, -0x4, RZ ;  /* 0xfffffffc12127810 */ /* 0x000fc80007f1e0ff */
[----:B------:R-:W-:Y:S02]  /*2dc20*/  IADD3.X R19, PT, PT, R19, -0x1, RZ, P0, !PT ;  /* 0xffffffff13137810 */ /* 0x000fe400007fe4ff */
[----:B------:R-:W-:-:S04]  /*2dc30*/  ISETP.NE.U32.AND P0, PT, R18, RZ, PT ;  /* 0x000000ff1200720c */ /* 0x000fc80003f05070 */
[----:B------:R-:W-:Y:S01]  /*2dc40*/  ISETP.NE.AND.EX P0, PT, R19, RZ, PT, P0 ;  /* 0x000000ff1300720c */ /* 0x000fe20003f05300 */
[----:B---3--:R-:W-:Y:S04]  /*2dc50*/  STL.U8 [R20+-0x1], R14 ;  /* 0xffffff0e14007387 */ /* 0x008fe80000100000 */
[----:B------:R0:W3:Y:S02]  /*2dc60*/  LDL.U8 R15, [R21+0x2] ;  /* 0x00000200150f7983 */ /* 0x0000e40000100000 */
[----:B0-----:R-:W-:Y:S02]  /*2dc70*/  VIADD R21, R21, 0x4 ;  /* 0x0000000415157836 */ /* 0x001fe40000000000 */
[----:B---3--:R0:W-:Y:S02]  /*2dc80*/  STL.U8 [R20], R15 ;  /* 0x0000000f14007387 */ /* 0x0081e40000100000 */
[----:B0-----:R-:W-:-:S02]  /*2dc90*/  VIADD R20, R20, 0x4 ;  /* 0x0000000414147836 */ /* 0x001fc40000000000 */
[----:B------:R-:W-:Y:S05]  /*2dca0*/  @P0 BRA `(.L_x_145) ;  /* 0xfffffffc00c40947 */ /* 0x000fea000383ffff */
.L_x_144:
[----:B------:R-:W-:-:S04]  /*2dcb0*/  ISETP.NE.U32.AND P0, PT, R22, RZ, PT ;  /* 0x000000ff1600720c */ /* 0x000fc80003f05070 */
[----:B------:R-:W-:-:S13]  /*2dcc0*/  ISETP.NE.AND.EX P0, PT, R24, RZ, PT, P0 ;  /* 0x000000ff1800720c */ /* 0x000fda0003f05300 */
[----:B------:R-:W-:Y:S05]  /*2dcd0*/  @!P0 BRA `(.L_x_149) ;  /* 0x0000000000348947 */ /* 0x000fea0003800000 */
[----:B------:R-:W-:-:S05]  /*2dce0*/  VIADD R11, R1, 0xac8 ;  /* 0x00000ac8010b7836 */ /* 0x000fca0000000000 */
[----:B--2-4-:R-:W-:Y:S01]  /*2dcf0*/  IADD3 R6, PT, PT, R11, R23, R6 ;  /* 0x000000170b067210 */ /* 0x014fe20007ffe006 */
[----:B------:R-:W-:-:S04]  /*2dd00*/  IMAD.IADD R11, R12, 0x1, R23 ;  /* 0x000000010c0b7824 */ /* 0x000fc800078e0217 */
[----:B------:R-:W-:-:S07]  /*2dd10*/  VIADD R13, R6, 0x60 ;  /* 0x00000060060d7836 */ /* 0x000fce0000000000 */
.L_x_150:
        /* <DEDUP_REMOVED lines=9> */
.L_x_149:
[----:B------:R-:W2:Y:S04]  /*2ddb0*/  LDL R11, [R1+0xba8] ;  /* 0x000ba800010b7983 */ /* 0x000ea80000100800 */
[----:B0-----:R0:W5:Y:S01]  /*2ddc0*/  LDL.64 R18, [R1+0xb18] ;  /* 0x000b180001127983 */ /* 0x0011620000100a00 */
[----:B--2-4-:R-:W-:-:S05]  /*2ddd0*/  IMAD.IADD R6, R11, 0x1, R10 ;  /* 0x000000010b067824 */ /* 0x014fca00078e020a */
[----:B------:R0:W-:Y:S02]  /*2dde0*/  STL [R1+0xba8], R6 ;  /* 0x000ba80601007387 */ /* 0x0001e40000100800 */
.L_x_132:
[----:B------:R-:W1:Y:S01]  /*2ddf0*/  LDC.64 R62, c[0x0][0x3b8] ;  /* 0x0000ee00ff3e7b82 */ /* 0x000e620000000a00 */
[----:B-----5:R-:W-:-:S07]  /*2de00*/  ISETP.NE.U32.AND P2, PT, R18, RZ, PT ;  /* 0x000000ff1200720c */ /* 0x020fce0003f45070 */
[----:B------:R-:W2:Y:S01]  /*2de10*/  LDC.64 R64, c[0x0][0x3b0] ;  /* 0x0000ec00ff407b82 */ /* 0x000ea20000000a00 */
[----:B-1----:R-:W-:-:S04]  /*2de20*/  ISETP.NE.U32.AND P0, PT, R62, RZ, PT ;  /* 0x000000ff3e00720c */ /* 0x002fc80003f05070 */
[----:B------:R-:W-:Y:S02]  /*2de30*/  ISETP.NE.AND.EX P0, PT, R63, RZ, PT, P0 ;  /* 0x000000ff3f00720c */ /* 0x000fe40003f05300 */
[----:B--2---:R-:W-:-:S04]  /*2de40*/  ISETP.EQ.U32.AND P1, PT, R64, RZ, PT ;  /* 0x000000ff4000720c */ /* 0x004fc80003f22070 */
[----:B------:R-:W-:-:S04]  /*2de50*/  ISETP.EQ.OR.EX P0, PT, R65, RZ, !P0, P1 ;  /* 0x000000ff4100720c */ /* 0x000fc80004702710 */
[----:B------:R-:W-:-:S13]  /*2de60*/  ISETP.NE.OR.EX P0, PT, R19, RZ, P0, P2 ;  /* 0x000000ff1300720c */ /* 0x000fda0000705720 */
[----:B------:R-:W-:Y:S05]  /*2de70*/  @P0 BRA `(.L_x_151) ;  /* 0x0000005c00100947 */ /* 0x000fea0003800000 */
[----:B---3--:R-:W-:-:S04]  /*2de80*/  IADD3 R10, P1, PT, R6, R62, RZ ;  /* 0x0000003e060a7210 */ /* 0x008fc80007f3e0ff */
        /* <DEDUP_REMOVED lines=31> */
.L_x_157:
[----:B------:R-:W2:Y:S04]  /*2e080*/  LDG.E.U8 R5, desc[UR10][R8.64+-0x1] ;  /* 0xffffff0a08057981 */ /* 0x000ea8000c1e1100 */
[----:B------:R-:W3:Y:S04]  /*2e090*/  LDG.E.U8 R7, desc[UR10][R8.64] ;  /* 0x0000000a08077981 */ /* 0x000ee8000c1e1100 */
[----:B------:R-:W5:Y:S04]  /*2e0a0*/  LDG.E.U8 R10, desc[UR10][R8.64+0x1] ;  /* 0x0000010a080a7981 */ /* 0x000f68000c1e1100 */
[----:B------:R-:W4:Y:S04]  /*2e0b0*/  LDG.E.U8 R11, desc[UR10][R8.64+0x2] ;  /* 0x0000020a080b7981 */ /* 0x000f28000c1e1100 */
[----:B------:R-:W4:Y:S04]  /*2e0c0*/  LDG.E.U8 R12, desc[UR10][R8.64+0x3] ;  /* 0x0000030a080c7981 */ /* 0x000f28000c1e1100 */
[----:B------:R-:W4:Y:S04]  /*2e0d0*/  LDG.E.U8 R13, desc[UR10][R8.64+0x4] ;  /* 0x0000040a080d7981 */ /* 0x000f28000c1e1100 */
[----:B0-----:R-:W4:Y:S04]  /*2e0e0*/  LDG.E.U8 R14, desc[UR10][R8.64+0x5] ;  /* 0x0000050a080e7981 */ /* 0x001f28000c1e1100 */
        /* <DEDUP_REMOVED lines=33> */
.L_x_156:
        /* <DEDUP_REMOVED lines=9> */
[----:B0-----:R-:W4:Y:S04]  /*2e390*/  LDG.E.U8 R14, desc[UR10][R8.64+0x5] ;  /* 0x0000050a080e7981 */ /* 0x001f28000c1e1100 */
        /* <DEDUP_REMOVED lines=15> */
.L_x_158:
[----:B------:R-:W-:-:S04]  /*2e490*/  ISETP.NE.U32.AND P1, PT, R24, RZ, PT ;  /* 0x000000ff1800720c */ /* 0x000fc80003f25070 */
[----:B------:R-:W-:-:S13]  /*2e4a0*/  ISETP.NE.OR.EX P0, PT, R25, RZ, P0, P1 ;  /* 0x000000ff1900720c */ /* 0x000fda0000705710 */
[----:B------:R-:W-:Y:S05]  /*2e4b0*/  @!P0 BRA `(.L_x_154) ;  /* 0x0000000000488947 */ /* 0x000fea0003800000 */
.L_x_155:
        /* <DEDUP_REMOVED lines=9> */
[----:B-1----:R-:W-:Y:S01]  /*2e550*/  IMAD.MOV.U32 R8, RZ, RZ, R12 ;  /* 0x000000ffff087224 */ /* 0x002fe200078e000c */
[----:B------:R-:W-:Y:S01]  /*2e560*/  ISETP.NE.AND.EX P0, PT, R25, RZ, PT, P0 ;  /* 0x000000ff1900720c */ /* 0x000fe20003f05300 */
[----:B------:R-:W-:Y:S01]  /*2e570*/  IMAD.MOV.U32 R9, RZ, RZ, R13 ;  /* 0x000000ffff097224 */ /* 0x000fe200078e000d */
[----:B--2---:R-:W-:Y:S04]  /*2e580*/  STL.U8 [R26+-0x3], R5 ;  /* 0xfffffd051a007387 */ /* 0x004fe80000100000 */
[----:B---3--:R-:W-:Y:S04]  /*2e590*/  STL.U8 [R26+-0x2], R7 ;  /* 0xfffffe071a007387 */ /* 0x008fe80000100000 */
[----:B-----5:R-:W-:Y:S04]  /*2e5a0*/  STL.U8 [R26+-0x1], R10 ;  /* 0xffffff0a1a007387 */ /* 0x020fe80000100000 */
[----:B----4-:R1:W-:Y:S02]  /*2e5b0*/  STL.U8 [R26], R11 ;  /* 0x0000000b1a007387 */ /* 0x0103e40000100000 */
[----:B-1----:R-:W-:Y:S01]  /*2e5c0*/  VIADD R26, R26, 0x4 ;  /* 0x000000041a1a7836 */ /* 0x002fe20000000000 */
[----:B------:R-:W-:Y:S06]  /*2e5d0*/  @P0 BRA `(.L_x_155) ;  /* 0xfffffffc00b80947 */ /* 0x000fec000383ffff */
.L_x_154:
        /* <DEDUP_REMOVED lines=8> */
.L_x_159:
        /* <DEDUP_REMOVED lines=10> */
[----:B-1----:R-:W-:-:S10]  /*2e700*/  VIADD R12, R12, 0x1 ;  /* 0x000000010c0c7836 */ /* 0x002fd40000000000 */
[----:B------:R-:W-:Y:S05]  /*2e710*/  @P0 BRA `(.L_x_159) ;  /* 0xfffffffc00d00947 */ /* 0x000fea000383ffff */
.L_x_153:
[----:B------:R-:W2:Y:S01]  /*2e720*/  LDL.64 R68, [R1+0xb28] ;  /* 0x000b280001447983 */ /* 0x000ea20000100a00 */
[----:B------:R-:W1:Y:S03]  /*2e730*/  LDCU.128 UR16, c[0x3][0x30] ;  /* 0x00c00600ff1077ac */ /* 0x000e660008000c00 */
        /* <DEDUP_REMOVED lines=17> */
[----:B------:R-:W1:Y:S04]  /*2e850*/  LDL.64 R26, [R1+0xb18] ;  /* 0x000b1800011a7983 */ /* 0x000e680000100a00 */
[----:B------:R-:W4:Y:S04]  /*2e860*/  LDL.64 R24, [R1+0xb20] ;  /* 0x000b200001187983 */ /* 0x000f280000100a00 */
[----:B0-----:R-:W4:Y:S04]  /*2e870*/  LDL.64 R20, [R1+0xac8] ;  /* 0x000ac80001147983 */ /* 0x001f280000100a00 */
[----:B------:R-:W4:Y:S04]  /*2e880*/  LDL.128 R8, [R1+0xad0] ;  /* 0x000ad00001087983 */ /* 0x000f280000100c00 */
[----:B------:R-:W4:Y:S04]  /*2e890*/  LDL.128 R12, [R1+0xae0] ;  /* 0x000ae000010c7983 */ /* 0x000f280000100c00 */
[----:B------:R-:W4:Y:S04]  /*2e8a0*/  LDL.128 R16, [R1+0xaf0] ;  /* 0x000af00001107983 */ /* 0x000f280000100c00 */
[----:B------:R-:W4:Y:S01]  /*2e8b0*/  LDL.64 R22, [R1+0xb00] ;  /* 0x000b000001167983 */ /* 0x000f220000100a00 */
[----:B------:R-:W0:Y:S01]  /*2e8c0*/  LDC R90, c[0x3][RZ] ;  /* 0x00c00000ff5a7b82 */ /* 0x000e220000000800 */
[----:B------:R-:W1:Y:S07]  /*2e8d0*/  LDCU.128 UR12, c[0x3][0x20] ;  /* 0x00c00400ff0c77ac */ /* 0x000e6e0008000c00 */
[----:B------:R-:W0:Y:S01]  /*2e8e0*/  LDC R96, c[0x3][0x4] ;  /* 0x00c00100ff607b82 */ /* 0x000e220000000800 */
[----:B--2---:R-:W-:-:S02]  /*2e8f0*/  PRMT R5, R69, 0x7771, RZ ;  /* 0x0000777145057816 */ /* 0x004fc400000000ff */
[C---:B---3--:R-:W-:Y:S02]  /*2e900*/  PRMT R43, R71.reuse, 0x7771, RZ ;  /* 0x00007771472b7816 */ /* 0x048fe400000000ff */
[----:B------:R-:W-:Y:S01]  /*2e910*/  PRMT R58, R71, 0x7770, RZ ;  /* 0x00007770473a7816 */ /* 0x000fe200000000ff */
[----:B------:R-:W-:Y:S01]  /*2e920*/  IMAD.SHL.U32 R59, R5, 0x100, RZ ;  /* 0x00000100053b7824 */ /* 0x000fe200078e00ff */
[----:B------:R-:W-:Y:S01]  /*2e930*/  PRMT R7, R69, 0x7770, RZ ;  /* 0x0000777045077816 */ /* 0x000fe200000000ff */
[----:B------:R-:W-:Y:S01]  /*2e940*/  IMAD.SHL.U32 R43, R43, 0x100, RZ ;  /* 0x000001002b2b7824 */ /* 0x000fe200078e00ff */
[----:B------:R-:W-:Y:S02]  /*2e950*/  LOP3.LUT R58, R58, 0xff, RZ, 0xc0, !PT ;  /* 0x000000ff3a3a7812 */ /* 0x000fe400078ec0ff */
[----:B------:R-:W-:Y:S02]  /*2e960*/  PRMT R5, R69, 0x7772, RZ ;  /* 0x0000777245057816 */ /* 0x000fe400000000ff */
[----:B------:R-:W-:-:S02]  /*2e970*/  LOP3.LUT R60, R7, 0xff, RZ, 0xc0, !PT ;  /* 0x000000ff073c7812 */ /* 0x000fc400078ec0ff */
[----:B------:R-:W-:Y:S01]  /*2e980*/  LOP3.LUT R58, R58, 0xff00, R43, 0xf8, !PT ;  /* 0x0000ff003a3a7812 */ /* 0x000fe200078ef82b */
[----:B------:R-:W-:Y:S01]  /*2e990*/  IMAD.U32 R43, R5, 0x10000, RZ ;  /* 0x00010000052b7824 */ /* 0x000fe200078e00ff */
[----:B------:R-:W-:Y:S02]  /*2e9a0*/  PRMT R7, R71, 0x7772, RZ ;  /* 0x0000777247077816 */ /* 0x000fe400000000ff */
[----:B------:R-:W-:Y:S02]  /*2e9b0*/  PRMT R5, R69, 0x7773, RZ ;  /* 0x0000777345057816 */ /* 0x000fe400000000ff */
[----:B------:R-:W-:Y:S01]  /*2e9c0*/  LOP3.LUT R60, R60, 0xff00, R59, 0xf8, !PT ;  /* 0x0000ff003c3c7812 */ /* 0x000fe200078ef83b */
[----:B------:R-:W-:Y:S01]  /*2e9d0*/  IMAD.U32 R7, R7, 0x10000, RZ ;  /* 0x0001000007077824 */ /* 0x000fe200078e00ff */
[----:B------:R-:W-:Y:S01]  /*2e9e0*/  PRMT R71, R71, 0x7773, RZ ;  /* 0x0000777347477816 */ /* 0x000fe200000000ff */
[----:B------:R-:W-:Y:S01]  /*2e9f0*/  IMAD.SHL.U32 R5, R5, 0x1000000, RZ ;  /* 0x0100000005057824 */ /* 0x000fe200078e00ff */
[----:B------:R-:W-:-:S02]  /*2ea00*/  LOP3.LUT R60, R60, 0xff0000, R43, 0xf8, !PT ;  /* 0x00ff00003c3c7812 */ /* 0x000fc400078ef82b */
[----:B------:R-:W-:Y:S01]  /*2ea10*/  LOP3.LUT R58, R58, 0xff0000, R7, 0xf8, !PT ;  /* 0x00ff00003a3a7812 */ /* 0x000fe200078ef807 */
[----:B------:R-:W-:Y:S01]  /*2ea20*/  IMAD.SHL.U32 R71, R71, 0x1000000, RZ ;  /* 0x0100000047477824 */ /* 0x000fe200078e00ff */
[----:B------:R-:W-:Y:S02]  /*2ea30*/  LOP3.LUT R69, R60, R5, RZ, 0xfc, !PT ;  /* 0x000000053c457212 */ /* 0x000fe400078efcff */
[C---:B-----5:R-:W-:Y:S02]  /*2ea40*/  PRMT R5, R67.reuse, 0x7771, RZ ;  /* 0x0000777143057816 */ /* 0x060fe400000000ff */
[----:B------:R-:W-:Y:S02]  /*2ea50*/  PRMT R7, R67, 0x7770, RZ ;  /* 0x0000777043077816 */ /* 0x000fe400000000ff */
[----:B----4-:R-:W-:Y:S02]  /*2ea60*/  PRMT R43, R73, 0x7771, RZ ;  /* 0x00007771492b7816 */ /* 0x010fe400000000ff */
[----:B------:R-:W-:Y:S01]  /*2ea70*/  LOP3.LUT R71, R58, R71, RZ, 0xfc, !PT ;  /* 0x000000473a477212 */ /* 0x000fe200078efcff */
[----:B------:R-:W-:Y:S01]  /*2ea80*/  IMAD.SHL.U32 R59, R5, 0x100, RZ ;  /* 0x00000100053b7824 */ /* 0x000fe200078e00ff */
[----:B------:R-:W-:-:S02]  /*2ea90*/  PRMT R58, R73, 0x7770, RZ ;  /* 0x00007770493a7816 */ /* 0x000fc400000000ff */
[----:B------:R-:W-:Y:S01]  /*2eaa0*/  LOP3.LUT R60, R7, 0xff, RZ, 0xc0, !PT ;  /* 0x000000ff073c7812 */ /* 0x000fe200078ec0ff */
[----:B------:R-:W-:Y:S01]  /*2eab0*/  IMAD.SHL.U32 R43, R43, 0x100, RZ ;  /* 0x000001002b2b7824 */ /* 0x000fe200078e00ff */
[----:B------:R-:W-:Y:S02]  /*2eac0*/  PRMT R5, R67, 0x7772, RZ ;  /* 0x0000777243057816 */ /* 0x000fe400000000ff */
[----:B------:R-:W-:Y:S02]  /*2ead0*/  PRMT R7, R73, 0x7772, RZ ;  /* 0x0000777249077816 */ /* 0x000fe400000000ff */
[----:B------:R-:W-:Y:S01]  /*2eae0*/  LOP3.LUT R58, R58, 0xff, RZ, 0xc0, !PT ;  /* 0x000000ff3a3a7812 */ /* 0x000fe200078ec0ff */
[----:B------:R-:W-:Y:S01]  /*2eaf0*/  IMAD.U32 R5, R5, 0x10000, RZ ;  /* 0x0001000005057824 */ /* 0x000fe200078e00ff */
[----:B------:R-:W-:Y:S01]  /*2eb00*/  PRMT R67, R67, 0x7773, RZ ;  /* 0x0000777343437816 */ /* 0x000fe200000000ff */
[----:B------:R-:W-:Y:S01]  /*2eb10*/  IMAD.U32 R7, R7, 0x10000, RZ ;  /* 0x0001000007077824 */ /* 0x000fe200078e00ff */
[----:B------:R-:W-:-:S02]  /*2eb20*/  PRMT R73, R73, 0x7773, RZ ;  /* 0x0000777349497816 */ /* 0x000fc400000000ff */
[----:B------:R-:W-:Y:S02]  /*2eb30*/  LOP3.LUT R60, R60, 0xff00, R59, 0xf8, !PT ;  /* 0x0000ff003c3c7812 */ /* 0x000fe400078ef83b */
[----:B------:R-:W-:Y:S01]  /*2eb40*/  LOP3.LUT R58, R58, 0xff00, R43, 0xf8, !PT ;  /* 0x0000ff003a3a7812 */ /* 0x000fe200078ef82b */
[----:B------:R-:W-:Y:S01]  /*2eb50*/  IMAD.SHL.U32 R61, R67, 0x1000000, RZ ;  /* 0x01000000433d7824 */ /* 0x000fe200078e00ff */
[----:B------:R-:W-:Y:S01]  /*2eb60*/  LOP3.LUT R60, R60, 0xff0000, R5, 0xf8, !PT ;  /* 0x00ff00003c3c7812 */ /* 0x000fe200078ef805 */
[----:B------:R-:W-:Y:S01]  /*2eb70*/  IMAD.SHL.U32 R59, R73, 0x1000000, RZ ;  /* 0x01000000493b7824 */ /* 0x000fe200078e00ff */
[----:B------:R-:W-:Y:S02]  /*2eb80*/  LOP3.LUT R58, R58, 0xff0000, R7, 0xf8, !PT ;  /* 0x00ff00003a3a7812 */ /* 0x000fe400078ef807 */
[C---:B------:R-:W-:Y:S02]  /*2eb90*/  PRMT R7, R57.reuse, 0x7770, RZ ;  /* 0x0000777039077816 */ /* 0x040fe400000000ff */
[----:B------:R-:W-:-:S02]  /*2eba0*/  PRMT R5, R57, 0x7771, RZ ;  /* 0x0000777139057816 */ /* 0x000fc400000000ff */
[C---:B------:R-:W-:Y:S02]  /*2ebb0*/  PRMT R43, R55.reuse, 0x7771, RZ ;  /* 0x00007771372b7816 */ /* 0x040fe400000000ff */
[----:B------:R-:W-:Y:S02]  /*2ebc0*/  LOP3.LUT R61, R60, R61, RZ, 0xfc, !PT ;  /* 0x0000003d3c3d7212 */ /* 0x000fe400078efcff */
[----:B------:R-:W-:Y:S02]  /*2ebd0*/  LOP3.LUT R59, R58, R59, RZ, 0xfc, !PT ;  /* 0x0000003b3a3b7212 */ /* 0x000fe400078efcff */
[----:B------:R-:W-:Y:S02]  /*2ebe0*/  PRMT R58, R55, 0x7770, RZ ;  /* 0x00007770373a7816 */ /* 0x000fe400000000ff */
[----:B------:R-:W-:Y:S01]  /*2ebf0*/  LOP3.LUT R60, R7, 0xff, RZ, 0xc0, !PT ;  /* 0x000000ff073c7812 */ /* 0x000fe200078ec0ff */
[----:B------:R-:W-:Y:S01]  /*2ec00*/  IMAD.SHL.U32 R5, R5, 0x100, RZ ;  /* 0x0000010005057824 */ /* 0x000fe200078e00ff */
[----:B------:R-:W-:Y:S01]  /*2ec10*/  PRMT R7, R57, 0x7772, RZ ;  /* 0x0000777239077816 */ /* 0x000fe200000000ff */
[----:B------:R-:W-:Y:S01]  /*2ec20*/  IMAD.SHL.U32 R43, R43, 0x100, RZ ;  /* 0x000001002b2b7824 */ /* 0x000fe200078e00ff */
[----:B------:R-:W-:-:S02]  /*2ec30*/  PRMT R67, R55, 0x7772, RZ ;  /* 0x0000777237437816 */ /* 0x000fc400000000ff */
        /* <DEDUP_REMOVED lines=10> */
[----:B------:R-:W-:Y:S01]  /*2ece0*/  LOP3.LUT R58, R58, 0xff0000, R67, 0xf8, !PT ;  /* 0x00ff00003a3a7812 */ /* 0x000fe200078ef843 */
[----:B------:R2:W-:Y:S01]  /*2ecf0*/  STL.128 [R1+0xfc0], R68 ;  /* 0x000fc04401007387 */ /* 0x0005e20000100c00 */
[----:B------:R-:W-:-:S02]  /*2ed00*/  PRMT R7, R53, 0x7770, RZ ;  /* 0x0000777035077816 */ /* 0x000fc400000000ff */
[----:B------:R-:W-:Y:S02]  /*2ed10*/  PRMT R5, R53, 0x7771, RZ ;  /* 0x0000777135057816 */ /* 0x000fe400000000ff */
[----:B------:R-:W-:-:S03]  /*2ed20*/  PRMT R43, R51, 0x7771, RZ ;  /* 0x00007771332b7816 */ /* 0x000fc600000000ff */
[----:B------:R-:W-:Y:S02]  /*2ed30*/  IMAD.SHL.U32 R5, R5, 0x100, RZ ;  /* 0x0000010005057824 */ /* 0x000fe400078e00ff */
[----:B--2---:R-:W-:Y:S01]  /*2ed40*/  IMAD.MOV.U32 R71, RZ, RZ, R59 ;  /* 0x000000ffff477224 */ /* 0x004fe200078e003b */
[----:B------:R-:W-:Y:S02]  /*2ed50*/  LOP3.LUT R59, R60, R57, RZ, 0xfc, !PT ;  /* 0x000000393c3b7212 */ /* 0x000fe400078efcff */
[----:B------:R-:W-:Y:S02]  /*2ed60*/  LOP3.LUT R57, R58, R55, RZ, 0xfc, !PT ;  /* 0x000000373a397212 */ /* 0x000fe400078efcff */
[----:B------:R-:W-:Y:S02]  /*2ed70*/  PRMT R55, R51, 0x7770, RZ ;  /* 0x0000777033377816 */ /* 0x000fe400000000ff */
[----:B------:R-:W-:Y:S02]  /*2ed80*/  LOP3.LUT R60, R7, 0xff, RZ, 0xc0, !PT ;  /* 0x000000ff073c7812 */ /* 0x000fe400078ec0ff */
[----:B------:R-:W-:-:S02]  /*2ed90*/  LOP3.LUT R58, R55, 0xff, RZ, 0xc0, !PT ;  /* 0x000000ff373a7812 */ /* 0x000fc400078ec0ff */
[----:B------:R-:W-:Y:S01]  /*2eda0*/  PRMT R7, R53, 0x7772, RZ ;  /* 0x0000777235077816 */ /* 0x000fe200000000ff */
[----:B------:R-:W-:Y:S01]  /*2edb0*/  IMAD.SHL.U32 R43, R43, 0x100, RZ ;  /* 0x000001002b2b7824 */ /* 0x000fe200078e00ff */
[----:B------:R-:W-:Y:S02]  /*2edc0*/  PRMT R55, R51, 0x7772, RZ ;  /* 0x0000777233377816 */ /* 0x000fe400000000ff */
[----:B------:R-:W-:Y:S01]  /*2edd0*/  PRMT R53, R53, 0x7773, RZ ;  /* 0x0000777335357816 */ /* 0x000fe200000000ff */
[----:B------:R-:W-:Y:S01]  /*2ede0*/  IMAD.U32 R7, R7, 0x10000, RZ ;  /* 0x0001000007077824 */ /* 0x000fe200078e00ff */
[----:B------:R-:W-:Y:S01]  /*2edf0*/  PRMT R51, R51, 0x7773, RZ ;  /* 0x0000777333337816 */ /* 0x000fe200000000ff */
[----:B------:R-:W-:Y:S01]  /*2ee00*/  IMAD.U32 R55, R55, 0x10000, RZ ;  /* 0x0001000037377824 */ /* 0x000fe200078e00ff */
[----:B------:R-:W-:Y:S02]  /*2ee10*/  LOP3.LUT R60, R60, 0xff00, R5, 0xf8, !PT ;  /* 0x0000ff003c3c7812 */ /* 0x000fe400078ef805 */
[----:B------:R-:W-:Y:S01]  /*2ee20*/  LOP3.LUT R58, R58, 0xff00, R43, 0xf8, !PT ;  /* 0x0000ff003a3a7812 */ /* 0x000fe200078ef82b */
[----:B------:R-:W-:Y:S01]  /*2ee30*/  IMAD.SHL.U32 R53, R53, 0x1000000, RZ ;  /* 0x0100000035357824 */ /* 0x000fe200078e00ff */
[----:B------:R-:W-:Y:S01]  /*2ee40*/  LOP3.LUT R60, R60, 0xff0000, R7, 0xf8, !PT ;  /* 0x00ff00003c3c7812 */ /* 0x000fe200078ef807 */
[----:B------:R-:W-:Y:S01]  /*2ee50*/  IMAD.SHL.U32 R51, R51, 0x1000000, RZ ;  /* 0x0100000033337824 */ /* 0x000fe200078e00ff */
[----:B------:R-:W-:Y:S01]  /*2ee60*/  LOP3.LUT R58, R58, 0xff0000, R55, 0xf8, !PT ;  /* 0x00ff00003a3a7812 */ /* 0x000fe200078ef837 */
[----:B------:R-:W-:-:S02]  /*2ee70*/  IMAD.MOV.U32 R68, RZ, RZ, R66 ;  /* 0x000000ffff447224 */ /* 0x000fc400078e0042 */
[----:B------:R-:W-:Y:S02]  /*2ee80*/  IMAD.MOV.U32 R69, RZ, RZ, R61 ;  /* 0x000000ffff457224 */ /* 0x000fe400078e003d */
        /* <DEDUP_REMOVED lines=8> */
[----:B------:R-:W-:-:S04]  /*2ef10*/  IMAD.SHL.U32 R5, R5, 0x100, RZ ;  /* 0x0000010005057824 */ /* 0x000fc800078e00ff */
[----:B------:R-:W-:Y:S02]  /*2ef20*/  IMAD.SHL.U32 R43, R43, 0x100, RZ ;  /* 0x000001002b2b7824 */ /* 0x000fe400078e00ff */
[----:B--2---:R-:W-:Y:S01]  /*2ef30*/  IMAD.MOV.U32 R68, RZ, RZ, R56 ;  /* 0x000000ffff447224 */ /* 0x004fe200078e0038 */
[----:B------:R-:W-:Y:S01]  /*2ef40*/  LOP3.LUT R56, R7, 0xff, RZ, 0xc0, !PT ;  /* 0x000000ff07387812 */ /* 0x000fe200078ec0ff */
[----:B------:R-:W-:Y:S01]  /*2ef50*/  IMAD.MOV.U32 R70, RZ, RZ, R54 ;  /* 0x000000ffff467224 */ /* 0x000fe200078e0036 */
[----:B------:R-:W-:Y:S02]  /*2ef60*/  LOP3.LUT R54, R51, 0xff, RZ, 0xc0, !PT ;  /* 0x000000ff33367812 */ /* 0x000fe400078ec0ff */
[----:B------:R-:W-:Y:S02]  /*2ef70*/  PRMT R7, R49, 0x7772, RZ ;  /* 0x0000777231077816 */ /* 0x000fe400000000ff */
[----:B------:R-:W-:Y:S02]  /*2ef80*/  PRMT R51, R47, 0x7772, RZ ;  /* 0x000077722f337816 */ /* 0x000fe400000000ff */
[----:B------:R-:W-:Y:S01]  /*2ef90*/  PRMT R49, R49, 0x7773, RZ ;  /* 0x0000777331317816 */ /* 0x000fe200000000ff */
[----:B------:R-:W-:Y:S01]  /*2efa0*/  IMAD.U32 R7, R7, 0x10000, RZ ;  /* 0x0001000007077824 */ /* 0x000fe200078e00ff */
[----:B------:R-:W-:Y:S01]  /*2efb0*/  PRMT R47, R47, 0x7773, RZ ;  /* 0x000077732f2f7816 */ /* 0x000fe200000000ff */
[----:B------:R-:W-:Y:S01]  /*2efc0*/  IMAD.U32 R51, R51, 0x10000, RZ ;  /* 0x0001000033337824 */ /* 0x000fe200078e00ff */
[----:B------:R-:W-:-:S02]  /*2efd0*/  LOP3.LUT R56, R56, 0xff00, R5, 0xf8, !PT ;  /* 0x0000ff0038387812 */ /* 0x000fc400078ef805 */
[----:B------:R-:W-:Y:S01]  /*2efe0*/  LOP3.LUT R54, R54, 0xff00, R43, 0xf8, !PT ;  /* 0x0000ff0036367812 */ /* 0x000fe200078ef82b */
[----:B------:R-:W-:Y:S01]  /*2eff0*/  IMAD.SHL.U32 R49, R49, 0x1000000, RZ ;  /* 0x0100000031317824 */ /* 0x000fe200078e00ff */
[----:B------:R-:W-:Y:S01]  /*2f000*/  LOP3.LUT R60, R56, 0xff0000, R7, 0xf8, !PT ;  /* 0x00ff0000383c7812 */ /* 0x000fe200078ef807 */
[----:B------:R-:W-:Y:S01]  /*2f010*/  IMAD.SHL.U32 R47, R47, 0x1000000, RZ ;  /* 0x010000002f2f7824 */ /* 0x000fe200078e00ff */
[----:B------:R-:W-:Y:S02]  /*2f020*/  LOP3.LUT R54, R54, 0xff0000, R51, 0xf8, !PT ;  /* 0x00ff000036367812 */ /* 0x000fe400078ef833 */
[----:B------:R-:W-:Y:S02]  /*2f030*/  LOP3.LUT R51, R60, R49, RZ, 0xfc, !PT ;  /* 0x000000313c337212 */ /* 0x000fe400078efcff */
[----:B------:R-:W-:Y:S02]  /*2f040*/  LOP3.LUT R49, R54, R47, RZ, 0xfc, !PT ;  /* 0x0000002f36317212 */ /* 0x000fe400078efcff */
[----:B------:R-:W-:-:S02]  /*2f050*/  PRMT R7, R45, 0x7770, RZ ;  /* 0x000077702d077816 */ /* 0x000fc400000000ff */
[----:B------:R-:W-:Y:S02]  /*2f060*/  PRMT R5, R45, 0x7771, RZ ;  /* 0x000077712d057816 */ /* 0x000fe400000000ff */
[C---:B------:R-:W-:Y:S01]  /*2f070*/  PRMT R47, R41.reuse, 0x7770, RZ ;  /* 0x00007770292f7816 */ /* 0x040fe200000000ff */
[----:B------:R-:W-:Y:S01]  /*2f080*/  IMAD.MOV.U32 R56, RZ, RZ, R52 ;  /* 0x000000ffff387224 */ /* 0x000fe200078e0034 */
[----:B------:R-:W-:Y:S01]  /*2f090*/  PRMT R43, R41, 0x7771, RZ ;  /* 0x00007771292b7816 */ /* 0x000fe200000000ff */
[----:B------:R-:W-:Y:S01]  /*2f0a0*/  IMAD.MOV.U32 R58, RZ, RZ, R50 ;  /* 0x000000ffff3a7224 */ /* 0x000fe200078e0032 */
        /* <DEDUP_REMOVED lines=10> */
[----:B------:R-:W-:-:S02]  /*2f150*/  IMAD.MOV.U32 R57, RZ, RZ, R55 ;  /* 0x000000ffff397224 */ /* 0x000fc400078e0037 */
[----:B------:R-:W-:Y:S01]  /*2f160*/  IMAD.MOV.U32 R59, RZ, RZ, R53 ;  /* 0x000000ffff3b7224 */ /* 0x000fe200078e0035 */
[----:B------:R-:W-:Y:S01]  /*2f170*/  LOP3.LUT R52, R52, 0xff00, R5, 0xf8, !PT ;  /* 0x0000ff0034347812 */ /* 0x000fe200078ef805 */
[----:B------:R-:W-:Y:S01]  /*2f180*/  IMAD.U32 R7, R7, 0x10000, RZ ;  /* 0x0001000007077824 */ /* 0x000fe200078e00ff */
[----:B------:R-:W-:Y:S01]  /*2f190*/  LOP3.LUT R50, R50, 0xff00, R43, 0xf8, !PT ;  /* 0x0000ff0032327812 */ /* 0x000fe200078ef82b */
[----:B------:R-:W-:Y:S01]  /*2f1a0*/  IMAD.U32 R47, R47, 0x10000, RZ ;  /* 0x000100002f2f7824 */ /* 0x000fe200078e00ff */
[----:B------:R2:W-:Y:S01]  /*2f1b0*/  STL.128 [R1+0xff0], R56 ;  /* 0x000ff03801007387 */ /* 0x0005e20000100c00 */
[----:B------:R-:W-:Y:S02]  /*2f1c0*/  IMAD.SHL.U32 R45, R45, 0x1000000, RZ ;  /* 0x010000002d2d7824 */ /* 0x000fe400078e00ff */
[----:B------:R-:W-:Y:S01]  /*2f1d0*/  IMAD.SHL.U32 R41, R41, 0x1000000, RZ ;  /* 0x0100000029297824 */ /* 0x000fe200078e00ff */
[----:B------:R-:W-:Y:S02]  /*2f1e0*/  LOP3.LUT R50, R50, 0xff0000, R47, 0xf8, !PT ;  /* 0x00ff000032327812 */ /* 0x000fe400078ef82f */
[----:B------:R-:W-:Y:S01]  /*2f1f0*/  PRMT R43, R37, 0x7770, RZ ;  /* 0x00007770252b7816 */ /* 0x000fe200000000ff */
[----:B------:R-:W-:Y:S01]  /*2f200*/  IMAD.MOV.U32 R54, RZ, RZ, R46 ;  /* 0x000000ffff367224 */ /* 0x000fe200078e002e */
[----:B------:R-:W-:-:S02]  /*2f210*/  PRMT R5, R39, 0x7771, RZ ;  /* 0x0000777127057816 */ /* 0x000fc400000000ff */
[----:B--2---:R-:W-:Y:S02]  /*2f220*/  LOP3.LUT R56, R52, 0xff0000, R7, 0xf8, !PT ;  /* 0x00ff000034387812 */ /* 0x004fe400078ef807 */
[----:B------:R-:W-:Y:S02]  /*2f230*/  PRMT R7, R39, 0x7770, RZ ;  /* 0x0000777027077816 */ /* 0x000fe400000000ff */
[----:B------:R-:W-:Y:S02]  /*2f240*/  LOP3.LUT R47, R56, R45, RZ, 0xfc, !PT ;  /* 0x0000002d382f7212 */ /* 0x000fe400078efcff */
[----:B------:R-:W-:Y:S02]  /*2f250*/  LOP3.LUT R45, R50, R41, RZ, 0xfc, !PT ;  /* 0x00000029322d7212 */ /* 0x000fe400078efcff */
[----:B------:R-:W-:Y:S01]  /*2f260*/  PRMT R41, R37, 0x7771, RZ ;  /* 0x0000777125297816 */ /* 0x000fe200000000ff */
[----:B------:R-:W-:Y:S01]  /*2f270*/  IMAD.MOV.U32 R52, RZ, RZ, R48 ;  /* 0x000000ffff347224 */ /* 0x000fe200078e0030 */
[----:B------:R-:W-:-:S02]  /*2f280*/  LOP3.LUT R46, R43, 0xff, RZ, 0xc0, !PT ;  /* 0x000000ff2b2e7812 */ /* 0x000fc400078ec0ff */
[----:B------:R-:W-:Y:S01]  /*2f290*/  LOP3.LUT R48, R7, 0xff, RZ, 0xc0, !PT ;  /* 0x000000ff07307812 */ /* 0x000fe200078ec0ff */
[----:B------:R-:W-:Y:S01]  /*2f2a0*/  IMAD.SHL.U32 R41, R41, 0x100, RZ ;  /* 0x0000010029297824 */ /* 0x000fe200078e00ff */
[----:B------:R-:W-:Y:S01]  /*2f2b0*/  PRMT R43, R37, 0x7772, RZ ;  /* 0x00007772252b7816 */ /* 0x000fe200000000ff */
[----:B------:R-:W-:Y:S01]  /*2f2c0*/  IMAD.SHL.U32 R5, R5, 0x100, RZ ;  /* 0x0000010005057824 */ /* 0x000fe200078e00ff */
[----:B------:R-:W-:Y:S01]  /*2f2d0*/  PRMT R7, R39, 0x7772, RZ ;  /* 0x0000777227077816 */ /* 0x000fe200000000ff */
[----:B------:R-:W-:Y:S01]  /*2f2e0*/  IMAD.MOV.U32 R53, RZ, RZ, R51 ;  /* 0x000000ffff357224 */ /* 0x000fe200078e0033 */
[----:B------:R-:W-:Y:S01]  /*2f2f0*/  PRMT R37, R37, 0x7773, RZ ;  /* 0x0000777325257816 */ /* 0x000fe200000000ff */
[----:B------:R-:W-:Y:S01]  /*2f300*/  IMAD.MOV.U32 R55, RZ, RZ, R49 ;  /* 0x000000ffff377224 */ /* 0x000fe200078e0031 */
[----:B------:R-:W-:Y:S01]  /*2f310*/  PRMT R39, R39, 0x7773, RZ ;  /* 0x0000777327277816 */ /* 0x000fe200000000ff */
[----:B------:R-:W-:Y:S01]  /*2f320*/  IMAD.U32 R43, R43, 0x10000, RZ ;  /* 0x000100002b2b7824 */ /* 0x000fe200078e00ff */
[----:B------:R-:W-:Y:S01]  /*2f330*/  LOP3.LUT R46, R46, 0xff00, R41, 0xf8, !PT ;  /* 0x0000ff002e2e7812 */ /* 0x000fe200078ef829 */
[----:B------:R-:W-:Y:S01]  /*2f340*/  IMAD.U32 R7, R7, 0x10000, RZ ;  /* 0x0001000007077824 */ /* 0x000fe200078e00ff */
[----:B------:R-:W-:Y:S01]  /*2f350*/  LOP3.LUT R48, R48, 0xff00, R5, 0xf8, !PT ;  /* 0x0000ff0030307812 */ /* 0x000fe200078ef805 */
[----:B------:R-:W-:Y:S01]  /*2f360*/  IMAD.SHL.U32 R37, R37, 0x1000000, RZ ;  /* 0x0100000025257824 */ /* 0x000fe200078e00ff */
[----:B------:R2:W-:Y:S01]  /*2f370*/  STL.128 [R1+0x1000], R52 ;  /* 0x0010003401007387 */ /* 0x0005e20000100c00 */
[----:B------:R-:W-:Y:S01]  /*2f380*/  LOP3.LUT R46, R46, 0xff0000, R43, 0xf8, !PT ;  /* 0x00ff00002e2e7812 */ /* 0x000fe200078ef82b */
[----:B------:R-:W-:-:S03]  /*2f390*/  IMAD.SHL.U32 R39, R39, 0x1000000, RZ ;  /* 0x0100000027277824 */ /* 0x000fc600078e00ff */
[----:B------:R-:W-:Y:S02]  /*2f3a0*/  LOP3.LUT R41, R46, R37, RZ, 0xfc, !PT ;  /* 0x000000252e297212 */ /* 0x000fe400078efcff */
[----:B------:R-:W-:Y:S01]  /*2f3b0*/  PRMT R37, R33, 0x7770, RZ ;  /* 0x0000777021257816 */ /* 0x000fe200000000ff */
[----:B------:R-:W-:Y:S01]  /*2f3c0*/  IMAD.MOV.U32 R50, RZ, RZ, R40 ;  /* 0x000000ffff327224 */ /* 0x000fe200078e0028 */
[----:B------:R-:W-:Y:S02]  /*2f3d0*/  PRMT R40, R31, 0x7770, RZ ;  /* 0x000077701f287816 */ /* 0x000fe400000000ff */
[----:B--2---:R-:W-:Y:S01]  /*2f3e0*/  LOP3.LUT R52, R48, 0xff0000, R7, 0xf8, !PT ;  /* 0x00ff000030347812 */ /* 0x004fe200078ef807 */
[----:B------:R-:W-:-:S03]  /*2f3f0*/  IMAD.MOV.U32 R48, RZ, RZ, R44 ;  /* 0x000000ffff307224 */ /* 0x000fc600078e002c */
[----:B------:R-:W-:Y:S02]  /*2f400*/  LOP3.LUT R43, R52, R39, RZ, 0xfc, !PT ;  /* 0x00000027342b7212 */ /* 0x000fe400078efcff */
[----:B------:R-:W-:Y:S02]  /*2f410*/  PRMT R39, R31, 0x7771, RZ ;  /* 0x000077711f277816 */ /* 0x000fe400000000ff */
[----:B------:R-:W-:Y:S02]  /*2f420*/  PRMT R7, R33, 0x7771, RZ ;  /* 0x0000777121077816 */ /* 0x000fe400000000ff */
[----:B------:R-:W-:Y:S01]  /*2f430*/  LOP3.LUT R44, R37, 0xff, RZ, 0xc0, !PT ;  /* 0x000000ff252c7812 */ /* 0x000fe200078ec0ff */
[----:B------:R-:W-:Y:S01]  /*2f440*/  IMAD.SHL.U32 R39, R39, 0x100, RZ ;  /* 0x0000010027277824 */ /* 0x000fe200078e00ff */
[----:B------:R-:W-:Y:S02]  /*2f450*/  PRMT R37, R31, 0x7772, RZ ;  /* 0x000077721f257816 */ /* 0x000fe400000000ff */
[----:B------:R-:W-:Y:S01]  /*2f460*/  LOP3.LUT R40, R40, 0xff, RZ, 0xc0, !PT ;  /* 0x000000ff28287812 */ /* 0x000fe200078ec0ff */
[----:B------:R-:W-:Y:S01]  /*2f470*/  IMAD.SHL.U32 R7, R7, 0x100, RZ ;  /* 0x0000010007077824 */ /* 0x000fe200078e00ff */
[----:B------:R-:W-:Y:S01]  /*2f480*/  PRMT R5, R33, 0x7772, RZ ;  /* 0x0000777221057816 */ /* 0x000fe200000000ff */
[----:B------:R-:W-:Y:S01]  /*2f490*/  IMAD.U32 R37, R37, 0x10000, RZ ;  /* 0x0001000025257824 */ /* 0x000fe200078e00ff */
[----:B------:R-:W-:-:S02]  /*2f4a0*/  PRMT R31, R31, 0x7773, RZ ;  /* 0x000077731f1f7816 */ /* 0x000fc400000000ff */
[----:B------:R-:W-:Y:S02]  /*2f4b0*/  ISETP.GT.U32.AND P0, PT, R34, -0x81, PT ;  /* 0xffffff7f2200780c */ /* 0x000fe40003f04070 */
[----:B------:R-:W-:Y:S01]  /*2f4c0*/  LOP3.LUT R40, R40, 0xff00, R39, 0xf8, !PT ;  /* 0x0000ff0028287812 */ /* 0x000fe200078ef827 */
[----:B------:R-:W-:Y:S01]  /*2f4d0*/  IMAD.U32 R5, R5, 0x10000, RZ ;  /* 0x0001000005057824 */ /* 0x000fe200078e00ff */
[----:B------:R-:W-:Y:S01]  /*2f4e0*/  LOP3.LUT R44, R44, 0xff00, R7, 0xf8, !PT ;  /* 0x0000ff002c2c7812 */ /* 0x000fe200078ef807 */
[----:B------:R-:W-:Y:S01]  /*2f4f0*/  IMAD.SHL.U32 R31, R31, 0x1000000, RZ ;  /* 0x010000001f1f7824 */ /* 0x000fe200078e00ff */
[----:B------:R-:W-:Y:S02]  /*2f500*/  ISETP.GT.U32.AND.EX P0, PT, R35, -0x1, PT, P0 ;  /* 0xffffffff2300780c */ /* 0x000fe40003f04100 */
[----:B------:R-:W-:Y:S02]  /*2f510*/  LOP3.LUT R40, R40, 0xff0000, R37, 0xf8, !PT ;  /* 0x00ff000028287812 */ /* 0x000fe400078ef825 */
[----:B------:R-:W-:-:S02]  /*2f520*/  PRMT R33, R33, 0x7773, RZ ;  /* 0x0000777321217816 */ /* 0x000fc400000000ff */
[----:B------:R-:W-:Y:S02]  /*2f530*/  LOP3.LUT R44, R44, 0xff0000, R5, 0xf8, !PT ;  /* 0x00ff00002c2c7812 */ /* 0x000fe400078ef805 */
[----:B------:R-:W-:Y:S02]  /*2f540*/  SEL R7, RZ, 0x1, !P0 ;  /* 0x00000001ff077807 */ /* 0x000fe40004000000 */
[----:B------:R-:W-:Y:S01]  /*2f550*/  LOP3.LUT R5, R40, R31, RZ, 0xfc, !PT ;  /* 0x0000001f28057212 */ /* 0x000fe200078efcff */
[----:B------:R-:W-:Y:S01]  /*2f560*/  IMAD.SHL.U32 R33, R33, 0x1000000, RZ ;  /* 0x0100000021217824 */ /* 0x000fe200078e00ff */
[----:B------:R-:W-:Y:S02]  /*2f570*/  IADD3 R40, P1, PT, R34, 0x80, RZ ;  /* 0x0000008022287810 */ /* 0x000fe40007f3e0ff */
[----:B------:R-:W-:Y:S01]  /*2f580*/  IADD3 R28, P0, PT, R28, R7, RZ ;  /* 0x000000071c1c7210 */ /* 0x000fe20007f1e0ff */
[----:B------:R-:W-:Y:S01]  /*2f590*/  IMAD.MOV.U32 R34, RZ, RZ, R30 ;  /* 0x000000ffff227224 */ /* 0x000fe200078e001e */
[----:B------:R-:W-:Y:S01]  /*2f5a0*/  LOP3.LUT R33, R44, R33, RZ, 0xfc, !PT ;  /* 0x000000212c217212 */ /* 0x000fe200078efcff */
[----:B------:R-:W-:-:S02]  /*2f5b0*/  IMAD.X R31, RZ, RZ, R35, P1 ;  /* 0x000000ffff1f7224 */ /* 0x000fc400008e0623 */
        /* <DEDUP_REMOVED lines=8> */
[----:B------:R-:W-:Y:S01]  /*2f640*/  IMAD.X R29, RZ, RZ, R29, P0 ;  /* 0x000000ffff1d7224 */ /* 0x000fe200000e061d */
[----:B------:R2:W-:Y:S01]  /*2f650*/  STL.128 [R1+0x1030], R32 ;  /* 0x0010302001007387 */ /* 0x0005e20000100c00 */
[----:B------:R-:W3:Y:S03]  /*2f660*/  LDC R7, c[0x3][0x10] ;  /* 0x00c00400ff077b82 */ /* 0x000ee60000000800 */
[----:B------:R4:W-:Y:S04]  /*2f670*/  STL.64 [R1+0xb08], R30 ;  /* 0x000b081e01007387 */ /* 0x0009e80000100a00 */
[----:B------:R-:W-:Y:S01]  /*2f680*/  STL.128 [R1+0x1010], R48 ;  /* 0x0010103001007387 */ /* 0x000fe20000100c00 */
[----:B------:R-:W0:Y:S03]  /*2f690*/  LDC R5, c[0x3][0x8] ;  /* 0x00c00200ff057b82 */ /* 0x000e260000000800 */
[----:B------:R-:W-:Y:S04]  /*2f6a0*/  STL.128 [R1+0x1020], R44 ;  /* 0x0010202c01007387 */ /* 0x000fe80000100c00 */
[----:B------:R-:W-:Y:S01]  /*2f6b0*/  STL.64 [R1+0xb10], R28 ;  /* 0x000b101c01007387 */ /* 0x000fe20000100a00 */
[----:B--2---:R-:W2:Y:S08]  /*2f6c0*/  LDC R33, c[0x3][0x18] ;  /* 0x00c00600ff217b82 */ /* 0x004eb00000000800 */
[----:B------:R-:W0:Y:S08]  /*2f6d0*/  LDC R35, c[0x3][0x1c] ;  /* 0x00c00700ff237b82 */ /* 0x000e300000000800 */
[----:B------:R-:W0:Y:S08]  /*2f6e0*/  LDC R32, c[0x3][0x14] ;  /* 0x00c00500ff207b82 */ /* 0x000e300000000800 */
[----:B----4-:R-:W4:Y:S01]  /*2f6f0*/  LDC R30, c[0x3][0xc] ;  /* 0x00c00300ff1e7b82 */ /* 0x010f220000000800 */
[----:B-1----:R-:W-:-:S02]  /*2f700*/  LOP3.LUT R26, R26, UR16, RZ, 0x3c, !PT ;  /* 0x000000101a1a7c12 */ /* 0x002fc4000f8e3cff */
[----:B------:R-:W-:Y:S02]  /*2f710*/  LOP3.LUT R27, R27, UR17, RZ, 0x3c, !PT ;  /* 0x000000111b1b7c12 */ /* 0x000fe4000f8e3cff */
[----:B------:R-:W-:Y:S02]  /*2f720*/  LOP3.LUT R24, R24, UR18, RZ, 0x3c, !PT ;  /* 0x0000001218187c12 */ /* 0x000fe4000f8e3cff */
[----:B------:R-:W-:Y:S01]  /*2f730*/  LOP3.LUT R25, R25, UR19, RZ, 0x3c, !PT ;  /* 0x0000001319197c12 */ /* 0x000fe2000f8e3cff */
[----:B------:R1:W-:Y:S01]  /*2f740*/  STL.128 [R1+0xfe0], R68 ;  /* 0x000fe04401007387 */ /* 0x0003e20000100c00 */
[----:B------:R-:W-:Y:S01]  /*2f750*/  LOP3.LUT R41, R40, UR12, RZ, 0x3c, !PT ;  /* 0x0000000c28297c12 */ /* 0x000fe2000f8e3cff */
[----:B------:R-:W-:Y:S01]  /*2f760*/  IMAD.MOV.U32 R34, RZ, RZ, RZ ;  /* 0x000000ffff227224 */ /* 0x000fe200078e00ff */
        /* <DEDUP_REMOVED lines=13> */
[----:B-1----:R-:W-:Y:S02]  /*2f840*/  IMAD.MOV.U32 R68, RZ, RZ, R18 ;  /* 0x000000ffff447224 */ /* 0x002fe400078e0012 */
        /* <DEDUP_REMOVED lines=8> */
[----:B0-234-:R-:W-:-:S07]  /*2f8d0*/  IMAD.MOV.U32 R117, RZ, RZ, R25 ;  /* 0x000000ffff757224 */ /* 0x01dfce00078e0019 */
.L_x_160:
        /* <DEDUP_REMOVED lines=17> */
[----:B-1----:R-:W-:-:S05]  /*2f9f0*/  IMAD R53, R53, 0x8, R0 ;  /* 0x0000000835357824 */ /* 0x002fca00078e0200 */
[----:B------:R1:W5:Y:S01]  /*2fa00*/  LDL.64 R88, [R53] ;  /* 0x0000000035587983 */ /* 0x0003620000100a00 */
[----:B------:R-:W2:Y:S01]  /*2fa10*/  LDC.U8 R55, c[0x3][R36+0x7] ;  /* 0x00c001c024377b82 */ /* 0x000ea20000000000 */
[----:B0-----:R-:W-:-:S05]  /*2fa20*/  IMAD R45, R45, 0x8, R0 ;  /* 0x000000082d2d7824 */ /* 0x001fca00078e0200 */
[----:B------:R0:W5:Y:S01]  /*2fa30*/  LDL.64 R72, [R45] ;  /* 0x000000002d487983 */ /* 0x0001620000100a00 */
[----:B----4-:R-:W-:-:S05]  /*2fa40*/  IMAD R51, R51, 0x8, R0 ;  /* 0x0000000833337824 */ /* 0x010fca00078e0200 */
[----:B------:R-:W4:Y:S01]  /*2fa50*/  LDL.64 R76, [R51] ;  /* 0x00000000334c7983 */ /* 0x000f220000100a00 */
[----:B------:R-:W1:Y:S08]  /*2fa60*/  LDC.U8 R57, c[0x3][R36+0x8] ;  /* 0x00c0020024397b82 */ /* 0x000e700000000000 */
[----:B------:R-:W0:Y:S01]  /*2fa70*/  LDC.U8 R47, c[0x3][R36+0xa] ;  /* 0x00c00280242f7b82 */ /* 0x000e220000000000 */
[----:B--2---:R-:W-:-:S06]  /*2fa80*/  IMAD R66, R55, 0x8, R0 ;  /* 0x0000000837427824 */ /* 0x004fcc00078e0200 */
[----:B------:R-:W2:Y:S01]  /*2fa90*/  LDL.64 R66, [R66] ;  /* 0x0000000042427983 */ /* 0x000ea20000100a00 */
[----:B------:R-:W0:Y:S01]  /*2faa0*/  LDC.U8 R49, c[0x3][R36+0xc] ;  /* 0x00c0030024317b82 */ /* 0x000e220000000000 */
[----:B-1----:R-:W-:-:S07]  /*2fab0*/  IMAD R57, R57, 0x8, R0 ;  /* 0x0000000839397824 */ /* 0x002fce00078e0200 */
[----:B------:R-:W1:Y:S01]  /*2fac0*/  LDC.U8 R53, c[0x3][R36+0xe] ;  /* 0x00c0038024357b82 */ /* 0x000e620000000000 */
[----:B------:R-:W2:Y:S01]  /*2fad0*/  LDL.64 R56, [R57] ;  /* 0x0000000039387983 */ /* 0x000ea20000100a00 */
[----:B0-----:R-:W-:-:S06]  /*2fae0*/  IMAD R47, R47, 0x8, R0 ;  /* 0x000000082f2f7824 */ /* 0x001fcc00078e0200 */
[----:B------:R-:W0:Y:S01]  /*2faf0*/  LDC.U8 R45, c[0x3][R36+0x9] ;  /* 0x00c00240242d7b82 */ /* 0x000e220000000000 */
[----:B------:R-:W2:Y:S01]  /*2fb00*/  LDL.64 R58, [R47] ;  /* 0x000000002f3a7983 */ /* 0x000ea20000100a00 */
[----:B------:R-:W-:-:S06]  /*2fb10*/  IMAD R54, R49, 0x8, R0 ;  /* 0x0000000831367824 */ /* 0x000fcc00078e0200 */
[----:B------:R-:W0:Y:S01]  /*2fb20*/  LDC.U8 R49, c[0x3][R36+0xb] ;  /* 0x00c002c024317b82 */ /* 0x000e220000000000 */
[----:B------:R-:W2:Y:S01]  /*2fb30*/  LDL.64 R54, [R54] ;  /* 0x0000000036367983 */ /* 0x000ea20000100a00 */
[----:B-1----:R-:W-:-:S06]  /*2fb40*/  IMAD R53, R53, 0x8, R0 ;  /* 0x0000000835357824 */ /* 0x002fcc00078e0200 */
[----:B------:R-:W1:Y:S01]  /*2fb50*/  LDC.U8 R91, c[0x3][R36+0xf] ;  /* 0x00c003c0245b7b82 */ /* 0x000e620000000000 */
[----:B------:R-:W2:Y:S01]  /*2fb60*/  LDL.64 R52, [R53] ;  /* 0x0000000035347983 */ /* 0x000ea20000100a00 */
[----:B0-----:R-:W-:-:S06]  /*2fb70*/  IMAD R50, R45, 0x8, R0 ;  /* 0x000000082d327824 */ /* 0x001fcc00078e0200 */
[----:B------:R-:W0:Y:S01]  /*2fb80*/  LDC.U8 R45, c[0x3][R36+0xd] ;  /* 0x00c00340242d7b82 */ /* 0x000e220000000000 */
[----:B------:R-:W2:Y:S01]  /*2fb90*/  LDL.64 R50, [R50] ;  /* 0x0000000032327983 */ /* 0x000ea20000100a00 */
[----:B------:R-:W-:-:S06]  /*2fba0*/  IMAD R49, R49, 0x8, R0 ;  /* 0x0000000831317824 */ /* 0x000fcc00078e0200 */
[----:B------:R-:W2:Y:S01]  /*2fbb0*/  LDL.64 R48, [R49] ;  /* 0x0000000031307983 */ /* 0x000ea20000100a00 */
[--C-:B-1----:R-:W-:Y:S02]  /*2fbc0*/  IMAD R44, R91, 0x8, R0.reuse ;  /* 0x000000085b2c7824 */ /* 0x102fe400078e0200 */
[----:B0-----:R-:W-:-:S04]  /*2fbd0*/  IMAD R46, R45, 0x8, R0 ;  /* 0x000000082d2e7824 */ /* 0x001fc800078e0200 */
        /* <DEDUP_REMOVED lines=10> */
[----:B------:R-:W-:-:S04]  /*2fc80*/  SHF.L.W.U32.HI R43, R41, 0x8, R36 ;  /* 0x00000008292b7819 */ /* 0x000fc80000010e24 */
[----:B-----5:R-:W-:Y:S02]  /*2fc90*/  IADD3 R92, P0, P1, R92, R43, R82 ;  /* 0x0000002b5c5c7210 */ /* 0x020fe4000791e052 */
[----:B------:R-:W-:Y:S02]  /*2fca0*/  IADD3 R82, P2, P3, R70, R99, R84 ;  /* 0x0000006346527210 */ /* 0x000fe40007b5e054 */
[----:B------:R-:W-:Y:S02]  /*2fcb0*/  IADD3 R80, P4, P5, R68, R103, R86 ;  /* 0x0000006744507210 */ /* 0x000fe40007d9e056 */
[----:B------:R-:W-:Y:S02]  /*2fcc0*/  IADD3.X R90, PT, PT, R71, R101, R85, P2, P3 ;  /* 0x00000065475a7210 */ /* 0x000fe400017e6455 */
[----:B------:R-:W-:Y:S02]  /*2fcd0*/  SHF.L.W.U32.HI R41, R36, 0x8, R41 ;  /* 0x0000000824297819 */ /* 0x000fe40000010e29 */
[----:B------:R-:W-:-:S02]  /*2fce0*/  IADD3.X R86, PT, PT, R69, R105, R87, P4, P5 ;  /* 0x0000006945567210 */ /* 0x000fc400027ea457 */
[----:B------:R-:W-:Y:S02]  /*2fcf0*/  LOP3.LUT R84, R39, R90, RZ, 0x3c, !PT ;  /* 0x0000005a27547212 */ /* 0x000fe400078e3cff */
[----:B------:R-:W-:Y:S02]  /*2fd00*/  IADD3.X R94, PT, PT, R94, R41, R83, P0, P1 ;  /* 0x000000295e5e7210 */ /* 0x000fe400007e2453 */
[----:B------:R-:W-:Y:S02]  /*2fd10*/  IADD3 R38, P2, P3, R60, R111, R88 ;  /* 0x0000006f3c267210 */ /* 0x000fe40007b5e058 */
[----:B------:R-:W-:Y:S02]  /*2fd20*/  LOP3.LUT R95, R37, R82, RZ, 0x3c, !PT ;  /* 0x00000052255f7212 */ /* 0x000fe400078e3cff */
[----:B------:R-:W-:Y:S02]  /*2fd30*/  LOP3.LUT R78, R109, R86, RZ, 0x3c, !PT ;  /* 0x000000566d4e7212 */ /* 0x000fe400078e3cff */
[----:B------:R-:W-:-:S02]  /*2fd40*/  IADD3 R88, P0, PT, R5, R84, RZ ;  /* 0x0000005405587210 */ /* 0x000fc40007f1e0ff */
[----:B------:R-:W-:Y:S02]  /*2fd50*/  LOP3.LUT R36, R91, R92, RZ, 0x3c, !PT ;  /* 0x0000005c5b247212 */ /* 0x000fe400078e3cff */
[----:B------:R-:W-:Y:S01]  /*2fd60*/  LOP3.LUT R37, R81, R94, RZ, 0x3c, !PT ;  /* 0x0000005e51257212 */ /* 0x000fe200078e3cff */
[----:B------:R-:W-:Y:S01]  /*2fd70*/  IMAD.X R93, R30, 0x1, R95, P0 ;  /* 0x000000011e5d7824 */ /* 0x000fe200000e065f */
[----:B------:R-:W-:Y:S02]  /*2fd80*/  LOP3.LUT R91, R107, R80, RZ, 0x3c, !PT ;  /* 0x000000506b5b7212 */ /* 0x000fe400078e3cff */
[----:B------:R-:W-:Y:S02]  /*2fd90*/  IADD3 R87, P1, PT, R7, R78, RZ ;  /* 0x0000004e07577210 */ /* 0x000fe40007f3e0ff */
[----:B------:R-:W-:Y:S02]  /*2fda0*/  SHF.L.W.U32.HI R5, R37, 0x10, R36 ;  /* 0x0000001025057819 */ /* 0x000fe40000010e24 */
[----:B------:R-:W-:Y:S01]  /*2fdb0*/  IADD3.X R79, PT, PT, R61, R113, R89, P2, P3 ;  /* 0x000000713d4f7210 */ /* 0x000fe200017e6459 */
[----:B------:R-:W-:Y:S01]  /*2fdc0*/  IMAD.X R89, R32, 0x1, R91, P1 ;  /* 0x0000000120597824 */ /* 0x000fe200008e065b */
[----:B------:R-:W-:-:S02]  /*2fdd0*/  SHF.L.W.U32.HI R36, R36, 0x10, R37 ;  /* 0x0000001024247819 */ /* 0x000fc40000010e25 */
[----:B------:R-:W-:Y:S02]  /*2fde0*/  LOP3.LUT R37, R70, R88, RZ, 0x3c, !PT ;  /* 0x0000005846257212 */ /* 0x000fe400078e3cff */
[----:B------:R-:W-:Y:S02]  /*2fdf0*/  LOP3.LUT R32, R71, R93, RZ, 0x3c, !PT ;  /* 0x0000005d47207212 */ /* 0x000fe400078e3cff */
[----:B------:R-:W-:Y:S02]  /*2fe00*/  LOP3.LUT R70, R117, R79, RZ, 0x3c, !PT ;  /* 0x0000004f75467212 */ /* 0x000fe400078e3cff */
[----:B------:R-:W-:Y:S02]  /*2fe10*/  LOP3.LUT R30, R68, R87, RZ, 0x3c, !PT ;  /* 0x00000057441e7212 */ /* 0x000fe400078e3cff */
[----:B------:R-:W-:Y:S02]  /*2fe20*/  LOP3.LUT R69, R69, R89, RZ, 0x3c, !PT ;  /* 0x0000005945457212 */ /* 0x000fe400078e3cff */
[----:B------:R-:W-:-:S02]  /*2fe30*/  SHF.L.W.U32.HI R7, R32, 0x8, R37 ;  /* 0x0000000820077819 */ /* 0x000fc40000010e25 */
[----:B------:R-:W-:Y:S02]  /*2fe40*/  SHF.L.W.U32.HI R37, R37, 0x8, R32 ;  /* 0x0000000825257819 */ /* 0x000fe40000010e20 */
[----:B------:R-:W-:Y:S02]  /*2fe50*/  LOP3.LUT R68, R115, R38, RZ, 0x3c, !PT ;  /* 0x0000002673447212 */ /* 0x000fe400078e3cff */
[----:B------:R-:W-:Y:S02]  /*2fe60*/  IADD3 R81, P2, PT, R33, R70, RZ ;  /* 0x0000004621517210 */ /* 0x000fe40007f5e0ff */
[----:B------:R-:W-:Y:S02]  /*2fe70*/  SHF.L.W.U32.HI R39, R30, 0x8, R69 ;  /* 0x000000081e277819 */ /* 0x000fe40000010e45 */
[----:B----4-:R-:W-:Y:S01]  /*2fe80*/  IADD3 R82, P0, P1, R82, R37, R76 ;  /* 0x0000002552527210 */ /* 0x010fe2000791e04c */
[----:B------:R-:W-:Y:S01]  /*2fe90*/  IMAD.X R83, R35, 0x1, R68, P2 ;  /* 0x0000000123537824 */ /* 0x000fe200010e0644 */
[----:B------:R-:W-:-:S02]  /*2fea0*/  SHF.L.W.U32.HI R33, R69, 0x8, R30 ;  /* 0x0000000845217819 */ /* 0x000fc40000010e1e */
[----:B------:R-:W-:Y:S02]  /*2feb0*/  IADD3 R85, P2, P3, R80, R39, R72 ;  /* 0x0000002750557210 */ /* 0x000fe40007b5e048 */
[----:B------:R-:W-:Y:S02]  /*2fec0*/  IADD3.X R80, PT, PT, R90, R7, R77, P0, P1 ;  /* 0x000000075a507210 */ /* 0x000fe400007e244d */
[----:B------:R-:W-:Y:S02]  /*2fed0*/  LOP3.LUT R69, R60, R81, RZ, 0x3c, !PT ;  /* 0x000000513c457212 */ /* 0x000fe400078e3cff */
[----:B------:R-:W-:Y:S02]  /*2fee0*/  IADD3.X R86, PT, PT, R86, R33, R73, P2, P3 ;  /* 0x0000002156567210 */ /* 0x000fe400017e6449 */
        /* <DEDUP_REMOVED lines=9> */
[----:B------:R-:W-:Y:S02]  /*2ff80*/  IADD3 R88, P0, PT, R35, R88, RZ ;  /* 0x0000005823587210 */ /* 0x000fe40007f1e0ff */
[----:B--2---:R-:W-:Y:S02]  /*2ff90*/  IADD3 R72, P2, P3, R38, R71, R66 ;  /* 0x0000004726487210 */ /* 0x004fe40007b5e042 */
        /* <DEDUP_REMOVED lines=22> */
[----:B------:R-:W-:-:S02]  /*30100*/  IADD3 R81, P0, PT, R36, R97, RZ ;  /* 0x0000006124517210 */ /* 0x000fc40007f1e0ff */
[----:B------:R-:W-:Y:S01]  /*30110*/  IADD3.X R70, PT, PT, R61, R80, R59, P4, P5 ;  /* 0x000000503d467210 */ /* 0x000fe200027ea43b */
[C---:B------:R-:W-:Y:S01]  /*30120*/  IMAD.X R58, R32.reuse, 0x1, R83, P1 ;  /* 0x00000001203a7824 */ /* 0x040fe200008e0653 */
[----:B------:R-:W-:Y:S01]  /*30130*/  LOP3.LUT R80, R32, R57, RZ, 0x3c, !PT ;  /* 0x0000003920507212 */ /* 0x000fe200078e3cff */
[----:B------:R-:W-:Y:S01]  /*30140*/  IMAD.X R83, R5, 0x1, R96, P0 ;  /* 0x0000000105537824 */ /* 0x000fe200000e0660 */
[----:B------:R-:W-:Y:S02]  /*30150*/  LOP3.LUT R82, R66, R77, RZ, 0x3c, !PT ;  /* 0x0000004d42527212 */ /* 0x000fe400078e3cff */
[----:B------:R-:W-:Y:S02]  /*30160*/  IADD3 R80, P0, PT, R80, R78, RZ ;  /* 0x0000004e50507210 */ /* 0x000fe40007f1e0ff */
[----:B------:R-:W-:Y:S02]  /*30170*/  LOP3.LUT R33, R43, R81, RZ, 0x3c, !PT ;  /* 0x000000512b217212 */ /* 0x000fe400078e3cff */
[----:B------:R-:W-:-:S02]  /*30180*/  LOP3.LUT R76, R5, R70, RZ, 0x3c, !PT ;  /* 0x00000046054c7212 */ /* 0x000fc400078e3cff */
[----:B------:R-:W-:Y:S02]  /*30190*/  LOP3.LUT R43, R71, R7, RZ, 0x3c, !PT ;  /* 0x00000007472b7212 */ /* 0x000fe400078e3cff */
[----:B------:R-:W-:Y:S02]  /*301a0*/  LOP3.LUT R56, R69, R58, RZ, 0x3c, !PT ;  /* 0x0000003a45387212 */ /* 0x000fe400078e3cff */
[----:B------:R-:W-:Y:S01]  /*301b0*/  LOP3.LUT R90, R41, R83, RZ, 0x3c, !PT ;  /* 0x00000053295a7212 */ /* 0x000fe200078e3cff */
[----:B------:R-:W-:Y:S01]  /*301c0*/  IMAD.X R82, R82, 0x1, R84, P0 ;  /* 0x0000000152527824 */ /* 0x000fe200000e0654 */
[----:B------:R-:W-:Y:S02]  /*301d0*/  IADD3 R76, P1, PT, R76, R7, RZ ;  /* 0x000000074c4c7210 */ /* 0x000fe40007f3e0ff */
[----:B------:R-:W-:Y:S02]  /*301e0*/  LOP3.LUT R78, R36, R73, RZ, 0x3c, !PT ;  /* 0x00000049244e7212 */ /* 0x000fe400078e3cff */
[----:B------:R-:W-:-:S02]  /*301f0*/  SHF.L.W.U32.HI R41, R43, 0x1, R56 ;  /* 0x000000012b297819 */ /* 0x000fc40000010e38 */
[----:B------:R-:W-:Y:S02]  /*30200*/  SHF.L.W.U32.HI R43, R56, 0x1, R43 ;  /* 0x00000001382b7819 */ /* 0x000fe40000010e2b */
[----:B------:R-:W-:Y:S02]  /*30210*/  SHF.L.W.U32.HI R7, R33, 0x1, R90 ;  /* 0x0000000121077819 */ /* 0x000fe40000010e5a */
[----:B------:R-:W-:Y:S01]  /*30220*/  SHF.L.W.U32.HI R33, R90, 0x1, R33 ;  /* 0x000000015a217819 */ /* 0x000fe20000010e21 */
[----:B------:R-:W-:Y:S01]  /*30230*/  IMAD.X R78, R78, 0x1, R58, P1 ;  /* 0x000000014e4e7824 */ /* 0x000fe200008e063a */
[----:B------:R-:W-:Y:S02]  /*30240*/  LOP3.LUT R39, R39, R80, RZ, 0x3c, !PT ;  /* 0x0000005027277212 */ /* 0x000fe400078e3cff */
[----:B------:R-:W-:Y:S02]  /*30250*/  LOP3.LUT R56, R37, R82, RZ, 0x3c, !PT ;  /* 0x0000005225387212 */ /* 0x000fe400078e3cff */
[----:B------:R-:W-:-:S02]  /*30260*/  IADD3 R68, P2, P3, R43, R85, R54 ;  /* 0x000000552b447210 */ /* 0x000fc40007b5e036 */
[----:B------:R-:W-:Y:S02]  /*30270*/  IADD3 R59, P0, P1, R33, R72, R52 ;  /* 0x00000048213b7210 */ /* 0x000fe4000791e034 */
[----:B------:R-:W-:Y:S02]  /*30280*/  SHF.L.W.U32.HI R37, R56, 0x8, R39 ;  /* 0x0000000838257819 */ /* 0x000fe40000010e27 */
[----:B------:R-:W-:Y:S02]  /*30290*/  IADD3.X R69, PT, PT, R41, R86, R55, P2, P3 ;  /* 0x0000005629457210 */ /* 0x000fe400017e6437 */
[----:B------:R-:W-:Y:S02]  /*302a0*/  LOP3.LUT R67, R67, R76, RZ, 0x3c, !PT ;  /* 0x0000004c43437212 */ /* 0x000fe400078e3cff */
[----:B------:R-:W-:Y:S02]  /*302b0*/  LOP3.LUT R54, R61, R78, RZ, 0x3c, !PT ;  /* 0x0000004e3d367212 */ /* 0x000fe400078e3cff */
[----:B------:R-:W-:-:S02]  /*302c0*/  SHF.L.W.U32.HI R39, R39, 0x8, R56 ;  /* 0x0000000827277819 */ /* 0x000fc40000010e38 */
[----:B------:R-:W-:Y:S02]  /*302d0*/  IADD3.X R61, PT, PT, R7, R79, R53, P0, P1 ;  /* 0x0000004f073d7210 */ /* 0x000fe400007e2435 */
[----:B------:R-:W-:Y:S02]  /*302e0*/  LOP3.LUT R58, R30, R69, RZ, 0x3c, !PT ;  /* 0x000000451e3a7212 */ /* 0x000fe400078e3cff */
[----:B------:R-:W-:Y:S02]  /*302f0*/  SHF.L.W.U32.HI R52, R54, 0x8, R67 ;  /* 0x0000000836347819 */ /* 0x000fe40000010e43 */
[----:B------:R-:W-:Y:S02]  /*30300*/  SHF.L.W.U32.HI R53, R67, 0x8, R54 ;  /* 0x0000000843357819 */ /* 0x000fe40000010e36 */
[----:B------:R-:W-:Y:S02]  /*30310*/  IADD3 R93, P0, P1, R77, R39, R50 ;  /* 0x000000274d5d7210 */ /* 0x000fe4000791e032 */
[----:B------:R-:W-:-:S02]  /*30320*/  LOP3.LUT R54, R38, R61, RZ, 0x3c, !PT ;  /* 0x0000003d26367212 */ /* 0x000fc400078e3cff */
[----:B------:R-:W-:Y:S02]  /*30330*/  IADD3 R58, P2, PT, R58, R81, RZ ;  /* 0x000000513a3a7210 */ /* 0x000fe40007f5e0ff */
[----:B------:R-:W-:Y:S02]  /*30340*/  LOP3.LUT R72, R35, R68, RZ, 0x3c, !PT ;  /* 0x0000004423487212 */ /* 0x000fe400078e3cff */
[----:B------:R-:W-:Y:S02]  /*30350*/  IADD3.X R95, PT, PT, R57, R37, R51, P0, P1 ;  /* 0x00000025395f7210 */ /* 0x000fe400007e2433 */
[----:B------:R-:W-:Y:S02]  /*30360*/  IADD3 R54, P3, PT, R54, R88, RZ ;  /* 0x0000005836367210 */ /* 0x000fe40007f7e0ff */
[----:B------:R-:W-:Y:S01]  /*30370*/  LOP3.LUT R56, R60, R59, RZ, 0x3c, !PT ;  /* 0x0000003b3c387212 */ /* 0x000fe200078e3cff */
[----:B------:R-:W-:Y:S01]  /*30380*/  IMAD.X R72, R72, 0x1, R83, P2 ;  /* 0x0000000148487824 */ /* 0x000fe200010e0653 */
[----:B------:R-:W-:-:S02]  /*30390*/  LOP3.LUT R50, R93, R32, R57, 0x96, !PT ;  /* 0x000000205d327212 */ /* 0x000fc400078e9639 */
[----:B------:R-:W-:Y:S01]  /*303a0*/  LOP3.LUT R51, R95, R66, R77, 0x96, !PT ;  /* 0x000000425f337212 */ /* 0x000fe200078e964d */
[----:B------:R-:W-:Y:S01]  /*303b0*/  IMAD.X R56, R56, 0x1, R87, P3 ;  /* 0x0000000138387824 */ /* 0x000fe200018e0657 */
[----:B------:R-:W-:Y:S02]  /*303c0*/  LOP3.LUT R43, R43, R58, RZ, 0x3c, !PT ;  /* 0x0000003a2b2b7212 */ /* 0x000fe400078e3cff */
[----:B------:R-:W-:Y:S02]  /*303d0*/  SHF.L.W.U32.HI R115, R50, 0x10, R51 ;  /* 0x0000001032737819 */ /* 0x000fe40000010e33 */
[----:B------:R-:W-:Y:S02]  /*303e0*/  LOP3.LUT R32, R41, R72, RZ, 0x3c, !PT ;  /* 0x0000004829207212 */ /* 0x000fe400078e3cff */
[----:B------:R-:W-:Y:S02]  /*303f0*/  SHF.L.W.U32.HI R117, R51, 0x10, R50 ;  /* 0x0000001033757819 */ /* 0x000fe40000010e32 */
[----:B------:R-:W-:-:S02]  /*30400*/  LOP3.LUT R50, R7, R56, RZ, 0x3c, !PT ;  /* 0x0000003807327212 */ /* 0x000fc400078e3cff */
[----:B------:R-:W-:Y:S02]  /*30410*/  IADD3 R7, P0, PT, R115, R80, RZ ;  /* 0x0000005073077210 */ /* 0x000fe40007f1e0ff */
[----:B------:R-:W-:Y:S02]  /*30420*/  IADD3 R99, P1, P2, R73, R53, R48 ;  /* 0x0000003549637210 */ /* 0x000fe40007a3e030 */
[----:B------:R-:W-:Y:S02]  /*30430*/  SHF.L.W.U32.HI R55, R43, 0x8, R32 ;  /* 0x000000082b377819 */ /* 0x000fe40000010e20 */
[----:B------:R-:W-:Y:S02]  /*30440*/  LOP3.LUT R33, R33, R54, RZ, 0x3c, !PT ;  /* 0x0000003621217212 */ /* 0x000fe400078e3cff */
[----:B------:R-:W-:Y:S01]  /*30450*/  SHF.L.W.U32.HI R51, R32, 0x8, R43 ;  /* 0x0000000820337819 */ /* 0x000fe20000010e2b */
[----:B------:R-:W-:Y:S01]  /*30460*/  IMAD.X R32, R117, 0x1, R82, P0 ;  /* 0x0000000175207824 */ /* 0x000fe200000e0652 */
[----:B------:R-:W-:-:S02]  /*30470*/  IADD3.X R101, PT, PT, R70, R52, R49, P1, P2 ;  /* 0x0000003446657210 */ /* 0x000fc40000fe4431 */
[----:B------:R-:W-:Y:S02]  /*30480*/  IADD3 R103, P0, P1, R68, R55, R46 ;  /* 0x0000003744677210 */ /* 0x000fe4000791e02e */
[----:B------:R-:W-:Y:S02]  /*30490*/  SHF.L.W.U32.HI R48, R33, 0x8, R50 ;  /* 0x0000000821307819 */ /* 0x000fe40000010e32 */
[----:B------:R-:W-:Y:S02]  /*304a0*/  LOP3.LUT R5, R99, R5, R70, 0x96, !PT ;  /* 0x0000000563057212 */ /* 0x000fe400078e9646 */
[----:B------:R-:W-:Y:S02]  /*304b0*/  LOP3.LUT R36, R101, R36, R73, 0x96, !PT ;  /* 0x0000002465247212 */ /* 0x000fe400078e9649 */
[----:B------:R-:W-:Y:S02]  /*304c0*/  IADD3.X R105, PT, PT, R69, R51, R47, P0, P1 ;  /* 0x0000003345697210 */ /* 0x000fe400007e242f */
[----:B------:R-:W-:-:S02]  /*304d0*/  SHF.L.W.U32.HI R57, R50, 0x8, R33 ;  /* 0x0000000832397819 */ /* 0x000fc40000010e21 */
[----:B------:R-:W-:Y:S02]  /*304e0*/  IADD3 R111, P0, P1, R59, R48, R44 ;  /* 0x000000303b6f7210 */ /* 0x000fe4000791e02c */
[----:B------:R-:W-:Y:S02]  /*304f0*/  LOP3.LUT R39, R39, R7, RZ, 0x3c, !PT ;  /* 0x0000000727277212 */ /* 0x000fe400078e3cff */
[----:B------:R-:W-:Y:S02]  /*30500*/  LOP3.LUT R50, R37, R32, RZ, 0x3c, !PT ;  /* 0x0000002025327212 */ /* 0x000fe400078e3cff */
[----:B------:R-:W-:Y:S02]  /*30510*/  SHF.L.W.U32.HI R41, R5, 0x10, R36 ;  /* 0x0000001005297819 */ /* 0x000fe40000010e24 */
[----:B------:R-:W-:Y:S02]  /*30520*/  LOP3.LUT R30, R103, R30, R69, 0x96, !PT ;  /* 0x0000001e671e7212 */ /* 0x000fe400078e9645 */
[----:B------:R-:W-:-:S02]  /*30530*/  LOP3.LUT R37, R105, R35, R68, 0x96, !PT ;  /* 0x0000002369257212 */ /* 0x000fc400078e9644 */
[----:B------:R-:W-:Y:S02]  /*30540*/  IADD3.X R113, PT, PT, R61, R57, R45, P0, P1 ;  /* 0x000000393d717210 */ /* 0x000fe400007e242d */
[----:B------:R-:W-:Y:S02]  /*30550*/  SHF.L.W.U32.HI R71, R39, 0x1, R50 ;  /* 0x0000000127477819 */ /* 0x000fe40000010e32 */
[----:B------:R-:W-:Y:S02]  /*30560*/  SHF.L.W.U32.HI R70, R50, 0x1, R39 ;  /* 0x0000000132467819 */ /* 0x000fe40000010e27 */
[----:B------:R-:W-:Y:S02]  /*30570*/  SHF.L.W.U32.HI R43, R36, 0x10, R5 ;  /* 0x00000010242b7819 */ /* 0x000fe40000010e05 */
[----:B------:R-:W-:Y:S02]  /*30580*/  IADD3 R33, P0, PT, R41, R76, RZ ;  /* 0x0000004c29217210 */ /* 0x000fe40007f1e0ff */
[----:B------:R-:W-:-:S02]  /*30590*/  SHF.L.W.U32.HI R39, R37, 0x10, R30 ;  /* 0x0000001025277819 */ /* 0x000fc40000010e1e */
[----:B------:R-:W-:Y:S01]  /*305a0*/  SHF.L.W.U32.HI R37, R30, 0x10, R37 ;  /* 0x000000101e257819 */ /* 0x000fe20000010e25 */
[----:B------:R-:W-:Y:S01]  /*305b0*/  IMAD.X R35, R43, 0x1, R78, P0 ;  /* 0x000000012b237824 */ /* 0x000fe200000e064e */
[----:B------:R-:W-:Y:S02]  /*305c0*/  LOP3.LUT R38, R111, R38, R61, 0x96, !PT ;  /* 0x000000266f267212 */ /* 0x000fe400078e963d */
[----:B------:R-:W-:Y:S01]  /*305d0*/  LOP3.LUT R5, R113, R60, R59, 0x96, !PT ;  /* 0x0000003c71057212 */ /* 0x000fe200078e963b */
[----:B------:R-:W-:Y:S01]  /*305e0*/  VIADD R34, R34, 0x1 ;  /* 0x0000000122227836 */ /* 0x000fe20000000000 */
[----:B------:R-:W-:Y:S02]  /*305f0*/  IADD3 R90, P0, PT, R37, R58, RZ ;  /* 0x0000003a255a7210 */ /* 0x000fe40007f1e0ff */
[----:B------:R-:W-:Y:S02]  /*30600*/  SHF.L.W.U32.HI R107, R38, 0x10, R5 ;  /* 0x00000010266b7819 */ /* 0x000fe40000010e05 */
[----:B------:R-:W-:Y:S01]  /*30610*/  SHF.L.W.U32.HI R109, R5, 0x10, R38 ;  /* 0x00000010056d7819 */ /* 0x000fe20000010e26 */
[----:B------:R-:W-:Y:S01]  /*30620*/  IMAD.X R96, R39, 0x1, R72, P0 ;  /* 0x0000000127607824 */ /* 0x000fe200000e0648 */
[----:B------:R-:W-:-:S02]  /*30630*/  ISETP.NE.AND P0, PT, R34, 0xc, PT ;  /* 0x0000000c2200780c */ /* 0x000fc40003f05270 */
        /* <DEDUP_REMOVED lines=36> */
[----:B------:R-:W-:Y:S01]  /*30880*/  LOP3.LUT R11, R96, R95, R21, 0x96, !PT ;  /* 0x0000005f600b7212 */ /* 0x000fe200078e9615 */
[----:B------:R-:W-:Y:S01]  /*30890*/  STL.64 [R1+0xb00], R16 ;  /* 0x000b001001007387 */ /* 0x000fe20000100a00 */
[----:B------:R-:W-:-:S02]  /*308a0*/  IADD3 R5, P0, PT, -R75, R62, RZ ;  /* 0x0000003e4b057210 */ /* 0x000fc40007f1e1ff */
[----:B------:R-:W-:Y:S01]  /*308b0*/  IADD3 R6, P1, PT, -R6, R64, RZ ;  /* 0x0000004006067210 */ /* 0x000fe20007f3e1ff */
[----:B------:R-:W-:Y:S01]  /*308c0*/  STL.64 [R1+0xac8], R10 ;  /* 0x000ac80a01007387 */ /* 0x000fe20000100a00 */
[----:B0-----:R-:W-:Y:S02]  /*308d0*/  IMAD.MOV.U32 R12, RZ, RZ, R43 ;  /* 0x000000ffff0c7224 */ /* 0x001fe400078e002b */
[----:B------:R-:W-:Y:S01]  /*308e0*/  IADD3 R8, P2, PT, R6, 0x80, RZ ;  /* 0x0000008006087810 */ /* 0x000fe20007f5e0ff */
[----:B------:R-:W-:Y:S02]  /*308f0*/  IMAD.MOV.U32 R13, RZ, RZ, R44 ;  /* 0x000000ffff0d7224 */ /* 0x000fe400078e002c */
[----:B------:R-:W-:Y:S01]  /*30900*/  IMAD.MOV.U32 R14, RZ, RZ, R41 ;  /* 0x000000ffff0e7224 */ /* 0x000fe200078e0029 */
[----:B------:R-:W-:Y:S01]  /*30910*/  IADD3.X R9, PT, PT, RZ, -0x1, R65, P2, P1 ;  /* 0xffffffffff097810 */ /* 0x000fe200017e2441 */
[----:B------:R-:W-:Y:S02]  /*30920*/  IMAD.MOV.U32 R15, RZ, RZ, R38 ;  /* 0x000000ffff0f7224 */ /* 0x000fe400078e0026 */
        /* <DEDUP_REMOVED lines=17> */
.L_x_162:
[----:B------:R-:W-:Y:S02]  /*30a40*/  IMAD.MOV.U32 R18, RZ, RZ, R8 ;  /* 0x000000ffff127224 */ /* 0x000fe400078e0008 */
[----:B------:R-:W-:-:S05]  /*30a50*/  IMAD.MOV.U32 R19, RZ, RZ, R9 ;  /* 0x000000ffff137224 */ /* 0x000fca00078e0009 */
[----:B------:R-:W2:Y:S04]  /*30a60*/  LDG.E.U8 R8, desc[UR10][R18.64+0x1] ;  /* 0x0000010a12087981 */ /* 0x000ea8000c1e1100 */
[----:B------:R-:W3:Y:S04]  /*30a70*/  LDG.E.U8 R10, desc[UR10][R18.64+0x2] ;  /* 0x0000020a120a7981 */ /* 0x000ee8000c1e1100 */
[----:B-1----:R-:W4:Y:S04]  /*30a80*/  LDG.E.U8 R12, desc[UR10][R18.64+0x3] ;  /* 0x0000030a120c7981 */ /* 0x002f28000c1e1100 */
        /* <DEDUP_REMOVED lines=215> */
[----:B------:R-:W-:Y:S01]  /*31800*/  IMAD.SHL.U32 R117, R117, 0x1000000, RZ ;  /* 0x0100000075757824 */ /* 0x000fe200078e00ff */
[----:B------:R-:W1:Y:S01]  /*31810*/  LDC.64 R52, c[0x3][0x28] ;  /* 0x00c00a00ff347b82 */ /* 0x000e620000000a00 */
        /* <DEDUP_REMOVED lines=69> */
[----:B------:R-:W-:-:S02]  /*31c70*/  LOP3.LUT R16, R16, R84, R76, 0xfe, !PT ;  /* 0x0000005410107212 */ /* 0x000fc400078efe4c */
[----:B------:R-:W-:Y:S01]  /*31c80*/  LOP3.LUT R14, R82, R22, R74, 0xfe, !PT ;  /* 0x00000016520e7212 */ /* 0x000fe200078efe4a */
[----:B------:R0:W-:Y:S01]  /*31c90*/  STL.128 [R1+0x1010], R8 ;  /* 0x0010100801007387 */ /* 0x0001e20000100c00 */
[----:B------:R-:W-:Y:S02]  /*31ca0*/  LOP3.LUT R21, R13, R15, R6, 0xfe, !PT ;  /* 0x0000000f0d157212 */ /* 0x000fe400078efe06 */
[----:B------:R-:W-:Y:S01]  /*31cb0*/  LOP3.LUT R23, R61, R12, R71, 0xfe, !PT ;  /* 0x0000000c3d177212 */ /* 0x000fe200078efe47 */
[----:B------:R-:W-:Y:S01]  /*31cc0*/  IMAD.WIDE.U32 R12, R59, 0x1000000, RZ ;  /* 0x010000003b0c7825 */ /* 0x000fe200078e00ff */
[----:B------:R-:W-:Y:S02]  /*31cd0*/  LOP3.LUT R20, R16, R20, RZ, 0xfc, !PT ;  /* 0x0000001410147212 */ /* 0x000fe400078efcff */
[----:B------:R-:W-:Y:S01]  /*31ce0*/  LOP3.LUT R22, R14, R50, RZ, 0xfc, !PT ;  /* 0x000000320e167212 */ /* 0x000fe200078efcff */
[----:B------:R-:W-:Y:S01]  /*31cf0*/  IMAD.WIDE.U32 R14, R63, 0x100, RZ ;  /* 0x000001003f0e7825 */ /* 0x000fe200078e00ff */
[----:B------:R-:W2:Y:S03]  /*31d00*/  LDC.64 R50, c[0x3][0x20] ;  /* 0x00c00800ff327b82 */ /* 0x000ea60000000a00 */
[----:B------:R-:W-:-:S04]  /*31d10*/  IMAD.WIDE.U32 R16, R54, 0x10000, RZ ;  /* 0x0001000036107825 */ /* 0x000fc800078e00ff */
[----:B0-----:R-:W-:-:S04]  /*31d20*/  IMAD.WIDE.U32 R8, R49, 0x100, RZ ;  /* 0x0000010031087825 */ /* 0x001fc800078e00ff */
[----:B------:R-:W-:-:S04]  /*31d30*/  IMAD.WIDE.U32 R10, R69, 0x10000, RZ ;  /* 0x00010000450a7825 */ /* 0x000fc800078e00ff */
        /* <DEDUP_REMOVED lines=9> */
[----:B------:R-:W-:Y:S01]  /*31dd0*/  LOP3.LUT R67, R16, R14, R67, 0xfe, !PT ;  /* 0x0000000e10437212 */ /* 0x000fe200078efe43 */
[----:B------:R-:W-:Y:S01]  /*31de0*/  IMAD.U32 R66, R66, 0x10000, RZ ;  /* 0x0001000042427824 */ /* 0x000fe200078e00ff */
[----:B------:R-:W-:Y:S01]  /*31df0*/  LOP3.LUT R56, R56, R6, R65, 0xfe, !PT ;  /* 0x0000000638387212 */ /* 0x000fe200078efe41 */
[----:B------:R-:W-:Y:S01]  /*31e00*/  IMAD.SHL.U32 R57, R57, 0x1000000, RZ ;  /* 0x0100000039397824 */ /* 0x000fe200078e00ff */
[----:B------:R-:W-:-:S02]  /*31e10*/  LOP3.LUT R8, R11, R12, RZ, 0xfc, !PT ;  /* 0x0000000c0b087212 */ /* 0x000fc400078efcff */
[----:B------:R-:W-:Y:S02]  /*31e20*/  LOP3.LUT R9, R9, R55, R64, 0xfe, !PT ;  /* 0x0000003709097212 */ /* 0x000fe400078efe40 */
[----:B------:R-:W-:Y:S02]  /*31e30*/  LOP3.LUT R60, R67, R60, RZ, 0xfc, !PT ;  /* 0x0000003c433c7212 */ /* 0x000fe400078efcff */
[----:B------:R-:W-:Y:S01]  /*31e40*/  LOP3.LUT R57, R57, R56, R66, 0xfe, !PT ;  /* 0x0000003839397212 */ /* 0x000fe200078efe42 */
[----:B------:R0:W-:Y:S01]  /*31e50*/  STL.128 [R1+0x1020], R20 ;  /* 0x0010201401007387 */ /* 0x0001e20000100c00 */
[----:B------:R-:W3:Y:S08]  /*31e60*/  LDC R13, c[0x3][0x1c] ;  /* 0x00c00700ff0d7b82 */ /* 0x000ef00000000800 */
[----:B------:R-:W4:Y:S01]  /*31e70*/  LDC R100, c[0x3][0x10] ;  /* 0x00c00400ff647b82 */ /* 0x000f220000000800 */
[----:B0-----:R-:W-:-:S02]  /*31e80*/  IMAD.MOV.U32 R20, RZ, RZ, R8 ;  /* 0x000000ffff147224 */ /* 0x001fc400078e0008 */
[----:B------:R-:W-:Y:S02]  /*31e90*/  IMAD.MOV.U32 R21, RZ, RZ, R9 ;  /* 0x000000ffff157224 */ /* 0x000fe400078e0009 */
[----:B------:R-:W-:Y:S02]  /*31ea0*/  IMAD.MOV.U32 R22, RZ, RZ, R60 ;  /* 0x000000ffff167224 */ /* 0x000fe400078e003c */
[----:B------:R-:W-:Y:S01]  /*31eb0*/  IMAD.MOV.U32 R23, RZ, RZ, R57 ;  /* 0x000000ffff177224 */ /* 0x000fe200078e0039 */
[----:B------:R-:W0:Y:S04]  /*31ec0*/  LDC R8, c[0x3][0x18] ;  /* 0x00c00600ff087b82 */ /* 0x000e280000000800 */
[----:B------:R0:W-:Y:S04]  /*31ed0*/  STL.128 [R1+0x1030], R20 ;  /* 0x0010301401007387 */ /* 0x0001e80000100c00 */
[----:B------:R-:W0:Y:S08]  /*31ee0*/  LDC R102, c[0x3][0x14] ;  /* 0x00c00500ff667b82 */ /* 0x000e300000000800 */
[----:B------:R-:W0:Y:S08]  /*31ef0*/  LDC R88, c[0x3][0x8] ;  /* 0x00c00200ff587b82 */ /* 0x000e300000000800 */
[----:B------:R-:W0:Y:S08]  /*31f00*/  LDC R94, c[0x3][0xc] ;  /* 0x00c00300ff5e7b82 */ /* 0x000e300000000800 */
[----:B------:R-:W0:Y:S08]  /*31f10*/  LDC R80, c[0x3][RZ] ;  /* 0x00c00000ff507b82 */ /* 0x000e300000000800 */
[----:B------:R-:W0:Y:S01]  /*31f20*/  LDC R92, c[0x3][0x4] ;  /* 0x00c00100ff5c7b82 */ /* 0x000e220000000800 */
[----:B------:R-:W-:Y:S01]  /*31f30*/  IADD3 R10, P0, PT, R40, 0x80, RZ ;  /* 0x00000080280a7810 */ /* 0x000fe20007f1e0ff */
[----:B------:R-:W-:-:S04]  /*31f40*/  IMAD.X R29, RZ, RZ, R29, P1 ;  /* 0x000000ffff1d7224 */ /* 0x000fc800008e061d */
[----:B------:R-:W-:Y:S01]  /*31f50*/  IMAD.X R11, RZ, RZ, R31, P0 ;  /* 0x000000ffff0b7224 */ /* 0x000fe200000e061f */
[----:B--2---:R-:W-:Y:S01]  /*31f60*/  LOP3.LUT R16, R10, R50, RZ, 0x3c, !PT ;  /* 0x000000320a107212 */ /* 0x004fe200078e3cff */
[----:B------:R-:W-:Y:S01]  /*31f70*/  IMAD.MOV.U32 R6, RZ, RZ, 0x47 ;  /* 0x00000047ff067424 */ /* 0x000fe200078e00ff */
[----:B-1----:R-:W-:Y:S01]  /*31f80*/  LOP3.LUT R14, R28, R52, RZ, 0x3c, !PT ;  /* 0x000000341c0e7212 */ /* 0x002fe200078e3cff */
        /* <DEDUP_REMOVED lines=22> */
[----:B0--34-:R-:W-:-:S06]  /*320f0*/  UMOV UR4, URZ ;  /* 0x000000ff00047c82 */ /* 0x019fcc0008000000 */
.L_x_161:
        /* <DEDUP_REMOVED lines=17> */
[----:B------:R-:W0:Y:S01]  /*32210*/  LDC.U8 R21, c[0x3][R6] ;  /* 0x00c0000006157b82 */ /* 0x000e220000000000 */
[----:B-1----:R-:W-:-:S05]  /*32220*/  IMAD R51, R51, 0x8, R0 ;  /* 0x0000000833337824 */ /* 0x002fca00078e0200 */
[----:B------:R-:W5:Y:S01]  /*32230*/  LDL.64 R64, [R51] ;  /* 0x0000000033407983 */ /* 0x000f620000100a00 */
[----:B----4-:R-:W-:-:S05]  /*32240*/  IMAD R49, R49, 0x8, R0 ;  /* 0x0000000831317824 */ /* 0x010fca00078e0200 */
[----:B------:R-:W4:Y:S01]  /*32250*/  LDL.64 R66, [R49] ;  /* 0x0000000031427983 */ /* 0x000f220000100a00 */
[----:B------:R-:W1:Y:S08]  /*32260*/  LDC.U8 R23, c[0x3][R6+0x1] ;  /* 0x00c0004006177b82 */ /* 0x000e700000000000 */
[----:B--2---:R-:W2:Y:S01]  /*32270*/  LDC.U8 R31, c[0x3][R6+0x3] ;  /* 0x00c000c0061f7b82 */ /* 0x004ea20000000000 */
[----:B0-----:R-:W-:-:S05]  /*32280*/  IMAD R21, R21, 0x8, R0 ;  /* 0x0000000815157824 */ /* 0x001fca00078e0200 */
[----:B------:R0:W4:Y:S02]  /*32290*/  LDL.64 R62, [R21] ;  /* 0x00000000153e7983 */ /* 0x0001240000100a00 */
[----:B------:R-:W0:Y:S01]  /*322a0*/  LDC.U8 R55, c[0x3][R6+0x5] ;  /* 0x00c0014006377b82 */ /* 0x000e220000000000 */
[----:B-1----:R-:W-:-:S07]  /*322b0*/  IMAD R23, R23, 0x8, R0 ;  /* 0x0000000817177824 */ /* 0x002fce00078e0200 */
[----:B------:R-:W1:Y:S01]  /*322c0*/  LDC.U8 R53, c[0x3][R6+0x7] ;  /* 0x00c001c006357b82 */ /* 0x000e620000000000 */
[----:B------:R1:W4:Y:S01]  /*322d0*/  LDL.64 R60, [R23] ;  /* 0x00000000173c7983 */ /* 0x0003220000100a00 */
[----:B--2---:R-:W-:-:S06]  /*322e0*/  IMAD R58, R31, 0x8, R0 ;  /* 0x000000081f3a7824 */ /* 0x004fcc00078e0200 */
[----:B------:R-:W2:Y:S01]  /*322f0*/  LDC.U8 R31, c[0x3][R6+0x2] ;  /* 0x00c00080061f7b82 */ /* 0x000ea20000000000 */
[----:B------:R-:W4:Y:S01]  /*32300*/  LDL.64 R58, [R58] ;  /* 0x000000003a3a7983 */ /* 0x000f220000100a00 */
[----:B0-----:R-:W-:-:S06]  /*32310*/  IMAD R56, R55, 0x8, R0 ;  /* 0x0000000837387824 */ /* 0x001fcc00078e0200 */
[----:B------:R-:W0:Y:S01]  /*32320*/  LDC.U8 R21, c[0x3][R6+0x4] ;  /* 0x00c0010006157b82 */ /* 0x000e220000000000 */
[----:B------:R-:W4:Y:S01]  /*32330*/  LDL.64 R56, [R56] ;  /* 0x0000000038387983 */ /* 0x000f220000100a00 */
[----:B-1----:R-:W-:-:S06]  /*32340*/  IMAD R54, R53, 0x8, R0 ;  /* 0x0000000835367824 */ /* 0x002fcc00078e0200 */
[----:B------:R-:W1:Y:S01]  /*32350*/  LDC.U8 R49, c[0x3][R6+0x6] ;  /* 0x00c0018006317b82 */ /* 0x000e620000000000 */
[----:B------:R-:W4:Y:S01]  /*32360*/  LDL.64 R54, [R54] ;  /* 0x0000000036367983 */ /* 0x000f220000100a00 */
[----:B--2---:R-:W-:-:S06]  /*32370*/  IMAD R31, R31, 0x8, R0 ;  /* 0x000000081f1f7824 */ /* 0x004fcc00078e0200 */
[----:B------:R-:W2:Y:S01]  /*32380*/  LDC.U8 R23, c[0x3][R6+0x8] ;  /* 0x00c0020006177b82 */ /* 0x000ea20000000000 */
[----:B------:R3:W4:Y:S01]  /*32390*/  LDL.64 R52, [R31] ;  /* 0x000000001f347983 */ /* 0x0007220000100a00 */
[----:B0-----:R-:W-:-:S06]  /*323a0*/  IMAD R50, R21, 0x8, R0 ;  /* 0x0000000815327824 */ /* 0x001fcc00078e0200 */
[----:B------:R-:W4:Y:S01]  /*323b0*/  LDL.64 R50, [R50] ;  /* 0x0000000032327983 */ /* 0x000f220000100a00 */
[--C-:B-1----:R-:W-:Y:S02]  /*323c0*/  IMAD R22, R49, 0x8, R0.reuse ;  /* 0x0000000831167824 */ /* 0x102fe400078e0200 */
[----:B--2---:R-:W-:-:S04]  /*323d0*/  IMAD R20, R23, 0x8, R0 ;  /* 0x0000000817147824 */ /* 0x004fc800078e0200 */
        /* <DEDUP_REMOVED lines=26> */
[----:B------:R-:W-:Y:S02]  /*32580*/  IADD3.X R75, PT, PT, R106, R105, R69, P2, P3 ;  /* 0x000000696a4b7210 */ /* 0x000fe400017e6445 */
[----:B------:R-:W-:Y:S01]  /*32590*/  LOP3.LUT R16, R71, R86, RZ, 0x3c, !PT ;  /* 0x0000005647107212 */ /* 0x000fe200078e3cff */
[----:B------:R-:W-:Y:S01]  /*325a0*/  IMAD.X R85, R102, 0x1, R87, P1 ;  /* 0x0000000166557824 */ /* 0x000fe200008e0657 */
[----:B------:R-:W-:-:S02]  /*325b0*/  LOP3.LUT R49, R49, R90, RZ, 0x3c, !PT ;  /* 0x0000005a31317212 */ /* 0x000fc400078e3cff */
[----:B------:R-:W-:Y:S02]  /*325c0*/  LOP3.LUT R69, R101, R91, RZ, 0x3c, !PT ;  /* 0x0000005b65457212 */ /* 0x000fe400078e3cff */
[----:B------:R-:W-:Y:S02]  /*325d0*/  LOP3.LUT R14, R84, R93, RZ, 0x3c, !PT ;  /* 0x0000005d540e7212 */ /* 0x000fe400078e3cff */
[----:B------:R-:W-:Y:S02]  /*325e0*/  LOP3.LUT R73, R12, R75, RZ, 0x3c, !PT ;  /* 0x0000004b0c497212 */ /* 0x000fe400078e3cff */
[----:B------:R-:W-:Y:S02]  /*325f0*/  SHF.L.W.U32.HI R15, R49, 0x10, R16 ;  /* 0x00000010310f7819 */ /* 0x000fe40000010e10 */
[----:B------:R-:W-:Y:S02]  /*32600*/  SHF.L.W.U32.HI R16, R16, 0x10, R49 ;  /* 0x0000001010107819 */ /* 0x000fe40000010e31 */
[----:B------:R-:W-:-:S02]  /*32610*/  LOP3.LUT R12, R96, R83, RZ, 0x3c, !PT ;  /* 0x00000053600c7212 */ /* 0x000fc400078e3cff */
[----:B------:R-:W-:Y:S02]  /*32620*/  LOP3.LUT R79, R98, R85, RZ, 0x3c, !PT ;  /* 0x00000055624f7212 */ /* 0x000fe400078e3cff */
[----:B------:R-:W-:Y:S02]  /*32630*/  SHF.L.W.U32.HI R49, R14, 0x8, R69 ;  /* 0x000000080e317819 */ /* 0x000fe40000010e45 */
[----:B------:R-:W-:Y:S02]  /*32640*/  SHF.L.W.U32.HI R69, R69, 0x8, R14 ;  /* 0x0000000845457819 */ /* 0x000fe40000010e0e */
[----:B------:R-:W-:Y:S02]  /*32650*/  LOP3.LUT R68, R9, R76, RZ, 0x3c, !PT ;  /* 0x0000004c09447212 */ /* 0x000fe400078e3cff */
[----:B------:R-:W-:Y:S02]  /*32660*/  IADD3 R77, P2, PT, R8, R73, RZ ;  /* 0x00000049084d7210 */ /* 0x000fe40007f5e0ff */
[----:B------:R-:W-:-:S02]  /*32670*/  SHF.L.W.U32.HI R71, R12, 0x8, R79 ;  /* 0x000000080c477819 */ /* 0x000fc40000010e4f */
[----:B----4-:R-:W-:Y:S02]  /*32680*/  IADD3 R72, P0, P1, R97, R69, R66 ;  /* 0x0000004561487210 */ /* 0x010fe4000791e042 */
[----:B------:R-:W-:Y:S01]  /*32690*/  SHF.L.W.U32.HI R9, R79, 0x8, R12 ;  /* 0x000000084f097819 */ /* 0x000fe20000010e0c */
[----:B------:R-:W-:Y:S01]  /*326a0*/  IMAD.X R79, R13, 0x1, R68, P2 ;  /* 0x000000010d4f7824 */ /* 0x000fe200010e0644 */
[----:B------:R-:W-:Y:S02]  /*326b0*/  IADD3 R81, P2, P3, R81, R71, R64 ;  /* 0x0000004751517210 */ /* 0x000fe40007b5e040 */
[----:B------:R-:W-:Y:S02]  /*326c0*/  IADD3.X R74, PT, PT, R74, R49, R67, P0, P1 ;  /* 0x000000314a4a7210 */ /* 0x000fe400007e2443 */
[----:B------:R-:W-:Y:S02]  /*326d0*/  IADD3.X R82, PT, PT, R82, R9, R65, P2, P3 ;  /* 0x0000000952527210 */ /* 0x000fe400017e6441 */
        /* <DEDUP_REMOVED lines=9> */
[----:B------:R-:W-:Y:S02]  /*32770*/  IADD3 R84, P0, PT, R14, R91, RZ ;  /* 0x0000005b0e547210 */ /* 0x000fe40007f1e0ff */
[----:B------:R-:W-:Y:S02]  /*32780*/  SHF.L.W.U32.HI R67, R13, 0x8, R12 ;  /* 0x000000080d437819 */ /* 0x000fe40000010e0c */
[----:B------:R-:W-:Y:S02]  /*32790*/  SHF.L.W.U32.HI R40, R65, 0x10, R40 ;  /* 0x0000001041287819 */ /* 0x000fe40000010e28 */
[----:B------:R-:W-:Y:S01]  /*327a0*/  IADD3 R70, P1, PT, R64, R83, RZ ;  /* 0x0000005340467210 */ /* 0x000fe20007f3e0ff */
[----:B------:R-:W-:Y:S01]  /*327b0*/  IMAD.X R83, R8, 0x1, R93, P0 ;  /* 0x0000000108537824 */ /* 0x000fe200000e065d */
[----:B------:R-:W-:-:S02]  /*327c0*/  SHF.L.W.U32.HI R13, R12, 0x8, R13 ;  /* 0x000000080c0d7819 */ /* 0x000fc40000010e0d */
[----:B------:R-:W-:Y:S01]  /*327d0*/  IADD3 R76, P2, P3, R76, R67, R62 ;  /* 0x000000434c4c7210 */ /* 0x000fe20007b5e03e */
[----:B------:R-:W-:Y:S01]  /*327e0*/  IMAD.X R80, R40, 0x1, R85, P1 ;  /* 0x0000000128507824 */ /* 0x000fe200008e0655 */
[----:B------:R-:W-:Y:S02]  /*327f0*/  LOP3.LUT R66, R49, R83, RZ, 0x3c, !PT ;  /* 0x0000005331427212 */ /* 0x000fe400078e3cff */
[----:B------:R-:W-:Y:S02]  /*32800*/  IADD3.X R78, PT, PT, R75, R13, R63, P2, P3 ;  /* 0x0000000d4b4e7210 */ /* 0x000fe400017e643f */
[----:B------:R-:W-:Y:S02]  /*32810*/  LOP3.LUT R63, R69, R84, RZ, 0x3c, !PT ;  /* 0x00000054453f7212 */ /* 0x000fe400078e3cff */
[----:B------:R-:W-:Y:S02]  /*32820*/  LOP3.LUT R65, R71, R70, RZ, 0x3c, !PT ;  /* 0x0000004647417212 */ /* 0x000fe400078e3cff */
[----:B------:R-:W-:-:S02]  /*32830*/  LOP3.LUT R62, R9, R80, RZ, 0x3c, !PT ;  /* 0x00000050093e7212 */ /* 0x000fc400078e3cff */
[----:B------:R-:W-:Y:S02]  /*32840*/  LOP3.LUT R12, R73, R76, RZ, 0x3c, !PT ;  /* 0x0000004c490c7212 */ /* 0x000fe400078e3cff */
[----:B------:R-:W-:Y:S02]  /*32850*/  LOP3.LUT R69, R68, R78, RZ, 0x3c, !PT ;  /* 0x0000004e44457212 */ /* 0x000fe400078e3cff */
[----:B------:R-:W-:Y:S02]  /*32860*/  SHF.L.W.U32.HI R9, R63, 0x1, R66 ;  /* 0x000000013f097819 */ /* 0x000fe40000010e42 */
[----:B------:R-:W-:Y:S02]  /*32870*/  SHF.L.W.U32.HI R49, R66, 0x1, R63 ;  /* 0x0000000142317819 */ /* 0x000fe40000010e3f */
[----:B------:R-:W-:Y:S02]  /*32880*/  SHF.L.W.U32.HI R63, R65, 0x1, R62 ;  /* 0x00000001413f7819 */ /* 0x000fe40000010e3e */
[----:B------:R-:W-:-:S02]  /*32890*/  SHF.L.W.U32.HI R65, R62, 0x1, R65 ;  /* 0x000000013e417819 */ /* 0x000fc40000010e41 */
[----:B------:R-:W-:Y:S02]  /*328a0*/  SHF.L.W.U32.HI R62, R12, 0x10, R69 ;  /* 0x000000100c3e7819 */ /* 0x000fe40000010e45 */
        /* <DEDUP_REMOVED lines=8> */
[----:B------:R-:W-:Y:S02]  /*32930*/  LOP3.LUT R59, R67, R60, RZ, 0x3c, !PT ;  /* 0x0000003c433b7212 */ /* 0x000fe400078e3cff */
[----:B------:R-:W-:Y:S02]  /*32940*/  LOP3.LUT R58, R13, R66, RZ, 0x3c, !PT ;  /* 0x000000420d3a7212 */ /* 0x000fe400078e3cff */
[----:B------:R-:W-:Y:S01]  /*32950*/  LOP3.LUT R74, R12, R77, RZ, 0x3c, !PT ;  /* 0x0000004d0c4a7212 */ /* 0x000fe200078e3cff */
[----:B------:R-:W-:Y:S01]  /*32960*/  IMAD.X R79, R15, 0x1, R92, P0 ;  /* 0x000000010f4f7824 */ /* 0x000fe200000e065c */
[----:B------:R-:W-:Y:S02]  /*32970*/  LOP3.LUT R71, R31, R88, RZ, 0x3c, !PT ;  /* 0x000000581f477212 */ /* 0x000fe400078e3cff */
[----:B------:R-:W-:-:S02]  /*32980*/  SHF.L.W.U32.HI R31, R59, 0x1, R58 ;  /* 0x000000013b1f7819 */ /* 0x000fc40000010e3a */
[----:B------:R-:W-:Y:S02]  /*32990*/  IADD3 R74, P0, PT, R74, R70, RZ ;  /* 0x000000464a4a7210 */ /* 0x000fe40007f1e0ff */
[----:B------:R-:W-:Y:S02]  /*329a0*/  LOP3.LUT R61, R62, R75, RZ, 0x3c, !PT ;  /* 0x0000004b3e3d7212 */ /* 0x000fe400078e3cff */
[----:B------:R-:W-:Y:S02]  /*329b0*/  SHF.L.W.U32.HI R59, R58, 0x1, R59 ;  /* 0x000000013a3b7819 */ /* 0x000fe40000010e3b */
[----:B------:R-:W-:Y:S01]  /*329c0*/  LOP3.LUT R68, R15, R72, RZ, 0x3c, !PT ;  /* 0x000000480f447212 */ /* 0x000fe200078e3cff */
[----:B------:R-:W-:Y:S01]  /*329d0*/  IMAD.X R61, R61, 0x1, R80, P0 ;  /* 0x000000013d3d7824 */ /* 0x000fe200000e0650 */
[----:B------:R-:W-:Y:S02]  /*329e0*/  LOP3.LUT R86, R17, R79, RZ, 0x3c, !PT ;  /* 0x0000004f11567212 */ /* 0x000fe400078e3cff */
[----:B------:R-:W-:-:S02]  /*329f0*/  IADD3 R69, P2, P3, R59, R81, R56 ;  /* 0x000000513b457210 */ /* 0x000fc40007b5e038 */
[----:B------:R-:W-:Y:S02]  /*32a00*/  IADD3 R68, P1, PT, R68, R60, RZ ;  /* 0x0000003c44447210 */ /* 0x000fe40007f3e0ff */
[----:B------:R-:W-:Y:S02]  /*32a10*/  LOP3.LUT R70, R16, R73, RZ, 0x3c, !PT ;  /* 0x0000004910467212 */ /* 0x000fe400078e3cff */
[----:B------:R-:W-:Y:S02]  /*32a20*/  SHF.L.W.U32.HI R13, R71, 0x1, R86 ;  /* 0x00000001470d7819 */ /* 0x000fe40000010e56 */
[----:B------:R-:W-:Y:S02]  /*32a30*/  SHF.L.W.U32.HI R17, R86, 0x1, R71 ;  /* 0x0000000156117819 */ /* 0x000fe40000010e47 */
[----:B------:R-:W-:Y:S02]  /*32a40*/  IADD3.X R71, PT, PT, R31, R82, R57, P2, P3 ;  /* 0x000000521f477210 */ /* 0x000fe400017e6439 */
[----:B------:R-:W-:-:S02]  /*32a50*/  LOP3.LUT R57, R49, R74, RZ, 0x3c, !PT ;  /* 0x0000004a31397212 */ /* 0x000fc400078e3cff */
[----:B------:R-:W-:Y:S01]  /*32a60*/  LOP3.LUT R58, R9, R61, RZ, 0x3c, !PT ;  /* 0x0000003d093a7212 */ /* 0x000fe200078e3cff */
[----:B------:R-:W-:Y:S01]  /*32a70*/  IMAD.X R70, R70, 0x1, R66, P1 ;  /* 0x0000000146467824 */ /* 0x000fe200008e0642 */
[----:B------:R-:W-:Y:S02]  /*32a80*/  IADD3 R67, P0, P1, R17, R76, R54 ;  /* 0x0000004c11437210 */ /* 0x000fe4000791e036 */
[----:B------:R-:W-:Y:S02]  /*32a90*/  SHF.L.W.U32.HI R49, R58, 0x8, R57 ;  /* 0x000000083a317819 */ /* 0x000fe40000010e39 */
[----:B------:R-:W-:Y:S02]  /*32aa0*/  SHF.L.W.U32.HI R57, R57, 0x8, R58 ;  /* 0x0000000839397819 */ /* 0x000fe40000010e3a */
[----:B------:R-:W-:Y:S02]  /*32ab0*/  LOP3.LUT R56, R63, R70, RZ, 0x3c, !PT ;  /* 0x000000463f387212 */ /* 0x000fe400078e3cff */
[----:B------:R-:W-:-:S02]  /*32ac0*/  LOP3.LUT R9, R65, R68, RZ, 0x3c, !PT ;  /* 0x0000004441097212 */ /* 0x000fc400078e3cff */
[----:B------:R-:W-:Y:S02]  /*32ad0*/  IADD3.X R63, PT, PT, R13, R78, R55, P0, P1 ;  /* 0x0000004e0d3f7210 */ /* 0x000fe400007e2437 */
[----:B------:R-:W-:Y:S02]  /*32ae0*/  LOP3.LUT R65, R8, R71, RZ, 0x3c, !PT ;  /* 0x0000004708417212 */ /* 0x000fe400078e3cff */
[----:B------:R-:W-:Y:S02]  /*32af0*/  IADD3 R81, P0, P1, R75, R57, R52 ;  /* 0x000000394b517210 */ /* 0x000fe4000791e034 */
        /* <DEDUP_REMOVED lines=24> */
[----:B--2---:R-:W-:Y:S02]  /*32c80*/  IADD3 R87, P0, P1, R69, R53, R22 ;  /* 0x0000003545577210 */ /* 0x004fe4000791e016 */
        /* <DEDUP_REMOVED lines=45> */
[----:B------:R-:W-:Y:S02]  /*32f60*/  LOP3.LUT R43, R8, R103, R43, 0x96, !PT ;  /* 0x00000067082b7212 */ /* 0x000fe400078e962b */
[----:B------:R-:W-:Y:S02]  /*32f70*/  IADD3.X R7, PT, PT, R7, -0x1, RZ, P0, !PT ;  /* 0xffffffff07077810 */ /* 0x000fe400007fe4ff */
[----:B------:R-:W-:Y:S02]  /*32f80*/  ISETP.GT.U32.AND P0, PT, R5, 0x80, PT ;  /* 0x000000800500780c */ /* 0x000fe40003f04070 */
[----:B------:R-:W-:Y:S02]  /*32f90*/  IADD3 R8, P1, PT, R18, 0x80, RZ ;  /* 0x0000008012087810 */ /* 0x000fe40007f3e0ff */
[----:B------:R-:W-:-:S02]  /*32fa0*/  ISETP.GT.U32.AND.EX P0, PT, R7, RZ, PT, P0 ;  /* 0x000000ff0700720c */ /* 0x000fc40003f04100 */
[----:B------:R-:W-:Y:S01]  /*32fb0*/  LOP3.LUT R41, R16, R40, R41, 0x96, !PT ;  /* 0x0000002810297212 */ /* 0x000fe200078e9629 */
[----:B------:R-:W-:Y:S01]  /*32fc0*/  IMAD.MOV.U32 R40, RZ, RZ, R10 ;  /* 0x000000ffff287224 */ /* 0x000fe200078e000a */
[----:B------:R-:W-:Y:S01]  /*32fd0*/  LOP3.LUT R32, R9, R104, R32, 0x96, !PT ;  /* 0x0000006809207212 */ /* 0x000fe200078e9620 */
[----:B------:R-:W-:Y:S01]  /*32fe0*/  IMAD.X R9, RZ, RZ, R19, P1 ;  /* 0x000000ffff097224 */ /* 0x000fe200008e0613 */
        /* <DEDUP_REMOVED lines=38> */
.L_x_152:
        /* <DEDUP_REMOVED lines=10> */
[----:B-12---:R-:W-:Y:S01]  /*332f0*/  VIADD R12, R1, 0xac8 ;  /* 0x00000ac8010c7836 */ /* 0x006fe20000000000 */
        /* <DEDUP_REMOVED lines=14> */
.L_x_167:
[----:B------:R-:W2:Y:S04]  /*333e0*/  LDG.E.U8 R7, desc[UR10][R10.64+-0x1] ;  /* 0xffffff0a0a077981 */ /* 0x000ea8000c1e1100 */
[----:B------:R-:W3:Y:S04]  /*333f0*/  LDG.E.U8 R12, desc[UR10][R10.64] ;  /* 0x0000000a0a0c7981 */ /* 0x000ee8000c1e1100 */
[----:B------:R-:W5:Y:S04]  /*33400*/  LDG.E.U8 R13, desc[UR10][R10.64+0x1] ;  /* 0x0000010a0a0d7981 */ /* 0x000f68000c1e1100 */
        /* <DEDUP_REMOVED lines=37> */
.L_x_166:
[----:B------:R-:W-:-:S04]  /*33660*/  ISETP.GT.U32.AND P1, PT, R27, 0x4, PT ;  /* 0x000000041b00780c */ /* 0x000fc80003f24070 */
[----:B------:R-:W-:-:S13]  /*33670*/  ISETP.GT.AND.EX P1, PT, R28, RZ, PT, P1 ;  /* 0x000000ff1c00720c */ /* 0x000fda0003f24310 */
[----:B------:R-:W-:Y:S05]  /*33680*/  @!P1 BRA `(.L_x_168) ;  /* 0x0000000000589947 */ /* 0x000fea0003800000 */
[----:B------:R-:W2:Y:S04]  /*33690*/  LDG.E.U8 R7, desc[UR10][R10.64+-0x1] ;  /* 0xffffff0a0a077981 */ /* 0x000ea8000c1e1100 */
[----:B------:R-:W3:Y:S04]  /*336a0*/  LDG.E.U8 R12, desc[UR10][R10.64] ;  /* 0x0000000a0a0c7981 */ /* 0x000ee8000c1e1100 */
[----:B------:R-:W5:Y:S04]  /*336b0*/  LDG.E.U8 R13, desc[UR10][R10.64+0x1] ;  /* 0x0000010a0a0d7981 */ /* 0x000f68000c1e1100 */
[----:B0-----:R-:W4:Y:S04]  /*336c0*/  LDG.E.U8 R14, desc[UR10][R10.64+0x2] ;  /* 0x0000020a0a0e7981 */ /* 0x001f28000c1e1100 */
        /* <DEDUP_REMOVED lines=18> */
.L_x_168:
[----:B------:R-:W-:-:S04]  /*337f0*/  ISETP.NE.U32.AND P1, PT, R27, RZ, PT ;  /* 0x000000ff1b00720c */ /* 0x000fc80003f25070 */
[----:B------:R-:W-:-:S13]  /*33800*/  ISETP.NE.OR.EX P0, PT, R28, RZ, P0, P1 ;  /* 0x000000ff1c00720c */ /* 0x000fda0000705710 */
[----:B------:R-:W-:Y:S05]  /*33810*/  @!P0 BRA `(.L_x_164) ;  /* 0x0000000000488947 */ /* 0x000fea0003800000 */
.L_x_165:
[----:B------:R-:W2:Y:S04]  /*33820*/  LDG.E.U8 R7, desc[UR10][R10.64+-0x1] ;  /* 0xffffff0a0a077981 */ /* 0x000ea8000c1e1100 */
[----:B------:R-:W3:Y:S04]  /*33830*/  LDG.E.U8 R12, desc[UR10][R10.64] ;  /* 0x0000000a0a0c7981 */ /* 0x000ee8000c1e1100 */
[----:B------:R-:W5:Y:S04]  /*33840*/  LDG.E.U8 R13, desc[UR10][R10.64+0x1] ;  /* 0x0000010a0a0d7981 */ /* 0x000f68000c1e1100 */
[----:B0-----:R0:W4:Y:S01]  /*33850*/  LDG.E.U8 R14, desc[UR10][R10.64+0x2] ;  /* 0x0000020a0a0e7981 */ /* 0x001122000c1e1100 */
        /* <DEDUP_REMOVED lines=14> */
.L_x_164:
[----:B------:R-:W-:-:S04]  /*33940*/  ISETP.NE.U32.AND P0, PT, R32, RZ, PT ;  /* 0x000000ff2000720c */ /* 0x000fc80003f05070 */
[----:B------:R-:W-:-:S13]  /*33950*/  ISETP.NE.AND.EX P0, PT, R33, RZ, PT, P0 ;  /* 0x000000ff2100720c */ /* 0x000fda0003f05300 */
[----:B------:R-:W-:Y:S05]  /*33960*/  @!P0 BRA `(.L_x_163) ;  /* 0x0000000000448947 */ /* 0x000fea0003800000 */
[----:B------:R-:W-:Y:S01]  /*33970*/  VIADD R7, R1, 0xac8 ;  /* 0x00000ac801077836 */ /* 0x000fe20000000000 */
[----:B------:R-:W-:-:S04]  /*33980*/  IADD3 R8, P0, PT, R8, R31, RZ ;  /* 0x0000001f08087210 */ /* 0x000fc80007f1e0ff */
[----:B0---4-:R-:W-:Y:S01]  /*33990*/  IADD3 R6, PT, PT, R7, R31, R6 ;  /* 0x0000001f07067210 */ /* 0x011fe20007ffe006 */
[----:B------:R-:W-:-:S04]  /*339a0*/  IMAD.X R9, R9, 0x1, R30, P0 ;  /* 0x0000000109097824 */ /* 0x000fc800000e061e */
[----:B--2---:R-:W-:-:S07]  /*339b0*/  VIADD R11, R6, 0x60 ;  /* 0x00000060060b7836 */ /* 0x004fce0000000000 */
.L_x_169:
        /* <DEDUP_REMOVED lines=12> */
.L_x_163:
[----:B0---4-:R-:W3:Y:S04]  /*33a80*/  LDL R6, [R1+0xba8] ;  /* 0x000ba80001067983 */ /* 0x011ee80000100800 */
[----:B--2---:R2:W5:Y:S01]  /*33a90*/  LDL.64 R18, [R1+0xb18] ;  /* 0x000b180001127983 */ /* 0x0045620000100a00 */
[----:B---3--:R-:W-:-:S05]  /*33aa0*/  IMAD.IADD R6, R6, 0x1, R5 ;  /* 0x0000000106067824 */ /* 0x008fca00078e0205 */
[----:B------:R2:W-:Y:S02]  /*33ab0*/  STL [R1+0xba8], R6 ;  /* 0x000ba80601007387 */ /* 0x0005e40000100800 */
.L_x_151:
[----:B------:R0:W-:Y:S01]  /*33ac0*/  STL [R1+0x600], RZ ;  /* 0x000600ff01007387 */ /* 0x0001e20000100800 */
[----:B-----5:R-:W-:Y:S02]  /*33ad0*/  ISETP.NE.U32.AND P1, PT, R18, RZ, PT ;  /* 0x000000ff1200720c */ /* 0x020fe40003f25070 */
[----:B------:R-:W-:Y:S02]  /*33ae0*/  PLOP3.LUT P0, PT, PT, PT, PT, 0x8, 0x80 ;  /* 0x000000000080781c */ /* 0x000fe40003f0e170 */
[----:B------:R-:W-:-:S13]  /*33af0*/  ISETP.NE.AND.EX P1, PT, R19, RZ, PT, P1 ;  /* 0x000000ff1300720c */ /* 0x000fda0003f25310 */
[----:B0-----:R-:W-:Y:S05]  /*33b00*/  @P1 BRA `(.L_x_170) ;  /* 0x0000005800a81947 */ /* 0x001fea0003800000 */
[----:B------:R-:W-:Y:S01]  /*33b10*/  ISETP.GE.U32.AND P0, PT, R6, 0x7d, PT ;  /* 0x0000007d0600780c */ /* 0x000fe20003f06070 */
[----:B------:R-:W-:Y:S02]  /*33b20*/  VIADD R11, R1, 0x600 ;  /* 0x00000600010b7836 */ /* 0x000fe40000000000 */
[----:B------:R-:W-:Y:S02]  /*33b30*/  IMAD.MOV.U32 R8, RZ, RZ, 0x4 ;  /* 0x00000004ff087424 */ /* 0x000fe400078e00ff */
[----:B------:R-:W-:Y:S02]  /*33b40*/  IMAD.MOV.U32 R9, RZ, RZ, RZ ;  /* 0x000000ffff097224 */ /* 0x000fe400078e00ff */
[----:B---3--:R-:W-:-:S06]  /*33b50*/  IMAD.MOV.U32 R10, RZ, RZ, R11 ;  /* 0x000000ffff0a7224 */ /* 0x008fcc00078e000b */
        /* <DEDUP_REMOVED lines=24> */
.L_x_176:
        /* <DEDUP_REMOVED lines=43> */
.L_x_175:
        /* <DEDUP_REMOVED lines=26> */
.L_x_177:
[----:B------:R-:W-:-:S04]  /*34130*/  ISETP.NE.U32.AND P1, PT, R14, RZ, PT ;  /* 0x000000ff0e00720c */ /* 0x000fc80003f25070 */
[----:B------:R-:W-:-:S13]  /*34140*/  ISETP.NE.OR.EX P0, PT, R15, RZ, P0, P1 ;  /* 0x000000ff0f00720c */ /* 0x000fda0000705710 */
[----:B------:R-:W-:Y:S05]  /*34150*/  @!P0 BRA `(.L_x_173) ;  /* 0x0000000000408947 */ /* 0x000fea0003800000 */
.L_x_174:
        /* <DEDUP_REMOVED lines=16> */
.L_x_173:
        /* <DEDUP_REMOVED lines=8> */
.L_x_178:
        /* <DEDUP_REMOVED lines=9> */
.L_x_172:
        /* <DEDUP_REMOVED lines=27> */
[----:B------:R-:W1:Y:S07]  /*34520*/  LDCU.128 UR12, c[0x3][0x20] ;  /* 0x00c00400ff0c77ac */ /* 0x000e6e0008000c00 */
[----:B------:R-:W0:Y:S01]  /*34530*/  LDC R90, c[0x3][0x4] ;  /* 0x00c00100ff5a7b82 */ /* 0x000e220000000800 */
[----:B---3--:R-:W-:-:S02]  /*34540*/  PRMT R5, R65, 0x7771, RZ ;  /* 0x0000777141057816 */ /* 0x008fc400000000ff */
[C---:B-----5:R-:W-:Y:S02]  /*34550*/  PRMT R43, R67.reuse, 0x7771, RZ ;  /* 0x00007771432b7816 */ /* 0x060fe400000000ff */
        /* <DEDUP_REMOVED lines=19> */
[C---:B--2---:R-:W-:Y:S02]  /*34690*/  PRMT R5, R63.reuse, 0x7771, RZ ;  /* 0x000077713f057816 */ /* 0x044fe400000000ff */
        /* <DEDUP_REMOVED lines=70> */
[----:B------:R-:W-:Y:S02]  /*34b00*/  PRMT R43, R47, 0x7771, RZ ;  /* 0x000077712f2b7816 */ /* 0x000fe400000000ff */
[----:B--2---:R-:W-:Y:S02]  /*34b10*/  LOP3.LUT R64, R60, 0xff0000, R7, 0xf8, !PT ;  /* 0x00ff00003c407812 */ /* 0x004fe400078ef807 */
[----:B------:R-:W-:Y:S02]  /*34b20*/  PRMT R7, R49, 0x7770, RZ ;  /* 0x0000777031077816 */ /* 0x000fe400000000ff */
[----:B------:R-:W-:-:S02]  /*34b30*/  LOP3.LUT R55, R64, R53, RZ, 0xfc, !PT ;  /* 0x0000003540377212 */ /* 0x000fc400078efcff */
        /* <DEDUP_REMOVED lines=49> */
[----:B------:R-:W-:Y:S01]  /*34e50*/  PRMT R43, R37, 0x7770, RZ ;  /* 0x00007770252b7816 */ /* 0x000fe200000000ff */
[----:B------:R-:W-:Y:S01]  /*34e60*/  IMAD.MOV.U32 R54, RZ, RZ, R46 ;  /* 0x000000ffff367224 */ /* 0x000fe200078e002e */
[C---:B------:R-:W-:Y:S02]  /*34e70*/  PRMT R5, R39.reuse, 0x7771, RZ ;  /* 0x0000777127057816 */ /* 0x040fe400000000ff */
[----:B--2---:R-:W-:Y:S02]  /*34e80*/  LOP3.LUT R56, R52, 0xff0000, R7, 0xf8, !PT ;  /* 0x00ff000034387812 */ /* 0x004fe400078ef807 */
[----:B------:R-:W-:Y:S02]  /*34e90*/  PRMT R7, R39, 0x7770, RZ ;  /* 0x0000777027077816 */ /* 0x000fe400000000ff */
[----:B------:R-:W-:-:S02]  /*34ea0*/  LOP3.LUT R47, R56, R45, RZ, 0xfc, !PT ;  /* 0x0000002d382f7212 */ /* 0x000fc400078efcff */
[----:B------:R-:W-:Y:S02]  /*34eb0*/  LOP3.LUT R45, R50, R41, RZ, 0xfc, !PT ;  /* 0x00000029322d7212 */ /* 0x000fe400078efcff */
[----:B------:R-:W-:Y:S01]  /*34ec0*/  PRMT R41, R37, 0x7771, RZ ;  /* 0x0000777125297816 */ /* 0x000fe200000000ff */
[----:B------:R-:W-:Y:S01]  /*34ed0*/  IMAD.MOV.U32 R52, RZ, RZ, R48 ;  /* 0x000000ffff347224 */ /* 0x000fe200078e0030 */
[----:B------:R-:W-:Y:S02]  /*34ee0*/  LOP3.LUT R46, R43, 0xff, RZ, 0xc0, !PT ;  /* 0x000000ff2b2e7812 */ /* 0x000fe400078ec0ff */
        /* <DEDUP_REMOVED lines=60> */
[----:B0-----:R-:W-:Y:S01]  /*352b0*/  LOP3.LUT R5, R26, UR16, RZ, 0x3c, !PT ;  /* 0x000000101a057c12 */ /* 0x001fe2000f8e3cff */
[----:B------:R0:W-:Y:S01]  /*352c0*/  STL.128 [R1+0x1030], R32 ;  /* 0x0010302001007387 */ /* 0x0001e20000100c00 */
[----:B------:R-:W-:Y:S02]  /*352d0*/  LOP3.LUT R7, R24, UR18, RZ, 0x3c, !PT ;  /* 0x0000001218077c12 */ /* 0x000fe4000f8e3cff */
[----:B------:R-:W-:Y:S01]  /*352e0*/  LOP3.LUT R26, R27, UR17, RZ, 0x3c, !PT ;  /* 0x000000111b1a7c12 */ /* 0x000fe2000f8e3cff */
[----:B------:R2:W-:Y:S01]  /*352f0*/  STL.64 [R1+0xb08], R30 ;  /* 0x000b081e01007387 */ /* 0x0005e20000100a00 */
[----:B------:R-:W-:Y:S01]  /*35300*/  LOP3.LUT R24, R25, UR19, RZ, 0x3c, !PT ;  /* 0x0000001319187c12 */ /* 0x000fe2000f8e3cff */
[----:B------:R-:W3:Y:S02]  /*35310*/  LDC R27, c[0x3][0x10] ;  /* 0x00c00400ff1b7b82 */ /* 0x000ee40000000800 */
[----:B------:R4:W-:Y:S04]  /*35320*/  STL.128 [R1+0x1010], R48 ;  /* 0x0010103001007387 */ /* 0x0009e80000100c00 */
[----:B------:R4:W-:Y:S02]  /*35330*/  STL.128 [R1+0x1020], R44 ;  /* 0x0010202c01007387 */ /* 0x0009e40000100c00 */
[----:B------:R-:W3:Y:S02]  /*35340*/  LDC R25, c[0x3][0x8] ;  /* 0x00c00200ff197b82 */ /* 0x000ee40000000800 */
[----:B------:R4:W-:Y:S06]  /*35350*/  STL.64 [R1+0xb10], R28 ;  /* 0x000b101c01007387 */ /* 0x0009ec0000100a00 */
[----:B0-----:R-:W0:Y:S08]  /*35360*/  LDC R33, c[0x3][0x18] ;  /* 0x00c00600ff217b82 */ /* 0x001e300000000800 */
[----:B------:R-:W0:Y:S08]  /*35370*/  LDC R35, c[0x3][0x1c] ;  /* 0x00c00700ff237b82 */ /* 0x000e300000000800 */
[----:B------:R-:W0:Y:S08]  /*35380*/  LDC R32, c[0x3][0x14] ;  /* 0x00c00500ff207b82 */ /* 0x000e300000000800 */
[----:B--2---:R-:W2:Y:S01]  /*35390*/  LDC R30, c[0x3][0xc] ;  /* 0x00c00300ff1e7b82 */ /* 0x004ea20000000800 */
[----:B-1----:R-:W-:Y:S01]  /*353a0*/  LOP3.LUT R41, R40, UR12, RZ, 0x3c, !PT ;  /* 0x0000000c28297c12 */ /* 0x002fe2000f8e3cff */
        /* <DEDUP_REMOVED lines=23> */
[----:B0--34-:R-:W-:-:S07]  /*35520*/  IMAD.MOV.U32 R111, RZ, RZ, R24 ;  /* 0x000000ffff6f7224 */ /* 0x019fce00078e0018 */
.L_x_179:
[----:B------:R-:W-:-:S04]  /*35530*/  IMAD.MOV.U32 R45, RZ, RZ, 0x40 ;  /* 0x00000040ff2d7424 */ /* 0x000fc800078e00ff */
[----:B------:R-:W-:-:S04]  /*35540*/  IMAD R36, R34, 0x10, R45 ;  /* 0x0000001022247824 */ /* 0x000fc800078e022d */
[----:B------:R-:W0:Y:S08]  /*35550*/  LDC.U8 R45, c[0x3][R36] ;  /* 0x00c00000242d7b82 */ /* 0x000e300000000000 */
[----:B------:R-:W1:Y:S08]  /*35560*/  LDC.U8 R47, c[0x3][R36+0x1] ;  /* 0x00c00040242f7b82 */ /* 0x000e700000000000 */
[----:B------:R-:W3:Y:S01]  /*35570*/  LDC.U8 R49, c[0x3][R36+0x2] ;  /* 0x00c0008024317b82 */ /* 0x000ee20000000000 */
[----:B0-----:R-:W-:-:S05]  /*35580*/  IMAD R45, R45, 0x8, R0 ;  /* 0x000000082d2d7824 */ /* 0x001fca00078e0200 */
[----:B------:R0:W4:Y:S02]  /*35590*/  LDL.64 R74, [R45] ;  /* 0x000000002d4a7983 */ /* 0x0001240000100a00 */
[----:B------:R-:W5:Y:S01]  /*355a0*/  LDC.U8 R51, c[0x3][R36+0x4] ;  /* 0x00c0010024337b82 */ /* 0x000f620000000000 */
[----:B-1----:R-:W-:-:S05]  /*355b0*/  IMAD R47, R47, 0x8, R0 ;  /* 0x000000082f2f7824 */ /* 0x002fca00078e0200 */
[----:B------:R1:W2:Y:S02]  /*355c0*/  LDL.64 R76, [R47] ;  /* 0x000000002f4c7983 */ /* 0x0002a40000100a00 */
[----:B------:R-:W1:Y:S01]  /*355d0*/  LDC.U8 R53, c[0x3][R36+0x6] ;  /* 0x00c0018024357b82 */ /* 0x000e620000000000 */
[----:B---3--:R-:W-:-:S05]  /*355e0*/  IMAD R49, R49, 0x8, R0 ;  /* 0x0000000831317824 */ /* 0x008fca00078e0200 */
[----:B------:R3:W2:Y:S02]  /*355f0*/  LDL.64 R78, [R49] ;  /* 0x00000000314e7983 */ /* 0x0006a40000100a00 */
[----:B0-----:R-:W0:Y:S01]  /*35600*/  LDC.U8 R45, c[0x3][R36+0x5] ;  /* 0x00c00140242d7b82 */ /* 0x001e220000000000 */
[----:B-----5:R-:W-:-:S07]  /*35610*/  IMAD R80, R51, 0x8, R0 ;  /* 0x0000000833507824 */ /* 0x020fce00078e0200 */
[----:B------:R-:W5:Y:S01]  /*35620*/  LDC.U8 R51, c[0x3][R36+0x3] ;  /* 0x00c000c024337b82 */ /* 0x000f620000000000 */
[----:B------:R-:W2:Y:S01]  /*35630*/  LDL.64 R80, [R80] ;  /* 0x0000000050507983 */ /* 0x000ea20000100a00 */
[----:B-1----:R-:W-:-:S05]  /*35640*/  IMAD R53, R53, 0x8, R0 ;  /* 0x0000000835357824 */ /* 0x002fca00078e0200 */
[----:B------:R1:W2:Y:S01]  /*35650*/  LDL.64 R82, [R53] ;  /* 0x0000000035527983 */ /* 0x0002a20000100a00 */
[----:B------:R-:W3:Y:S01]  /*35660*/  LDC.U8 R55, c[0x3][R36+0x7] ;  /* 0x00c001c024377b82 */ /* 0x000ee20000000000 */
[----:B0-----:R-:W-:-:S05]  /*35670*/  IMAD R45, R45, 0x8, R0 ;  /* 0x000000082d2d7824 */ /* 0x001fca00078e0200 */
[----:B------:R0:W2:Y:S01]  /*35680*/  LDL.64 R68, [R45] ;  /* 0x000000002d447983 */ /* 0x0000a20000100a00 */
[----:B-----5:R-:W-:-:S05]  /*35690*/  IMAD R51, R51, 0x8, R0 ;  /* 0x0000000833337824 */ /* 0x020fca00078e0200 */
[----:B------:R-:W5:Y:S01]  /*356a0*/  LDL.64 R70, [R51] ;  /* 0x0000000033467983 */ /* 0x000f620000100a00 */
[----:B------:R-:W1:Y:S08]  /*356b0*/  LDC.U8 R57, c[0x3][R36+0x8] ;  /* 0x00c0020024397b82 */ /* 0x000e700000000000 */
[----:B------:R-:W0:Y:S01]  /*356c0*/  LDC.U8 R47, c[0x3][R36+0xa] ;  /* 0x00c00280242f7b82 */ /* 0x000e220000000000 */
[----:B---3--:R-:W-:-:S06]  /*356d0*/  IMAD R62, R55, 0x8, R0 ;  /* 0x00000008373e7824 */ /* 0x008fcc00078e0200 */
[----:B------:R-:W3:Y:S01]  /*356e0*/  LDL.64 R62, [R62] ;  /* 0x000000003e3e7983 */ /* 0x000ee20000100a00 */
[----:B------:R-:W0:Y:S01]  /*356f0*/  LDC.U8 R49, c[0x3][R36+0xc] ;  /* 0x00c0030024317b82 */ /* 0x000e220000000000 */
[----:B-1----:R-:W-:-:S07]  /*35700*/  IMAD R57, R57, 0x8, R0 ;  /* 0x0000000839397824 */ /* 0x002fce00078e0200 */
[----:B------:R-:W1:Y:S01]  /*35710*/  LDC.U8 R53, c[0x3][R36+0xe] ;  /* 0x00c0038024357b82 */ /* 0x000e620000000000 */
[----:B------:R-:W3:Y:S01]  /*35720*/  LDL.64 R56, [R57] ;  /* 0x0000000039387983 */ /* 0x000ee20000100a00 */
[----:B0-----:R-:W-:-:S06]  /*35730*/  IMAD R47, R47, 0x8, R0 ;  /* 0x000000082f2f7824 */ /* 0x001fcc00078e0200 */
[----:B------:R-:W0:Y:S01]  /*35740*/  LDC.U8 R45, c[0x3][R36+0x9] ;  /* 0x00c00240242d7b82 */ /* 0x000e220000000000 */
[----:B------:R-:W3:Y:S01]  /*35750*/  LDL.64 R58, [R47] ;  /* 0x000000002f3a7983 */ /* 0x000ee20000100a00 */
        /* <DEDUP_REMOVED lines=24> */
[----:B--2---:R-:W-:Y:S02]  /*358e0*/  IADD3 R86, P0, P1, R86, R43, R76 ;  /* 0x0000002b56567210 */ /* 0x004fe4000791e04c */
        /* <DEDUP_REMOVED lines=30> */
[----:B-----5:R-:W-:Y:S01]  /*35ad0*/  IADD3 R76, P0, P1, R76, R37, R70 ;  /* 0x000000254c4c7210 */ /* 0x020fe2000791e046 */
        /* <DEDUP_REMOVED lines=16> */
[----:B---3--:R-:W-:Y:S02]  /*35be0*/  IADD3 R68, P2, P3, R38, R67, R62 ;  /* 0x0000004326447210 */ /* 0x008fe40007b5e03e */
        /* <DEDUP_REMOVED lines=138> */
[----:B------:R-:W-:Y:S01]  /*36490*/  LOP3.LUT R49, R35, R107, R13, 0x96, !PT ;  /* 0x0000006b23317212 */ /* 0x000fe200078e960d */
[----:B------:R0:W-:Y:S01]  /*364a0*/  STL.128 [R1+0xad0], R16 ;  /* 0x000ad01001007387 */ /* 0x0001e20000100c00 */
[----:B------:R-:W-:Y:S02]  /*364b0*/  LOP3.LUT R14, R109, R60, R22, 0x96, !PT ;  /* 0x0000003c6d0e7212 */ /* 0x000fe400078e9616 */
[----:B------:R-:W-:Y:S02]  /*364c0*/  LOP3.LUT R15, R111, R61, R23, 0x96, !PT ;  /* 0x0000003d6f0f7212 */ /* 0x000fe400078e9617 */
[----:B------:R-:W-:Y:S02]  /*364d0*/  LOP3.LUT R12, R84, R87, R20, 0x96, !PT ;  /* 0x00000057540c7212 */ /* 0x000fe400078e9614 */
[----:B------:R-:W-:Y:S01]  /*364e0*/  LOP3.LUT R13, R90, R89, R21, 0x96, !PT ;  /* 0x000000595a0d7212 */ /* 0x000fe200078e9615 */
[----:B------:R-:W-:Y:S01]  /*364f0*/  STL.64 [R1+0xb00], R14 ;  /* 0x000b000e01007387 */ /* 0x000fe20000100a00 */
[----:B------:R-:W-:-:S02]  /*36500*/  IADD3 R8, P1, PT, R6, -0x7c, RZ ;  /* 0xffffff8406087810 */ /* 0x000fc40007f3e0ff */
[----:B------:R-:W-:Y:S01]  /*36510*/  IADD3 R10, PT, PT, R92, 0x80, -R6 ;  /* 0x000000805c0a7810 */ /* 0x000fe20007ffe806 */
[----:B------:R-:W-:Y:S01]  /*36520*/  STL.64 [R1+0xac8], R12 ;  /* 0x000ac80c01007387 */ /* 0x000fe20000100a00 */
[----:B------:R-:W-:Y:S01]  /*36530*/  ISETP.GE.U32.AND P0, PT, R8, 0x81, PT ;  /* 0x000000810800780c */ /* 0x000fe20003f06070 */
[----:B------:R-:W-:Y:S02]  /*36540*/  IMAD.X R9, RZ, RZ, -0x1, P1 ;  /* 0xffffffffff097424 */ /* 0x000fe400008e06ff */
[----:B0-----:R-:W-:Y:S02]  /*36550*/  IMAD.MOV.U32 R16, RZ, RZ, R48 ;  /* 0x000000ffff107224 */ /* 0x001fe400078e0030 */
[----:B------:R-:W-:Y:S01]  /*36560*/  IMAD.MOV.U32 R17, RZ, RZ, R49 ;  /* 0x000000ffff117224 */ /* 0x000fe200078e0031 */
[----:B------:R-:W-:Y:S01]  /*36570*/  ISETP.GE.U32.AND.EX P0, PT, R9, RZ, PT, P0 ;  /* 0x000000ff0900720c */ /* 0x000fe20003f06100 */
[----:B------:R-:W-:Y:S02]  /*36580*/  IMAD.MOV.U32 R18, RZ, RZ, R46 ;  /* 0x000000ffff127224 */ /* 0x000fe400078e002e */
[----:B------:R-:W-:-:S02]  /*36590*/  IMAD.MOV.U32 R19, RZ, RZ, R47 ;  /* 0x000000ffff137224 */ /* 0x000fc400078e002f */
[----:B------:R-:W-:-:S03]  /*365a0*/  IMAD.MOV.U32 R6, RZ, RZ, RZ ;  /* 0x000000ffff067224 */ /* 0x000fc600078e00ff */
        /* <DEDUP_REMOVED lines=10> */
[----:B------:R-:W-:-:S07]  /*36650*/  IMAD.MOV.U32 R27, RZ, RZ, R15 ;  /* 0x000000ffff1b7224 */ /* 0x000fce00078e000f */
.L_x_181:
[----:B------:R-:W2:Y:S04]  /*36660*/  LDL.U8 R12, [R10+0x1] ;  /* 0x000001000a0c7983 */ /* 0x000ea80000100000 */
[----:B------:R-:W3:Y:S04]  /*36670*/  LDL.U8 R14, [R10+0x2] ;  /* 0x000002000a0e7983 */ /* 0x000ee80000100000 */
[----:B0-----:R-:W4:Y:S04]  /*36680*/  LDL.U8 R16, [R10+0x3] ;  /* 0x000003000a107983 */ /* 0x001f280000100000 */
        /* <DEDUP_REMOVED lines=22> */
[----:B------:R-:W-:Y:S02]  /*367f0*/  IMAD.SHL.U32 R32, R51, 0x100, RZ ;  /* 0x0000010033207824 */ /* 0x000fe400078e00ff */
[----:B------:R-:W-:Y:S02]  /*36800*/  IMAD.U32 R33, R33, 0x10000, RZ ;  /* 0x0001000021217824 */ /* 0x000fe400078e00ff */
[----:B------:R-:W-:Y:S02]  /*36810*/  IMAD.SHL.U32 R34, R34, 0x1000000, RZ ;  /* 0x0100000022227824 */ /* 0x000fe400078e00ff */
[----:B------:R-:W-:Y:S02]  /*36820*/  IMAD.U32 R53, R53, 0x10000, RZ ;  /* 0x0001000035357824 */ /* 0x000fe400078e00ff */
[----:B------:R-:W-:Y:S01]  /*36830*/  IMAD.SHL.U32 R54, R54, 0x1000000, RZ ;  /* 0x0100000036367824 */ /* 0x000fe200078e00ff */
[----:B------:R-:W-:-:S02]  /*36840*/  LOP3.LUT R11, R14, R12, R11, 0xfe, !PT ;  /* 0x0000000c0e0b7212 */ /* 0x000fc400078efe0b */
[----:B------:R-:W-:Y:S02]  /*36850*/  LOP3.LUT R6, R55, R13, R6, 0xfe, !PT ;  /* 0x0000000d37067212 */ /* 0x000fe400078efe06 */
[----:B------:R-:W-:Y:S02]  /*36860*/  LOP3.LUT R35, R20, R18, R35, 0xfe, !PT ;  /* 0x0000001214237212 */ /* 0x000fe400078efe23 */
[----:B------:R-:W-:Y:S02]  /*36870*/  LOP3.LUT R23, R32, R23, R43, 0xfe, !PT ;  /* 0x0000001720177212 */ /* 0x000fe400078efe2b */
[----:B------:R-:W-:Y:S02]  /*36880*/  LOP3.LUT R20, R11, R16, RZ, 0xfc, !PT ;  /* 0x000000100b147212 */ /* 0x000fe400078efcff */
[----:B------:R-:W-:Y:S02]  /*36890*/  LOP3.LUT R21, R34, R6, R33, 0xfe, !PT ;  /* 0x0000000622157212 */ /* 0x000fe400078efe21 */
[----:B------:R-:W-:-:S02]  /*368a0*/  LOP3.LUT R22, R35, R22, RZ, 0xfc, !PT ;  /* 0x0000001623167212 */ /* 0x000fc400078efcff */
        /* <DEDUP_REMOVED lines=280> */
[----:B-1----:R-:W-:-:S04]  /*37a30*/  IMAD.WIDE.U32 R20, R11, 0x100, RZ ;  /* 0x000001000b147825 */ /* 0x002fc800078e00ff */
[----:B---3--:R-:W-:-:S04]  /*37a40*/  IMAD.WIDE.U32 R22, R12, 0x10000, RZ ;  /* 0x000100000c167825 */ /* 0x008fc800078e00ff */
[----:B----4-:R-:W-:Y:S01]  /*37a50*/  IMAD.WIDE.U32 R12, R13, 0x1000000, RZ ;  /* 0x010000000d0c7825 */ /* 0x010fe200078e00ff */
[----:B-----5:R-:W-:-:S04]  /*37a60*/  LOP3.LUT R11, R22, R20, R6, 0xfe, !PT ;  /* 0x00000014160b7212 */ /* 0x020fc800078efe06 */
[----:B------:R-:W-:Y:S01]  /*37a70*/  LOP3.LUT R20, R13, R21, R23, 0xfe, !PT ;  /* 0x000000150d147212 */ /* 0x000fe200078efe17 */
[----:B--2---:R-:W-:Y:S01]  /*37a80*/  IMAD.SHL.U32 R15, R15, 0x100, RZ ;  /* 0x000001000f0f7824 */ /* 0x004fe200078e00ff */
[----:B------:R-:W-:-:S04]  /*37a90*/  LOP3.LUT R22, R11, R12, RZ, 0xfc, !PT ;  /* 0x0000000c0b167212 */ /* 0x000fc800078efcff */
[----:B------:R-:W-:Y:S01]  /*37aa0*/  LOP3.LUT R20, R15, R20, R14, 0xfe, !PT ;  /* 0x000000140f147212 */ /* 0x000fe200078efe0e */
[----:B------:R-:W-:-:S04]  /*37ab0*/  IMAD.WIDE.U32 R14, R18, 0x10000, RZ ;  /* 0x00010000120e7825 */ /* 0x000fc800078e00ff */
[----:B------:R-:W-:-:S04]  /*37ac0*/  IMAD.WIDE.U32 R12, R17, 0x100, RZ ;  /* 0x00000100110c7825 */ /* 0x000fc800078e00ff */
[----:B------:R-:W-:-:S04]  /*37ad0*/  IMAD.WIDE.U32 R18, R19, 0x1000000, RZ ;  /* 0x0100000013127825 */ /* 0x000fc800078e00ff */
[----:B------:R-:W-:Y:S01]  /*37ae0*/  IMAD.SHL.U32 R35, R35, 0x100, RZ ;  /* 0x0000010023237824 */ /* 0x000fe200078e00ff */
[----:B------:R-:W-:Y:S01]  /*37af0*/  LOP3.LUT R6, R19, R13, R15, 0xfe, !PT ;  /* 0x0000000d13067212 */ /* 0x000fe200078efe0f */
[----:B------:R-:W-:Y:S02]  /*37b00*/  IMAD.U32 R16, R16, 0x10000, RZ ;  /* 0x0001000010107824 */ /* 0x000fe400078e00ff */
[----:B------:R-:W-:Y:S01]  /*37b10*/  IMAD.SHL.U32 R11, R32, 0x1000000, RZ ;  /* 0x01000000200b7824 */ /* 0x000fe200078e00ff */
[----:B------:R-:W-:-:S04]  /*37b20*/  LOP3.LUT R35, R35, R6, R34, 0xfe, !PT ;  /* 0x0000000623237212 */ /* 0x000fc800078efe22 */
[----:B------:R-:W-:Y:S02]  /*37b30*/  LOP3.LUT R11, R11, R20, R16, 0xfe, !PT ;  /* 0x000000140b0b7212 */ /* 0x000fe400078efe10 */
[----:B------:R-:W-:Y:S01]  /*37b40*/  LOP3.LUT R33, R14, R12, R33, 0xfe, !PT ;  /* 0x0000000c0e217212 */ /* 0x000fe200078efe21 */
[----:B------:R-:W-:Y:S02]  /*37b50*/  IMAD.U32 R43, R43, 0x10000, RZ ;  /* 0x000100002b2b7824 */ /* 0x000fe400078e00ff */
[----:B------:R-:W-:Y:S01]  /*37b60*/  IMAD.SHL.U32 R6, R51, 0x1000000, RZ ;  /* 0x0100000033067824 */ /* 0x000fe200078e00ff */
[----:B------:R-:W-:Y:S01]  /*37b70*/  LOP3.LUT R34, R33, R18, RZ, 0xfc, !PT ;  /* 0x0000001221227212 */ /* 0x000fe200078efcff */
[----:B------:R-:W-:Y:S02]  /*37b80*/  IMAD.MOV.U32 R32, RZ, RZ, R22 ;  /* 0x000000ffff207224 */ /* 0x000fe400078e0016 */
[----:B------:R-:W-:Y:S01]  /*37b90*/  IMAD.MOV.U32 R33, RZ, RZ, R11 ;  /* 0x000000ffff217224 */ /* 0x000fe200078e000b */
        /* <DEDUP_REMOVED lines=16> */
[----:B--2---:R-:W-:-:S07]  /*37ca0*/  IMAD.MOV.U32 R40, RZ, RZ, R47 ;  /* 0x000000ffff287224 */ /* 0x004fce00078e002f */
.L_x_180:
[----:B------:R-:W0:Y:S08]  /*37cb0*/  LDC.U8 R21, c[0x3][R6+-0x7] ;  /* 0x00fffe4006157b82 */ /* 0x000e300000000000 */
[----:B------:R-:W2:Y:S08]  /*37cc0*/  LDC.U8 R23, c[0x3][R6+-0x6] ;  /* 0x00fffe8006177b82 */ /* 0x000eb00000000000 */
[----:B------:R-:W4:Y:S01]  /*37cd0*/  LDC.U8 R31, c[0x3][R6+-0x5] ;  /* 0x00fffec0061f7b82 */ /* 0x000f220000000000 */
[----:B0-----:R-:W-:-:S05]  /*37ce0*/  IMAD R21, R21, 0x8, R0 ;  /* 0x0000000815157824 */ /* 0x001fca00078e0200 */
[----:B------:R0:W5:Y:S02]  /*37cf0*/  LDL.64 R72, [R21] ;  /* 0x0000000015487983 */ /* 0x0001640000100a00 */
[----:B------:R-:W1:Y:S01]  /*37d00*/  LDC.U8 R33, c[0x3][R6+-0x3] ;  /* 0x00ffff4006217b82 */ /* 0x000e620000000000 */
[----:B--2---:R-:W-:-:S05]  /*37d10*/  IMAD R23, R23, 0x8, R0 ;  /* 0x0000000817177824 */ /* 0x004fca00078e0200 */
[----:B------:R2:W3:Y:S02]  /*37d20*/  LDL.64 R74, [R23] ;  /* 0x00000000174a7983 */ /* 0x0004e40000100a00 */
[----:B------:R-:W0:Y:S01]  /*37d30*/  LDC.U8 R43, c[0x3][R6+-0x1] ;  /* 0x00ffffc0062b7b82 */ /* 0x000e220000000000 */
[----:B----4-:R-:W-:-:S05]  /*37d40*/  IMAD R31, R31, 0x8, R0 ;  /* 0x000000081f1f7824 */ /* 0x010fca00078e0200 */
[----:B------:R4:W3:Y:S02]  /*37d50*/  LDL.64 R76, [R31] ;  /* 0x000000001f4c7983 */ /* 0x0008e40000100a00 */
[----:B------:R-:W2:Y:S01]  /*37d60*/  LDC.U8 R35, c[0x3][R6+-0x2] ;  /* 0x00ffff8006237b82 */ /* 0x000ea20000000000 */
[----:B-1----:R-:W-:-:S07]  /*37d70*/  IMAD R78, R33, 0x8, R0 ;  /* 0x00000008214e7824 */ /* 0x002fce00078e0200 */
[----:B------:R-:W1:Y:S01]  /*37d80*/  LDC.U8 R33, c[0x3][R6+-0x4] ;  /* 0x00ffff0006217b82 */ /* 0x000e620000000000 */
[----:B------:R-:W3:Y:S01]  /*37d90*/  LDL.64 R78, [R78] ;  /* 0x000000004e4e7983 */ /* 0x000ee20000100a00 */
[----:B0-----:R-:W-:-:S05]  /*37da0*/  IMAD R43, R43, 0x8, R0 ;  /* 0x000000082b2b7824 */ /* 0x001fca00078e0200 */
[----:B------:R0:W3:Y:S01]  /*37db0*/  LDL.64 R70, [R43] ;  /* 0x000000002b467983 */ /* 0x0000e20000100a00 */
[----:B------:R-:W0:Y:S01]  /*37dc0*/  LDC.U8 R21, c[0x3][R6] ;  /* 0x00c0000006157b82 */ /* 0x000e220000000000 */
[----:B--2---:R-:W-:-:S05]  /*37dd0*/  IMAD R35, R35, 0x8, R0 ;  /* 0x0000000823237824 */ /* 0x004fca00078e0200 */
[----:B------:R-:W2:Y:S01]  /*37de0*/  LDL.64 R66, [R35] ;  /* 0x0000000023427983 */ /* 0x000ea20000100a00 */
[----:B-1----:R-:W-:-:S05]  /*37df0*/  IMAD R33, R33, 0x8, R0 ;  /* 0x0000000821217824 */ /* 0x002fca00078e0200 */
[----:B------:R-:W2:Y:S01]  /*37e00*/  LDL.64 R68, [R33] ;  /* 0x0000000021447983 */ /* 0x000ea20000100a00 */
[----:B------:R-:W1:Y:S08]  /*37e10*/  LDC.U8 R23, c[0x3][R6+0x1] ;  /* 0x00c0004006177b82 */ /* 0x000e700000000000 */
[----:B----4-:R-:W4:Y:S01]  /*37e20*/  LDC.U8 R31, c[0x3][R6+0x3] ;  /* 0x00c000c0061f7b82 */ /* 0x010f220000000000 */
[----:B0-----:R-:W-:-:S05]  /*37e30*/  IMAD R21, R21, 0x8, R0 ;  /* 0x0000000815157824 */ /* 0x001fca00078e0200 */
[----:B------:R0:W2:Y:S02]  /*37e40*/  LDL.64 R64, [R21] ;  /* 0x0000000015407983 */ /* 0x0000a40000100a00 */
[----:B------:R-:W0:Y:S01]  /*37e50*/  LDC.U8 R51, c[0x3][R6+0x5] ;  /* 0x00c0014006337b82 */ /* 0x000e220000000000 */
[----:B-1----:R-:W-:-:S07]  /*37e60*/  IMAD R23, R23, 0x8, R0 ;  /* 0x0000000817177824 */ /* 0x002fce00078e0200 */
[----:B------:R-:W1:Y:S01]  /*37e70*/  LDC.U8 R43, c[0x3][R6+0x7] ;  /* 0x00c001c0062b7b82 */ /* 0x000e620000000000 */
[----:B------:R1:W2:Y:S01]  /*37e80*/  LDL.64 R62, [R23] ;  /* 0x00000000173e7983 */ /* 0x0002a20000100a00 */
[----:B----4-:R-:W-:-:S06]  /*37e90*/  IMAD R60, R31, 0x8, R0 ;  /* 0x000000081f3c7824 */ /* 0x010fcc00078e0200 */
[----:B------:R-:W4:Y:S01]  /*37ea0*/  LDC.U8 R31, c[0x3][R6+0x2] ;  /* 0x00c00080061f7b82 */ /* 0x000f220000000000 */
[----:B------:R-:W2:Y:S01]  /*37eb0*/  LDL.64 R60, [R60] ;  /* 0x000000003c3c7983 */ /* 0x000ea20000100a00 */
[----:B0-----:R-:W-:-:S06]  /*37ec0*/  IMAD R51, R51, 0x8, R0 ;  /* 0x0000000833337824 */ /* 0x001fcc00078e0200 */
[----:B------:R-:W0:Y:S01]  /*37ed0*/  LDC.U8 R21, c[0x3][R6+0x4] ;  /* 0x00c0010006157b82 */ /* 0x000e220000000000 */
[----:B------:R-:W2:Y:S01]  /*37ee0*/  LDL.64 R58, [R51] ;  /* 0x00000000333a7983 */ /* 0x000ea20000100a00 */
[----:B-1----:R-:W-:-:S06]  /*37ef0*/  IMAD R43, R43, 0x8, R0 ;  /* 0x000000082b2b7824 */ /* 0x002fcc00078e0200 */
[----:B------:R-:W1:Y:S01]  /*37f00*/  LDC.U8 R33, c[0x3][R6+0x6] ;  /* 0x00c0018006217b82 */ /* 0x000e620000000000 */
[----:B------:R5:W2:Y:S01]  /*37f10*/  LDL.64 R56, [R43] ;  /* 0x000000002b387983 */ /* 0x000aa20000100a00 */
[----:B----4-:R-:W-:-:S06]  /*37f20*/  IMAD R31, R31, 0x8, R0 ;  /* 0x000000081f1f7824 */ /* 0x010fcc00078e0200 */
[----:B------:R-:W4:Y:S01]  /*37f30*/  LDC.U8 R23, c[0x3][R6+0x8] ;  /* 0x00c0020006177b82 */ /* 0x000f220000000000 */
[----:B------:R5:W2:Y:S01]  /*37f40*/  LDL.64 R54, [R31] ;  /* 0x000000001f367983 */ /* 0x000aa20000100a00 */
[----:B0-----:R-:W-:-:S05]  /*37f50*/  IMAD R21, R21, 0x8, R0 ;  /* 0x0000000815157824 */ /* 0x001fca00078e0200 */
[----:B------:R0:W2:Y:S01]  /*37f60*/  LDL.64 R34, [R21] ;  /* 0x0000000015227983 */ /* 0x0000a20000100a00 */
[----:B-1----:R-:W-:-:S06]  /*37f70*/  IMAD R33, R33, 0x8, R0 ;  /* 0x0000000821217824 */ /* 0x002fcc00078e0200 */
[----:B------:R-:W2:Y:S01]  /*37f80*/  LDL.64 R32, [R33] ;  /* 0x0000000021207983 */ /* 0x000ea20000100a00 */
[----:B----4-:R-:W-:-:S06]  /*37f90*/  IMAD R23, R23, 0x8, R0 ;  /* 0x0000000817177824 */ /* 0x010fcc00078e0200 */
[----:B------:R-:W4:Y:S01]  /*37fa0*/  LDL.64 R22, [R23] ;  /* 0x0000000017167983 */ /* 0x000f220000100a00 */
        /* <DEDUP_REMOVED lines=8> */
[----:B0-----:R-:W-:Y:S02]  /*38030*/  SHF.L.W.U32.HI R21, R19, 0x8, R20 ;  /* 0x0000000813157819 */ /* 0x001fe40000010e14 */
[----:B------:R-:W-:Y:S02]  /*38040*/  SHF.L.W.U32.HI R19, R20, 0x8, R19 ;  /* 0x0000000814137819 */ /* 0x000fe40000010e13 */
[----:B---3--:R-:W-:Y:S02]  /*38050*/  IADD3 R86, P0, P1, R86, R21, R74 ;  /* 0x0000001556567210 */ /* 0x008fe4000791e04a */
        /* <DEDUP_REMOVED lines=18> */
[----:B------:R-:W-:Y:S02]  /*38180*/  LOP3.LUT R70, R14, R73, RZ, 0x3c, !PT ;  /* 0x000000490e467212 */ /* 0x000fe400078e3cff */
[----:B------:R-:W-:Y:S02]  /*38190*/  SHF.L.W.U32.HI R20, R20, 0x10, R31 ;  /* 0x0000001014147819 */ /* 0x000fe40000010e1f */
[----:B------:R-:W-:Y:S02]  /*381a0*/  LOP3.LUT R31, R90, R77, RZ, 0x3c, !PT ;  /* 0x0000004d5a1f7212 */ /* 0x000fe400078e3cff */
[----:B------:R-:W-:Y:S02]  /*381b0*/  LOP3.LUT R40, R92, R83, RZ, 0x3c, !PT ;  /* 0x000000535c287212 */ /* 0x000fe400078e3cff */
[----:B------:R-:W-:-:S02]  /*381c0*/  LOP3.LUT R14, R96, R74, RZ, 0x3c, !PT ;  /* 0x0000004a600e7212 */ /* 0x000fc400078e3cff */
[----:B------:R-:W-:Y:S02]  /*381d0*/  LOP3.LUT R43, R97, R76, RZ, 0x3c, !PT ;  /* 0x0000004c612b7212 */ /* 0x000fe400078e3cff */
[----:B------:R-:W-:Y:S02]  /*381e0*/  LOP3.LUT R53, R11, R72, RZ, 0x3c, !PT ;  /* 0x000000480b357212 */ /* 0x000fe400078e3cff */
[----:B------:R-:W-:Y:S02]  /*381f0*/  IADD3 R71, P2, PT, R15, R70, RZ ;  /* 0x000000460f477210 */ /* 0x000fe40007f5e0ff */
[----:B------:R-:W-:Y:S02]  /*38200*/  SHF.L.W.U32.HI R17, R40, 0x8, R31 ;  /* 0x0000000828117819 */ /* 0x000fe40000010e1f */
[----:B------:R-:W-:Y:S02]  /*38210*/  SHF.L.W.U32.HI R15, R14, 0x8, R43 ;  /* 0x000000080e0f7819 */ /* 0x000fe40000010e2b */
[----:B------:R-:W-:Y:S01]  /*38220*/  SHF.L.W.U32.HI R31, R31, 0x8, R40 ;  /* 0x000000081f1f7819 */ /* 0x000fe20000010e28 */
[----:B------:R-:W-:Y:S01]  /*38230*/  IMAD.X R81, R16, 0x1, R53, P2 ;  /* 0x0000000110517824 */ /* 0x000fe200010e0635 */
[----:B------:R-:W-:-:S02]  /*38240*/  SHF.L.W.U32.HI R11, R43, 0x8, R14 ;  /* 0x000000082b0b7819 */ /* 0x000fc40000010e0e */
[----:B--2---:R-:W-:Y:S02]  /*38250*/  IADD3 R78, P2, P3, R78, R15, R66 ;  /* 0x0000000f4e4e7210 */ /* 0x004fe40007b5e042 */
[----:B------:R-:W-:Y:S02]  /*38260*/  IADD3 R84, P0, P1, R84, R31, R68 ;  /* 0x0000001f54547210 */ /* 0x000fe4000791e044 */
        /* <DEDUP_REMOVED lines=14> */
[----:B------:R-:W-:Y:S02]  /*38350*/  IADD3 R74, P1, PT, R51, R74, RZ ;  /* 0x0000004a334a7210 */ /* 0x000fe40007f3e0ff */
[----:B------:R-:W-:-:S02]  /*38360*/  IADD3 R82, P0, PT, R40, R77, RZ ;  /* 0x0000004d28527210 */ /* 0x000fc40007f1e0ff */
[----:B------:R-:W-:Y:S01]  /*38370*/  IADD3 R66, P2, P3, R72, R69, R64 ;  /* 0x0000004548427210 */ /* 0x000fe20007b5e040 */
        /* <DEDUP_REMOVED lines=15> */
[----:B------:R-:W-:Y:S02]  /*38470*/  IADD3 R15, P1, PT, R64, R71, RZ ;  /* 0x00000047400f7210 */ /* 0x000fe40007f3e0ff */
[----:B------:R-:W-:Y:S02]  /*38480*/  IADD3 R77, P2, P3, R31, R86, R62 ;  /* 0x000000561f4d7210 */ /* 0x000fe40007b5e03e */
[----:B------:R-:W-:Y:S01]  /*38490*/  IADD3 R86, P0, PT, R20, R89, RZ ;  /* 0x0000005914567210 */ /* 0x000fe20007f1e0ff */
[----:B------:R-:W-:Y:S01]  /*384a0*/  IMAD.X R62, R14, 0x1, R81, P1 ;  /* 0x000000010e3e7824 */ /* 0x000fe200008e0651 */
[----:B------:R-:W-:-:S02]  /*384b0*/  IADD3 R73, P4, P5, R65, R84, R60 ;  /* 0x0000005441497210 */ /* 0x000fc40007d9e03c */
[----:B------:R-:W-:Y:S01]  /*384c0*/  IADD3.X R79, PT, PT, R11, R88, R63, P2, P3 ;  /* 0x000000580b4f7210 */ /* 0x000fe200017e643f */
[----:B------:R-:W-:Y:S01]  /*384d0*/  IMAD.X R88, R18, 0x1, R91, P0 ;  /* 0x0000000112587824 */ /* 0x000fe200000e065b */
[----:B------:R-:W-:Y:S02]  /*384e0*/  IADD3.X R75, PT, PT, R53, R85, R61, P4, P5 ;  /* 0x00000055354b7210 */ /* 0x000fe400027ea43d */
[----:B------:R-:W-:Y:S02]  /*384f0*/  LOP3.LUT R17, R21, R86, RZ, 0x3c, !PT ;  /* 0x0000005615117212 */ /* 0x000fe400078e3cff */
        /* <DEDUP_REMOVED lines=9> */
[----:B------:R-:W-:Y:S02]  /*38590*/  IADD3 R70, P1, PT, R70, R15, RZ ;  /* 0x0000000f46467210 */ /* 0x000fe40007f3e0ff */
[----:B------:R-:W-:Y:S01]  /*385a0*/  LOP3.LUT R71, R20, R73, RZ, 0x3c, !PT ;  /* 0x0000004914477212 */ /* 0x000fe200078e3cff */
[----:B------:R-:W-:Y:S01]  /*385b0*/  IMAD.X R61, R61, 0x1, R76, P0 ;  /* 0x000000013d3d7824 */ /* 0x000fe200000e064c */
[----:B------:R-:W-:Y:S02]  /*385c0*/  IADD3 R67, P2, P3, R21, R78, R58 ;  /* 0x0000004e15437210 */ /* 0x000fe40007b5e03a */
[----:B------:R-:W-:Y:S01]  /*385d0*/  SHF.L.W.U32.HI R15, R17, 0x1, R84 ;  /* 0x00000001110f7819 */ /* 0x000fe20000010e54 */
[----:B------:R-:W-:Y:S01]  /*385e0*/  IMAD.X R71, R71, 0x1, R62, P1 ;  /* 0x0000000147477824 */ /* 0x000fe200008e063e */
[----:B------:R-:W-:Y:S02]  /*385f0*/  SHF.L.W.U32.HI R17, R84, 0x1, R17 ;  /* 0x0000000154117819 */ /* 0x000fe40000010e11 */
[----:B------:R-:W-:-:S02]  /*38600*/  IADD3.X R69, PT, PT, R19, R80, R59, P2, P3 ;  /* 0x0000005013457210 */ /* 0x000fc400017e643b */
[----:B------:R-:W-:Y:S02]  /*38610*/  LOP3.LUT R58, R31, R72, RZ, 0x3c, !PT ;  /* 0x000000481f3a7212 */ /* 0x000fe400078e3cff */
[----:B------:R-:W-:Y:S02]  /*38620*/  LOP3.LUT R59, R11, R61, RZ, 0x3c, !PT ;  /* 0x0000003d0b3b7212 */ /* 0x000fe400078e3cff */
[----:B------:R-:W-:Y:S02]  /*38630*/  IADD3 R62, P0, P1, R17, R66, R56 ;  /* 0x00000042113e7210 */ /* 0x000fe4000791e038 */
[----:B------:R-:W-:Y:S02]  /*38640*/  LOP3.LUT R11, R53, R71, RZ, 0x3c, !PT ;  /* 0x00000047350b7212 */ /* 0x000fe400078e3cff */
[----:B------:R-:W-:Y:S02]  /*38650*/  SHF.L.W.U32.HI R53, R58, 0x8, R59 ;  /* 0x000000083a357819 */ /* 0x000fe40000010e3b */
[----:B------:R-:W-:-:S02]  /*38660*/  IADD3.X R66, PT, PT, R15, R68, R57, P0, P1 ;  /* 0x000000440f427210 */ /* 0x000fc400007e2439 */
[----:B------:R-:W-:Y:S02]  /*38670*/  SHF.L.W.U32.HI R31, R59, 0x8, R58 ;  /* 0x000000083b1f7819 */ /* 0x000fe40000010e3a */
[----:B------:R-:W-:Y:S02]  /*38680*/  LOP3.LUT R68, R16, R69, RZ, 0x3c, !PT ;  /* 0x0000004510447212 */ /* 0x000fe400078e3cff */
[----:B------:R-:W-:Y:S02]  /*38690*/  IADD3 R80, P0, P1, R77, R53, R54 ;  /* 0x000000354d507210 */ /* 0x000fe4000791e036 */
[----:B------:R-:W-:Y:S02]  /*386a0*/  LOP3.LUT R56, R65, R70, RZ, 0x3c, !PT ;  /* 0x0000004641387212 */ /* 0x000fe400078e3cff */
[----:B------:R-:W-:Y:S02]  /*386b0*/  IADD3 R68, P2, PT, R68, R86, RZ ;  /* 0x0000005644447210 */ /* 0x000fe40007f5e0ff */
[----:B------:R-:W-:-:S02]  /*386c0*/  LOP3.LUT R63, R40, R67, RZ, 0x3c, !PT ;  /* 0x00000043283f7212 */ /* 0x000fc400078e3cff */
[----:B------:R-:W-:Y:S02]  /*386d0*/  IADD3.X R81, PT, PT, R79, R31, R55, P0, P1 ;  /* 0x0000001f4f517210 */ /* 0x000fe400007e2437 */
[----:B------:R-:W-:Y:S02]  /*386e0*/  SHF.L.W.U32.HI R57, R11, 0x8, R56 ;  /* 0x000000080b397819 */ /* 0x000fe40000010e38 */
[----:B------:R-:W-:Y:S02]  /*386f0*/  LOP3.LUT R58, R43, R66, RZ, 0x3c, !PT ;  /* 0x000000422b3a7212 */ /* 0x000fe400078e3cff */
[----:B------:R-:W-:Y:S01]  /*38700*/  SHF.L.W.U32.HI R56, R56, 0x8, R11 ;  /* 0x0000000838387819 */ /* 0x000fe20000010e0b */
[----:B------:R-:W-:Y:S01]  /*38710*/  IMAD.X R63, R63, 0x1, R88, P2 ;  /* 0x000000013f3f7824 */ /* 0x000fe200010e0658 */
[----:B------:R-:W-:Y:S02]  /*38720*/  LOP3.LUT R11, R80, R14, R79, 0x96, !PT ;  /* 0x0000000e500b7212 */ /* 0x000fe400078e964f */
[----:B------:R-:W-:-:S02]  /*38730*/  LOP3.LUT R54, R81, R64, R77, 0x96, !PT ;  /* 0x0000004051367212 */ /* 0x000fc400078e964d */
[----:B------:R-:W-:Y:S02]  /*38740*/  IADD3 R58, P3, PT, R58, R82, RZ ;  /* 0x000000523a3a7210 */ /* 0x000fe40007f7e0ff */
[----:B------:R-:W-:Y:S02]  /*38750*/  LOP3.LUT R60, R51, R62, RZ, 0x3c, !PT ;  /* 0x0000003e333c7212 */ /* 0x000fe400078e3cff */
[----:B------:R-:W-:Y:S02]  /*38760*/  SHF.L.W.U32.HI R14, R54, 0x10, R11 ;  /* 0x00000010360e7819 */ /* 0x000fe40000010e0b */
[----:B------:R-:W-:Y:S01]  /*38770*/  SHF.L.W.U32.HI R11, R11, 0x10, R54 ;  /* 0x000000100b0b7819 */ /* 0x000fe20000010e36 */
[----:B------:R-:W-:Y:S01]  /*38780*/  IMAD.X R60, R60, 0x1, R83, P3 ;  /* 0x000000013c3c7824 */ /* 0x000fe200018e0653 */
[----:B------:R-:W-:Y:S02]  /*38790*/  LOP3.LUT R55, R21, R68, RZ, 0x3c, !PT ;  /* 0x0000004415377212 */ /* 0x000fe400078e3cff */
[----:B------:R-:W-:-:S02]  /*387a0*/  LOP3.LUT R64, R19, R63, RZ, 0x3c, !PT ;  /* 0x0000003f13407212 */ /* 0x000fc400078e3cff */
[----:B------:R-:W-:Y:S02]  /*387b0*/  IADD3 R100, P0, PT, R11, R72, RZ ;  /* 0x000000480b647210 */ /* 0x000fe40007f1e0ff */
        /* <DEDUP_REMOVED lines=11> */
[----:B----4-:R-:W-:Y:S02]  /*38870*/  IADD3 R101, P0, P1, R62, R61, R22 ;  /* 0x0000003d3e657210 */ /* 0x010fe4000791e016 */
        /* <DEDUP_REMOVED lines=11> */
[----:B------:R-:W-:Y:S02]  /*38930*/  SHF.L.W.U32.HI R17, R17, 0x10, R40 ;  /* 0x0000001011117819 */ /* 0x000fe40000010e28 */
[----:B------:R-:W-:Y:S01]  /*38940*/  SHF.L.W.U32.HI R99, R43, 0x10, R22 ;  /* 0x000000102b637819 */ /* 0x000fe20000010e16 */
[----:B------:R-:W-:Y:S01]  /*38950*/  IMAD.X R16, R20, 0x1, R71, P0 ;  /* 0x0000000114107824 */ /* 0x000fe200000e0647 */
[----:B------:R-:W-:Y:S01]  /*38960*/  UIADD3 UR4, UPT, UPT, UR4, 0x1, URZ ;  /* 0x0000000104047890 */ /* 0x000fe2000fffe0ff */
[----:B------:R-:W-:-:S02]  /*38970*/  SHF.L.W.U32.HI R98, R22, 0x10, R43 ;  /* 0x0000001016627819 */ /* 0x000fc40000010e2b */
[----:B------:R-:W-:Y:S02]  /*38980*/  IADD3 R82, P0, PT, R17, R68, RZ ;  /* 0x0000004411527210 */ /* 0x000fe40007f1e0ff */
[----:B------:R-:W-:Y:S01]  /*38990*/  IADD3 R94, P1, PT, R99, R58, RZ ;  /* 0x0000003a635e7210 */ /* 0x000fe20007f3e0ff */
[----:B------:R-:W-:Y:S02]  /*389a0*/  UISETP.NE.AND UP0, UPT, UR4, 0xc, UPT ;  /* 0x0000000c0400788c */ /* 0x000fe4000bf05270 */
[----:B------:R-:W-:Y:S02]  /*389b0*/  IMAD.X R84, R18, 0x1, R63, P0 ;  /* 0x0000000112547824 */ /* 0x000fe400000e063f */
[----:B------:R-:W-:Y:S01]  /*389c0*/  IMAD.X R93, R98, 0x1, R60, P1 ;  /* 0x00000001625d7824 */ /* 0x000fe200008e063c */
[----:B------:R-:W-:Y:S02]  /*389d0*/  LOP3.LUT R53, R53, R100, RZ, 0x3c, !PT ;  /* 0x0000006435357212 */ /* 0x000fe400078e3cff */
[----:B------:R-:W-:-:S02]  /*389e0*/  LOP3.LUT R34, R31, R102, RZ, 0x3c, !PT ;  /* 0x000000661f227212 */ /* 0x000fc400078e3cff */
[----:B------:R-:W-:Y:S02]  /*389f0*/  LOP3.LUT R56, R56, R15, RZ, 0x3c, !PT ;  /* 0x0000000f38387212 */ /* 0x000fe400078e3cff */
[----:B------:R-:W-:Y:S02]  /*38a00*/  LOP3.LUT R57, R57, R16, RZ, 0x3c, !PT ;  /* 0x0000001039397212 */ /* 0x000fe400078e3cff */
[----:B------:R-:W-:Y:S02]  /*38a10*/  LOP3.LUT R55, R55, R82, RZ, 0x3c, !PT ;  /* 0x0000005237377212 */ /* 0x000fe400078e3cff */
[----:B------:R-:W-:Y:S02]  /*38a20*/  LOP3.LUT R32, R21, R84, RZ, 0x3c, !PT ;  /* 0x0000005415207212 */ /* 0x000fe400078e3cff */
[----:B------:R-:W-:Y:S02]  /*38a30*/  LOP3.LUT R61, R61, R94, RZ, 0x3c, !PT ;  /* 0x0000005e3d3d7212 */ /* 0x000fe400078e3cff */
[----:B------:R-:W-:Y:S01]  /*38a40*/  LOP3.LUT R22, R59, R93, RZ, 0x3c, !PT ;  /* 0x0000005d3b167212 */ /* 0x000fe200078e3cff */
[----:B------:R-:W-:Y:S01]  /*38a50*/  VIADD R6, R6, 0x10 ;  /* 0x0000001006067836 */ /* 0x000fe20000000000 */
[----:B------:R-:W-:-:S02]  /*38a60*/  SHF.L.W.U32.HI R92, R53, 0x1, R34 ;  /* 0x00000001355c7819 */ /* 0x000fc40000010e22 */
[----:B------:R-:W-:Y:S02]  /*38a70*/  SHF.L.W.U32.HI R90, R34, 0x1, R53 ;  /* 0x00000001225a7819 */ /* 0x000fe40000010e35 */
        /* <DEDUP_REMOVED lines=55> */
.L_x_171:
[C---:B------:R-:W-:Y:S01]  /*38df0*/  ISETP.GE.U32.AND P0, PT, R8.reuse, 0x4, PT ;  /* 0x000000040800780c */ /* 0x040fe20003f06070 */
[----:B---3--:R-:W-:Y:S01]  /*38e00*/  IMAD.MOV.U32 R20, RZ, RZ, RZ ;  /* 0x000000ffff147224 */ /* 0x008fe200078e00ff */
[----:B0-----:R-:W-:Y:S01]  /*38e10*/  LOP3.LUT R18, R8, 0x3, RZ, 0xc0, !PT ;  /* 0x0000000308127812 */ /* 0x001fe200078ec0ff */
[----:B------:R-:W-:Y:S01]  /*38e20*/  IMAD.MOV.U32 R19, RZ, RZ, RZ ;  /* 0x000000ffff137224 */ /* 0x000fe200078e00ff */
[----:B------:R-:W-:-:S13]  /*38e30*/  ISETP.GE.U32.AND.EX P0, PT, R9, RZ, PT, P0 ;  /* 0x000000ff0900720c */ /* 0x000fda0003f06100 */
[----:B------:R-:W-:Y:S05]  /*38e40*/  @!P0 BRA `(.L_x_182) ;  /* 0x00000004007c8947 */ /* 0x000fea0003800000 */
[----:B------:R-:W-:Y:S01]  /*38e50*/  LOP3.LUT R19, R8, 0xfc, RZ, 0xc0, !PT ;  /* 0x000000fc08137812 */ /* 0x000fe200078ec0ff */
[----:B------:R-:W-:Y:S02]  /*38e60*/  VIADD R5, R1, 0xac8 ;  /* 0x00000ac801057836 */ /* 0x000fe40000000000 */
[----:B------:R-:W-:Y:S01]  /*38e70*/  VIADD R17, R10, 0x1 ;  /* 0x000000010a117836 */ /* 0x000fe20000000000 */
[----:B------:R-:W-:Y:S01]  /*38e80*/  ISETP.GT.U32.AND P0, PT, R19, RZ, PT ;  /* 0x000000ff1300720c */ /* 0x000fe20003f04070 */
[----:B-1----:R-:W-:Y:S01]  /*38e90*/  IMAD.MOV.U32 R15, RZ, RZ, RZ ;  /* 0x000000ffff0f7224 */ /* 0x002fe200078e00ff */
        /* <DEDUP_REMOVED lines=9> */
.L_x_185:
        /* <DEDUP_REMOVED lines=39> */
.L_x_184:
        /* <DEDUP_REMOVED lines=24> */
.L_x_186:
[----:B------:R-:W-:-:S04]  /*39320*/  ISETP.NE.U32.AND P1, PT, R14, RZ, PT ;  /* 0x000000ff0e00720c */ /* 0x000fc80003f25070 */
[----:B------:R-:W-:-:S13]  /*39330*/  ISETP.NE.OR.EX P0, PT, R15, RZ, P0, P1 ;  /* 0x000000ff0f00720c */ /* 0x000fda0000705710 */
[----:B------:R-:W-:Y:S05]  /*39340*/  @!P0 BRA `(.L_x_182) ;  /* 0x00000000003c8947 */ /* 0x000fea0003800000 */
.L_x_183:
        /* <DEDUP_REMOVED lines=15> */
.L_x_182:
[----:B------:R-:W-:-:S04]  /*39440*/  ISETP.NE.U32.AND P0, PT, R18, RZ, PT ;  /* 0x000000ff1200720c */ /* 0x000fc80003f05070 */
[----:B------:R-:W-:-:S13]  /*39450*/  ISETP.NE.AND.EX P0, PT, R20, RZ, PT, P0 ;  /* 0x000000ff1400720c */ /* 0x000fda0003f05300 */
[----:B------:R-:W-:Y:S05]  /*39460*/  @!P0 BRA `(.L_x_187) ;  /* 0x0000000000348947 */ /* 0x000fea0003800000 */
[----:B------:R-:W-:-:S05]  /*39470*/  VIADD R5, R1, 0xac8 ;  /* 0x00000ac801057836 */ /* 0x000fca0000000000 */
[----:B------:R-:W-:Y:S01]  /*39480*/  IADD3 R5, PT, PT, R5, R19, R6 ;  /* 0x0000001305057210 */ /* 0x000fe20007ffe006 */
[----:B--2-4-:R-:W-:-:S04]  /*39490*/  IMAD.IADD R6, R10, 0x1, R19 ;  /* 0x000000010a067824 */ /* 0x014fc800078e0213 */
[----:B------:R-:W-:-:S07]  /*394a0*/  VIADD R10, R5, 0x60 ;  /* 0x00000060050a7836 */ /* 0x000fce0000000000 */
.L_x_188:
        /* <DEDUP_REMOVED lines=9> */
.L_x_187:
[----:B------:R-:W2:Y:S04]  /*39540*/  LDL R5, [R1+0xba8] ;  /* 0x000ba80001057983 */ /* 0x000ea80000100800 */
[----:B------:R-:W3:Y:S01]  /*39550*/  LDL.64 R10, [R1+0xb18] ;  /* 0x000b1800010a7983 */ /* 0x000ee20000100a00 */
[----:B--2-4-:R-:W-:Y:S01]  /*39560*/  IMAD.IADD R6, R5, 0x1, R8 ;  /* 0x0000000105067824 */ /* 0x014fe200078e0208 */
[----:B---3--:R-:W-:-:S04]  /*39570*/  ISETP.NE.U32.AND P0, PT, R10, RZ, PT ;  /* 0x000000ff0a00720c */ /* 0x008fc80003f05070 */
[----:B------:R0:W-:Y:S01]  /*39580*/  STL [R1+0xba8], R6 ;  /* 0x000ba80601007387 */ /* 0x0001e20000100800 */
[----:B------:R-:W-:-:S04]  /*39590*/  ISETP.NE.AND.EX P0, PT, R11, RZ, PT, P0 ;  /* 0x000000ff0b00720c */ /* 0x000fc80003f05300 */
[----:B------:R-:W-:-:S13]  /*395a0*/  PLOP3.LUT P0, PT, P0, PT, PT, 0x8, 0x80 ;  /* 0x000000000080781c */ /* 0x000fda000070e170 */
.L_x_170:
[----:B------:R0:W-:Y:S01]  /*395b0*/  STL [R1+0x600], RZ ;  /* 0x000600ff01007387 */ /* 0x0001e20000100800 */
[----:B------:R-:W-:Y:S01]  /*395c0*/  VIADD R5, R1, 0x13c0 ;  /* 0x000013c001057836 */ /* 0x000fe20000000000 */
[----:B------:R-:W-:Y:S06]  /*395d0*/  @!P0 BRA `(.L_x_189) ;  /* 0x00000058008c8947 */ /* 0x000fec0003800000 */
        /* <DEDUP_REMOVED lines=17> */
[----:B-1----:R-:W-:Y:S02]  /*396f0*/  VIADD R12, R1, 0xac8 ;  /* 0x00000ac8010c7836 */ /* 0x002fe40000000000 */
        /* <DEDUP_REMOVED lines=11> */
.L_x_195:
        /* <DEDUP_REMOVED lines=18> */
[----:B-1----:R-:W3:Y:S01]  /*398d0*/  LDL R8, [R17+0x8] ;  /* 0x0000080011087983 */ /* 0x002ee20000100800 */
[----:B------:R-:W-:-:S04]  /*398e0*/  IADD3 R15, P1, PT, R15, -0x10, RZ ;  /* 0xfffffff00f0f7810 */ /* 0x000fc80007f3e0ff */
[----:B------:R-:W-:Y:S02]  /*398f0*/  IADD3.X R16, PT, PT, R16, -0x1, RZ, P1, !PT ;  /* 0xffffffff10107810 */ /* 0x000fe40000ffe4ff */
[C---:B---3--:R-:W-:Y:S02]  /*39900*/  PRMT R7, R8.reuse, 0x7770, RZ ;  /* 0x0000777008077816 */ /* 0x048fe400000000ff */
[C---:B------:R-:W-:Y:S02]  /*39910*/  PRMT R9, R8.reuse, 0x7771, RZ ;  /* 0x0000777108097816 */ /* 0x040fe400000000ff */
[C---:B------:R-:W-:Y:S01]  /*39920*/  PRMT R10, R8.reuse, 0x7772, RZ ;  /* 0x00007772080a7816 */ /* 0x040fe200000000ff */
[----:B------:R-:W-:Y:S01]  /*39930*/  STL.U8 [R18+0x5], R7 ;  /* 0x0000050712007387 */ /* 0x000fe20000100000 */
[----:B------:R-:W-:-:S03]  /*39940*/  PRMT R8, R8, 0x7773, RZ ;  /* 0x0000777308087816 */ /* 0x000fc600000000ff */
[----:B------:R-:W-:Y:S04]  /*39950*/  STL.U8 [R18+0x6], R9 ;  /* 0x0000060912007387 */ /* 0x000fe80000100000 */
[----:B------:R-:W-:Y:S04]  /*39960*/  STL.U8 [R18+0x7], R10 ;  /* 0x0000070a12007387 */ /* 0x000fe80000100000 */
[----:B------:R-:W-:Y:S04]  /*39970*/  STL.U8 [R18+0x8], R8 ;  /* 0x0000080812007387 */ /* 0x000fe80000100000 */
[----:B-----5:R1:W0:Y:S01]  /*39980*/  LDL R12, [R17+0xc] ;  /* 0x00000c00110c7983 */ /* 0x0202220000100800 */
[----:B------:R-:W-:-:S04]  /*39990*/  ISETP.GT.U32.AND P1, PT, R15, 0xc, PT ;  /* 0x0000000c0f00780c */ /* 0x000fc80003f24070 */
[----:B------:R-:W-:Y:S01]  /*399a0*/  ISETP.GT.AND.EX P1, PT, R16, RZ, PT, P1 ;  /* 0x000000ff1000720c */ /* 0x000fe20003f24310 */
[----:B-1----:R-:W-:Y:S01]  /*399b0*/  VIADD R17, R17, 0x10 ;  /* 0x0000001011117836 */ /* 0x002fe20000000000 */
[C---:B0-----:R-:W-:Y:S02]  /*399c0*/  PRMT R11, R12.reuse, 0x7770, RZ ;  /* 0x000077700c0b7816 */ /* 0x041fe400000000ff */
        /* <DEDUP_REMOVED lines=9> */
.L_x_194:
        /* <DEDUP_REMOVED lines=16> */
[----:B-1----:R-:W-:Y:S01]  /*39b60*/  VIADD R17, R17, 0x8 ;  /* 0x0000000811117836 */ /* 0x002fe20000000000 */
        /* <DEDUP_REMOVED lines=8> */
[----:B-1----:R-:W-:-:S07]  /*39bf0*/  VIADD R18, R18, 0x8 ;  /* 0x0000000812127836 */ /* 0x002fce0000000000 */
.L_x_196:
[----:B------:R-:W-:-:S04]  /*39c00*/  ISETP.NE.U32.AND P1, PT, R15, RZ, PT ;  /* 0x000000ff0f00720c */ /* 0x000fc80003f25070 */
[----:B------:R-:W-:-:S13]  /*39c10*/  ISETP.NE.OR.EX P0, PT, R16, RZ, P0, P1 ;  /* 0x000000ff1000720c */ /* 0x000fda0000705710 */
[----:B------:R-:W-:Y:S05]  /*39c20*/  @!P0 BRA `(.L_x_192) ;  /* 0x0000000000408947 */ /* 0x000fea0003800000 */
.L_x_193:
[----:B------:R1:W3:Y:S01]  /*39c30*/  LDL R7, [R17] ;  /* 0x0000000011077983 */ /* 0x0002e20000100800 */
[----:B------:R-:W-:-:S04]  /*39c40*/  IADD3 R15, P0, PT, R15, -0x4, RZ ;  /* 0xfffffffc0f0f7810 */ /* 0x000fc80007f1e0ff */
[----:B------:R-:W-:Y:S02]  /*39c50*/  IADD3.X R16, PT, PT, R16, -0x1, RZ, P0, !PT ;  /* 0xffffffff10107810 */ /* 0x000fe400007fe4ff */
[----:B------:R-:W-:Y:S01]  /*39c60*/  ISETP.NE.U32.AND P0, PT, R15, RZ, PT ;  /* 0x000000ff0f00720c */ /* 0x000fe20003f05070 */
[----:B-1----:R-:W-:-:S03]  /*39c70*/  VIADD R17, R17, 0x4 ;  /* 0x0000000411117836 */ /* 0x002fc60000000000 */
        /* <DEDUP_REMOVED lines=9> */
[----:B-1----:R-:W-:Y:S01]  /*39d10*/  VIADD R18, R18, 0x4 ;  /* 0x0000000412127836 */ /* 0x002fe20000000000 */
[----:B------:R-:W-:Y:S06]  /*39d20*/  @P0 BRA `(.L_x_193) ;  /* 0xfffffffc00c00947 */ /* 0x000fec000383ffff */
.L_x_192:
        /* <DEDUP_REMOVED lines=8> */
.L_x_197:
[----:B------:R3:W5:Y:S01]  /*39db0*/  LDL.U8 R7, [R8] ;  /* 0x0000000008077983 */ /* 0x0007620000100000 */
[----:B------:R-:W-:-:S04]  /*39dc0*/  IADD3 R20, P0, PT, R20, -0x1, RZ ;  /* 0xffffffff14147810 */ /* 0x000fc80007f1e0ff */
[----:B------:R-:W-:Y:S02]  /*39dd0*/  IADD3.X R21, PT, PT, R21, -0x1, RZ, P0, !PT ;  /* 0xffffffff15157810 */ /* 0x000fe400007fe4ff */
[----:B------:R-:W-:Y:S01]  /*39de0*/  ISETP.NE.U32.AND P0, PT, R20, RZ, PT ;  /* 0x000000ff1400720c */ /* 0x000fe20003f05070 */
[----:B---3--:R-:W-:-:S03]  /*39df0*/  VIADD R8, R8, 0x1 ;  /* 0x0000000108087836 */ /* 0x008fc60000000000 */
[----:B------:R-:W-:Y:S01]  /*39e00*/  ISETP.NE.AND.EX P0, PT, R21, RZ, PT, P0 ;  /* 0x000000ff1500720c */ /* 0x000fe20003f05300 */
[----:B-----5:R3:W-:Y:S02]  /*39e10*/  STL.U8 [R10], R7 ;  /* 0x000000070a007387 */ /* 0x0207e40000100000 */
[----:B---3--:R-:W-:-:S10]  /*39e20*/  VIADD R10, R10, 0x1 ;  /* 0x000000010a0a7836 */ /* 0x008fd40000000000 */
[----:B------:R-:W-:Y:S05]  /*39e30*/  @P0 BRA `(.L_x_197) ;  /* 0xfffffffc00dc0947 */ /* 0x000fea000383ffff */
.L_x_191:
[----:B------:R-:W3:Y:S01]  /*39e40*/  LDL.64 R70, [R1+0xb28] ;  /* 0x000b280001467983 */ /* 0x000ee20000100a00 */
[----:B------:R-:W5:Y:S03]  /*39e50*/  LDCU.128 UR16, c[0x3][0x30] ;  /* 0x00c00600ff1077ac */ /* 0x000f660008000c00 */
[----:B------:R-:W2:Y:S04]  /*39e60*/  LDL.64 R66, [R1+0xb30] ;  /* 0x000b300001427983 */ /* 0x000ea80000100a00 */
        /* <DEDUP_REMOVED lines=19> */
[----:B------:R-:W5:Y:S04]  /*39fa0*/  LDL.128 R8, [R1+0xad0] ;  /* 0x000ad00001087983 */ /* 0x000f680000100c00 */
[----:B-1----:R-:W5:Y:S04]  /*39fb0*/  LDL.128 R12, [R1+0xae0] ;  /* 0x000ae000010c7983 */ /* 0x002f680000100c00 */
[----:B------:R-:W5:Y:S04]  /*39fc0*/  LDL.128 R16, [R1+0xaf0] ;  /* 0x000af00001107983 */ /* 0x000f680000100c00 */
[----:B------:R-:W5:Y:S01]  /*39fd0*/  LDL.64 R22, [R1+0xb00] ;  /* 0x000b000001167983 */ /* 0x000f620000100a00 */
[----:B------:R-:W1:Y:S01]  /*39fe0*/  LDC R86, c[0x3][RZ] ;  /* 0x00c00000ff567b82 */ /* 0x000e620000000800 */
[----:B------:R-:W0:Y:S07]  /*39ff0*/  LDCU.128 UR12, c[0x3][0x20] ;  /* 0x00c00400ff0c77ac */ /* 0x000e2e0008000c00 */
[----:B------:R-:W0:Y:S01]  /*3a000*/  LDC R92, c[0x3][0x4] ;  /* 0x00c00100ff5c7b82 */ /* 0x000e220000000800 */
[----:B---3--:R-:W-:-:S02]  /*3a010*/  PRMT R7, R71, 0x7771, RZ ;  /* 0x0000777147077816 */ /* 0x008fc400000000ff */
[----:B------:R-:W-:Y:S02]  /*3a020*/  PRMT R43, R71, 0x7770, RZ ;  /* 0x00007770472b7816 */ /* 0x000fe400000000ff */
[C---:B--2---:R-:W-:Y:S02]  /*3a030*/  PRMT R58, R67.reuse, 0x7771, RZ ;  /* 0x00007771433a7816 */ /* 0x044fe400000000ff */
        /* <DEDUP_REMOVED lines=122> */
[----:B------:R-:W-:Y:S02]  /*3a7e0*/  PRMT R7, R45, 0x7771, RZ ;  /* 0x000077712d077816 */ /* 0x000fe400000000ff */
[----:B------:R-:W-:Y:S01]  /*3a7f0*/  LOP3.LUT R50, R49, 0xff, RZ, 0xc0, !PT ;  /* 0x000000ff31327812 */ /* 0x000fe200078ec0ff */
[----:B------:R-:W-:Y:S01]  /*3a800*/  IMAD.MOV.U32 R56, RZ, RZ, R52 ;  /* 0x000000ffff387224 */ /* 0x000fe200078e0034 */
[----:B------:R-:W-:Y:S01]  /*3a810*/  PRMT R49, R41, 0x7772, RZ ;  /* 0x0000777229317816 */ /* 0x000fe200000000ff */
[----:B------:R-:W-:Y:S01]  /*3a820*/  IMAD.SHL.U32 R47, R47, 0x100, RZ ;  /* 0x000001002f2f7824 */ /* 0x000fe200078e00ff */
        /* <DEDUP_REMOVED lines=10> */
[----:B------:R-:W-:-:S02]  /*3a8d0*/  LOP3.LUT R52, R52, 0xff00, R7, 0xf8, !PT ;  /* 0x0000ff0034347812 */ /* 0x000fc400078ef807 */
[----:B------:R-:W-:Y:S01]  /*3a8e0*/  LOP3.LUT R50, R50, 0xff0000, R49, 0xf8, !PT ;  /* 0x00ff000032327812 */ /* 0x000fe200078ef831 */
[----:B------:R2:W-:Y:S01]  /*3a8f0*/  STL.128 [R1+0xff0], R56 ;  /* 0x000ff03801007387 */ /* 0x0005e20000100c00 */
[----:B------:R-:W-:Y:S02]  /*3a900*/  IMAD.SHL.U32 R45, R45, 0x1000000, RZ ;  /* 0x010000002d2d7824 */ /* 0x000fe400078e00ff */
[----:B------:R-:W-:Y:S02]  /*3a910*/  LOP3.LUT R47, R50, R41, RZ, 0xfc, !PT ;  /* 0x00000029322f7212 */ /* 0x000fe400078efcff */
[C---:B------:R-:W-:Y:S02]  /*3a920*/  PRMT R41, R39.reuse, 0x7770, RZ ;  /* 0x0000777027297816 */ /* 0x040fe400000000ff */
[----:B------:R-:W-:Y:S01]  /*3a930*/  PRMT R7, R39, 0x7771, RZ ;  /* 0x0000777127077816 */ /* 0x000fe200000000ff */
[----:B------:R-:W-:Y:S01]  /*3a940*/  IMAD.MOV.U32 R54, RZ, RZ, R46 ;  /* 0x000000ffff367224 */ /* 0x000fe200078e002e */
[----:B--2---:R-:W-:Y:S01]  /*3a950*/  LOP3.LUT R56, R52, 0xff0000, R43, 0xf8, !PT ;  /* 0x00ff000034387812 */ /* 0x004fe200078ef82b */
[----:B------:R-:W-:Y:S01]  /*3a960*/  IMAD.MOV.U32 R52, RZ, RZ, R48 ;  /* 0x000000ffff347224 */ /* 0x000fe200078e0030 */
[----:B------:R-:W-:-:S02]  /*3a970*/  PRMT R43, R37, 0x7771, RZ ;  /* 0x00007771252b7816 */ /* 0x000fc400000000ff */
[----:B------:R-:W-:Y:S02]  /*3a980*/  LOP3.LUT R49, R56, R45, RZ, 0xfc, !PT ;  /* 0x0000002d38317212 */ /* 0x000fe400078efcff */
[----:B------:R-:W-:Y:S02]  /*3a990*/  PRMT R45, R37, 0x7770, RZ ;  /* 0x00007770252d7816 */ /* 0x000fe400000000ff */
[----:B------:R-:W-:Y:S01]  /*3a9a0*/  LOP3.LUT R48, R41, 0xff, RZ, 0xc0, !PT ;  /* 0x000000ff29307812 */ /* 0x000fe200078ec0ff */
[----:B------:R-:W-:Y:S01]  /*3a9b0*/  IMAD.SHL.U32 R7, R7, 0x100, RZ ;  /* 0x0000010007077824 */ /* 0x000fe200078e00ff */
[----:B------:R-:W-:Y:S02]  /*3a9c0*/  PRMT R41, R39, 0x7772, RZ ;  /* 0x0000777227297816 */ /* 0x000fe400000000ff */
[----:B------:R-:W-:Y:S01]  /*3a9d0*/  LOP3.LUT R46, R45, 0xff, RZ, 0xc0, !PT ;  /* 0x000000ff2d2e7812 */ /* 0x000fe200078ec0ff */
[----:B------:R-:W-:Y:S01]  /*3a9e0*/  IMAD.MOV.U32 R55, RZ, RZ, R51 ;  /* 0x000000ffff377224 */ /* 0x000fe200078e0033 */
[----:B------:R-:W-:Y:S01]  /*3a9f0*/  PRMT R45, R37, 0x7772, RZ ;  /* 0x00007772252d7816 */ /* 0x000fe200000000ff */
[----:B------:R-:W-:Y:S01]  /*3aa00*/  IMAD.SHL.U32 R43, R43, 0x100, RZ ;  /* 0x000001002b2b7824 */ /* 0x000fe200078e00ff */
[----:B------:R-:W-:Y:S01]  /*3aa10*/  PRMT R39, R39, 0x7773, RZ ;  /* 0x0000777327277816 */ /* 0x000fe200000000ff */
[----:B------:R-:W-:Y:S01]  /*3aa20*/  IMAD.U32 R41, R41, 0x10000, RZ ;  /* 0x0001000029297824 */ /* 0x000fe200078e00ff */
[----:B------:R-:W-:Y:S01]  /*3aa30*/  LOP3.LUT R48, R48, 0xff00, R7, 0xf8, !PT ;  /* 0x0000ff0030307812 */ /* 0x000fe200078ef807 */
[----:B------:R-:W-:Y:S01]  /*3aa40*/  IMAD.U32 R45, R45, 0x10000, RZ ;  /* 0x000100002d2d7824 */ /* 0x000fe200078e00ff */
[----:B------:R-:W-:Y:S01]  /*3aa50*/  PRMT R37, R37, 0x7773, RZ ;  /* 0x0000777325257816 */ /* 0x000fe200000000ff */
[----:B------:R2:W-:Y:S01]  /*3aa60*/  STL.128 [R1+0x1000], R52 ;  /* 0x0010003401007387 */ /* 0x0005e20000100c00 */
[----:B------:R-:W-:Y:S01]  /*3aa70*/  LOP3.LUT R46, R46, 0xff00, R43, 0xf8, !PT ;  /* 0x0000ff002e2e7812 */ /* 0x000fe200078ef82b */
[----:B------:R-:W-:-:S02]  /*3aa80*/  IMAD.SHL.U32 R39, R39, 0x1000000, RZ ;  /* 0x0100000027277824 */ /* 0x000fc400078e00ff */
[----:B------:R-:W-:Y:S01]  /*3aa90*/  IMAD.SHL.U32 R37, R37, 0x1000000, RZ ;  /* 0x0100000025257824 */ /* 0x000fe200078e00ff */
[----:B------:R-:W-:Y:S01]  /*3aaa0*/  LOP3.LUT R46, R46, 0xff0000, R45, 0xf8, !PT ;  /* 0x00ff00002e2e7812 */ /* 0x000fe200078ef82d */
[----:B------:R-:W-:Y:S01]  /*3aab0*/  IMAD.MOV.U32 R50, RZ, RZ, R40 ;  /* 0x000000ffff327224 */ /* 0x000fe200078e0028 */
[----:B------:R-:W-:Y:S02]  /*3aac0*/  PRMT R40, R31, 0x7771, RZ ;  /* 0x000077711f287816 */ /* 0x000fe400000000ff */
[----:B--2---:R-:W-:-:S04]  /*3aad0*/  LOP3.LUT R52, R48, 0xff0000, R41, 0xf8, !PT ;  /* 0x00ff000030347812 */ /* 0x004fc800078ef829 */
[----:B------:R-:W-:Y:S02]  /*3aae0*/  LOP3.LUT R45, R52, R39, RZ, 0xfc, !PT ;  /* 0x00000027342d7212 */ /* 0x000fe400078efcff */
[----:B------:R-:W-:Y:S01]  /*3aaf0*/  PRMT R39, R33, 0x7770, RZ ;  /* 0x0000777021277816 */ /* 0x000fe200000000ff */
[----:B------:R-:W-:Y:S01]  /*3ab00*/  IMAD.MOV.U32 R48, RZ, RZ, R44 ;  /* 0x000000ffff307224 */ /* 0x000fe200078e002c */
[----:B------:R-:W-:Y:S02]  /*3ab10*/  LOP3.LUT R43, R46, R37, RZ, 0xfc, !PT ;  /* 0x000000252e2b7212 */ /* 0x000fe400078efcff */
[----:B------:R-:W-:Y:S02]  /*3ab20*/  PRMT R41, R31, 0x7770, RZ ;  /* 0x000077701f297816 */ /* 0x000fe400000000ff */
[----:B------:R-:W-:Y:S02]  /*3ab30*/  PRMT R37, R33, 0x7771, RZ ;  /* 0x0000777121257816 */ /* 0x000fe400000000ff */
[----:B------:R-:W-:Y:S01]  /*3ab40*/  LOP3.LUT R44, R39, 0xff, RZ, 0xc0, !PT ;  /* 0x000000ff272c7812 */ /* 0x000fe200078ec0ff */
[----:B------:R-:W-:Y:S01]  /*3ab50*/  IMAD.SHL.U32 R40, R40, 0x100, RZ ;  /* 0x0000010028287824 */ /* 0x000fe200078e00ff */
[----:B------:R-:W-:-:S02]  /*3ab60*/  PRMT R39, R31, 0x7772, RZ ;  /* 0x000077721f277816 */ /* 0x000fc400000000ff */
[----:B------:R-:W-:Y:S01]  /*3ab70*/  LOP3.LUT R41, R41, 0xff, RZ, 0xc0, !PT ;  /* 0x000000ff29297812 */ /* 0x000fe200078ec0ff */
[----:B------:R-:W-:Y:S01]  /*3ab80*/  IMAD.SHL.U32 R37, R37, 0x100, RZ ;  /* 0x0000010025257824 */ /* 0x000fe200078e00ff */
[----:B------:R-:W-:Y:S01]  /*3ab90*/  PRMT R7, R33, 0x7772, RZ ;  /* 0x0000777221077816 */ /* 0x000fe200000000ff */
[----:B------:R-:W-:Y:S01]  /*3aba0*/  IMAD.U32 R39, R39, 0x10000, RZ ;  /* 0x0001000027277824 */ /* 0x000fe200078e00ff */
[----:B------:R-:W-:Y:S02]  /*3abb0*/  PRMT R31, R31, 0x7773, RZ ;  /* 0x000077731f1f7816 */ /* 0x000fe400000000ff */
[----:B------:R-:W-:Y:S02]  /*3abc0*/  ISETP.GT.U32.AND P0, PT, R34, -0x81, PT ;  /* 0xffffff7f2200780c */ /* 0x000fe40003f04070 */
[----:B------:R-:W-:Y:S01]  /*3abd0*/  LOP3.LUT R40, R41, 0xff00, R40, 0xf8, !PT ;  /* 0x0000ff0029287812 */ /* 0x000fe200078ef828 */
[----:B------:R-:W-:Y:S01]  /*3abe0*/  IMAD.U32 R7, R7, 0x10000, RZ ;  /* 0x0001000007077824 */ /* 0x000fe200078e00ff */
[----:B------:R-:W-:Y:S01]  /*3abf0*/  LOP3.LUT R44, R44, 0xff00, R37, 0xf8, !PT ;  /* 0x0000ff002c2c7812 */ /* 0x000fe200078ef825 */
[----:B------:R-:W-:Y:S01]  /*3ac00*/  IMAD.SHL.U32 R31, R31, 0x1000000, RZ ;  /* 0x010000001f1f7824 */ /* 0x000fe200078e00ff */
[----:B------:R-:W-:-:S02]  /*3ac10*/  ISETP.GT.U32.AND.EX P0, PT, R35, -0x1, PT, P0 ;  /* 0xffffffff2300780c */ /* 0x000fc40003f04100 */
[----:B------:R-:W-:Y:S02]  /*3ac20*/  LOP3.LUT R40, R40, 0xff0000, R39, 0xf8, !PT ;  /* 0x00ff000028287812 */ /* 0x000fe400078ef827 */
[----:B------:R-:W-:Y:S02]  /*3ac30*/  PRMT R33, R33, 0x7773, RZ ;  /* 0x0000777321217816 */ /* 0x000fe400000000ff */
[----:B------:R-:W-:Y:S02]  /*3ac40*/  LOP3.LUT R44, R44, 0xff0000, R7, 0xf8, !PT ;  /* 0x00ff00002c2c7812 */ /* 0x000fe400078ef807 */
[----:B------:R-:W-:Y:S02]  /*3ac50*/  SEL R37, RZ, 0x1, !P0 ;  /* 0x00000001ff257807 */ /* 0x000fe40004000000 */
[----:B------:R-:W-:Y:S01]  /*3ac60*/  LOP3.LUT R7, R40, R31, RZ, 0xfc, !PT ;  /* 0x0000001f28077212 */ /* 0x000fe200078efcff */
[----:B------:R-:W-:Y:S01]  /*3ac70*/  IMAD.MOV.U32 R51, RZ, RZ, R47 ;  /* 0x000000ffff337224 */ /* 0x000fe200078e002f */
[----:B------:R-:W-:Y:S01]  /*3ac80*/  IADD3 R40, P1, PT, R34, 0x80, RZ ;  /* 0x0000008022287810 */ /* 0x000fe20007f3e0ff */
[----:B------:R-:W-:Y:S01]  /*3ac90*/  IMAD.SHL.U32 R33, R33, 0x1000000, RZ ;  /* 0x0100000021217824 */ /* 0x000fe200078e00ff */
[----:B------:R-:W-:Y:S01]  /*3aca0*/  IADD3 R28, P0, PT, R28, R37, RZ ;  /* 0x000000251c1c7210 */ /* 0x000fe20007f1e0ff */
[----:B------:R-:W-:Y:S01]  /*3acb0*/  IMAD.MOV.U32 R34, RZ, RZ, R30 ;  /* 0x000000ffff227224 */ /* 0x000fe200078e001e */
[----:B------:R2:W-:Y:S01]  /*3acc0*/  STL.128 [R1+0x1010], R48 ;  /* 0x0010103001007387 */ /* 0x0005e20000100c00 */
[----:B------:R-:W-:Y:S01]  /*3acd0*/  IMAD.X R31, RZ, RZ, R35, P1 ;  /* 0x000000ffff1f7224 */ /* 0x000fe200008e0623 */
[----:B------:R-:W-:Y:S01]  /*3ace0*/  LOP3.LUT R33, R44, R33, RZ, 0xfc, !PT ;  /* 0x000000212c217212 */ /* 0x000fe200078efcff */
[----:B------:R-:W-:-:S02]  /*3acf0*/  IMAD.MOV.U32 R35, RZ, RZ, R7 ;  /* 0x000000ffff237224 */ /* 0x000fc400078e0007 */
[----:B------:R-:W-:Y:S02]  /*3ad00*/  IMAD.MOV.U32 R30, RZ, RZ, R40 ;  /* 0x000000ffff1e7224 */ /* 0x000fe400078e0028 */
[----:B------:R-:W-:Y:S01]  /*3ad10*/  IMAD.X R29, RZ, RZ, R29, P0 ;  /* 0x000000ffff1d7224 */ /* 0x000fe200000e061d */
[----:B------:R-:W-:Y:S01]  /*3ad20*/  LOP3.LUT R7, R26, UR16, RZ, 0x3c, !PT ;  /* 0x000000101a077c12 */ /* 0x000fe2000f8e3cff */
[----:B------:R3:W-:Y:S01]  /*3ad30*/  STL.128 [R1+0x1030], R32 ;  /* 0x0010302001007387 */ /* 0x0007e20000100c00 */
[----:B------:R-:W-:Y:S01]  /*3ad40*/  LOP3.LUT R26, R27, UR17, RZ, 0x3c, !PT ;  /* 0x000000111b1a7c12 */ /* 0x000fe2000f8e3cff */
[----:B------:R-:W4:Y:S01]  /*3ad50*/  LDC R37, c[0x3][0x1c] ;  /* 0x00c00700ff257b82 */ /* 0x000f220000000800 */
[----:B--2---:R-:W-:Y:S02]  /*3ad60*/  IMAD.MOV.U32 R48, RZ, RZ, R38 ;  /* 0x000000ffff307224 */ /* 0x004fe400078e0026 */
[----:B------:R-:W-:Y:S02]  /*3ad70*/  IMAD.MOV.U32 R49, RZ, RZ, R45 ;  /* 0x000000ffff317224 */ /* 0x000fe400078e002d */
[----:B------:R-:W-:-:S02]  /*3ad80*/  IMAD.MOV.U32 R50, RZ, RZ, R36 ;  /* 0x000000ffff327224 */ /* 0x000fc400078e0024 */
[----:B------:R-:W-:Y:S01]  /*3ad90*/  IMAD.MOV.U32 R51, RZ, RZ, R43 ;  /* 0x000000ffff337224 */ /* 0x000fe200078e002b */
[----:B------:R2:W-:Y:S01]  /*3ada0*/  STL.64 [R1+0xb08], R30 ;  /* 0x000b081e01007387 */ /* 0x0005e20000100a00 */
[----:B------:R-:W1:Y:S03]  /*3adb0*/  LDC R27, c[0x3][0x8] ;  /* 0x00c00200ff1b7b82 */ /* 0x000e660000000800 */
[----:B------:R0:W-:Y:S04]  /*3adc0*/  STL.128 [R1+0x1020], R48 ;  /* 0x0010203001007387 */ /* 0x0001e80000100c00 */
[----:B------:R0:W-:Y:S01]  /*3add0*/  STL.64 [R1+0xb10], R28 ;  /* 0x000b101c01007387 */ /* 0x0001e20000100a00 */
[----:B---3--:R-:W3:Y:S08]  /*3ade0*/  LDC R35, c[0x3][0x18] ;  /* 0x00c00600ff237b82 */ /* 0x008ef00000000800 */
[----:B------:R-:W1:Y:S08]  /*3adf0*/  LDC R33, c[0x3][0x10] ;  /* 0x00c00400ff217b82 */ /* 0x000e700000000800 */
[----:B------:R-:W1:Y:S08]  /*3ae00*/  LDC R32, c[0x3][0x14] ;  /* 0x00c00500ff207b82 */ /* 0x000e700000000800 */
[----:B--2---:R-:W2:Y:S01]  /*3ae10*/  LDC R30, c[0x3][0xc] ;  /* 0x00c00300ff1e7b82 */ /* 0x004ea20000000800 */
[----:B------:R-:W-:-:S02]  /*3ae20*/  LOP3.LUT R24, R24, UR18, RZ, 0x3c, !PT ;  /* 0x0000001218187c12 */ /* 0x000fc4000f8e3cff */
[----:B------:R-:W-:Y:S01]  /*3ae30*/  LOP3.LUT R25, R25, UR19, RZ, 0x3c, !PT ;  /* 0x0000001319197c12 */ /* 0x000fe2000f8e3cff */
[----:B------:R-:W-:Y:S01]  /*3ae40*/  IMAD.MOV.U32 R34, RZ, RZ, RZ ;  /* 0x000000ffff227224 */ /* 0x000fe200078e00ff */
[----:B0-----:R-:W-:Y:S01]  /*3ae50*/  LOP3.LUT R43, R40, UR12, RZ, 0x3c, !PT ;  /* 0x0000000c282b7c12 */ /* 0x001fe2000f8e3cff */
[----:B------:R-:W-:Y:S01]  /*3ae60*/  IMAD.MOV.U32 R89, RZ, RZ, R20 ;  /* 0x000000ffff597224 */ /* 0x000fe200078e0014 */
[----:B------:R-:W-:Y:S01]  /*3ae70*/  LOP3.LUT R45, R31, UR13, RZ, 0x3c, !PT ;  /* 0x0000000d1f2d7c12 */ /* 0x000fe2000f8e3cff */
[----:B------:R-:W-:Y:S01]  /*3ae80*/  IMAD.MOV.U32 R91, RZ, RZ, R21 ;  /* 0x000000ffff5b7224 */ /* 0x000fe200078e0015 */
[----:B------:R-:W-:Y:S01]  /*3ae90*/  LOP3.LUT R39, R28, UR14, RZ, 0x3c, !PT ;  /* 0x0000000e1c277c12 */ /* 0x000fe2000f8e3cff */
[----:B------:R-:W-:Y:S01]  /*3aea0*/  IMAD.MOV.U32 R97, RZ, RZ, R10 ;  /* 0x000000ffff617224 */ /* 0x000fe200078e000a */
[----:B------:R-:W-:Y:S01]  /*3aeb0*/  LOP3.LUT R41, R29, UR15, RZ, 0x3c, !PT ;  /* 0x0000000f1d297c12 */ /* 0x000fe2000f8e3cff */
        /* <DEDUP_REMOVED lines=16> */
[----:B-1-34-:R-:W-:-:S07]  /*3afc0*/  IMAD.MOV.U32 R111, RZ, RZ, R25 ;  /* 0x000000ffff6f7224 */ /* 0x01afce00078e0019 */
.L_x_198:
[----:B------:R-:W-:-:S04]  /*3afd0*/  IMAD.MOV.U32 R47, RZ, RZ, 0x40 ;  /* 0x00000040ff2f7424 */ /* 0x000fc800078e00ff */
[----:B------:R-:W-:-:S04]  /*3afe0*/  IMAD R36, R34, 0x10, R47 ;  /* 0x0000001022247824 */ /* 0x000fc800078e022f */
[----:B------:R-:W0:Y:S08]  /*3aff0*/  LDC.U8 R47, c[0x3][R36] ;  /* 0x00c00000242f7b82 */ /* 0x000e300000000000 */
[----:B------:R-:W1:Y:S08]  /*3b000*/  LDC.U8 R51, c[0x3][R36+0x2] ;  /* 0x00c0008024337b82 */ /* 0x000e700000000000 */
[----:B------:R-:W3:Y:S01]  /*3b010*/  LDC.U8 R53, c[0x3][R36+0x4] ;  /* 0x00c0010024357b82 */ /* 0x000ee20000000000 */
[----:B0-----:R-:W-:-:S07]  /*3b020*/  IMAD R47, R47, 0x8, R0 ;  /* 0x000000082f2f7824 */ /* 0x001fce00078e0200 */
[----:B------:R-:W0:Y:S01]  /*3b030*/  LDC.U8 R49, c[0x3][R36+0x1] ;  /* 0x00c0004024317b82 */ /* 0x000e220000000000 */
[----:B------:R4:W5:Y:S01]  /*3b040*/  LDL.64 R76, [R47] ;  /* 0x000000002f4c7983 */ /* 0x0009620000100a00 */
[----:B-1----:R-:W-:-:S06]  /*3b050*/  IMAD R51, R51, 0x8, R0 ;  /* 0x0000000833337824 */ /* 0x002fcc00078e0200 */
[----:B------:R-:W1:Y:S01]  /*3b060*/  LDC.U8 R55, c[0x3][R36+0x6] ;  /* 0x00c0018024377b82 */ /* 0x000e620000000000 */
[----:B------:R-:W2:Y:S01]  /*3b070*/  LDL.64 R80, [R51] ;  /* 0x0000000033507983 */ /* 0x000ea20000100a00 */
[----:B---3--:R-:W-:-:S06]  /*3b080*/  IMAD R82, R53, 0x8, R0 ;  /* 0x0000000835527824 */ /* 0x008fcc00078e0200 */
[----:B------:R-:W3:Y:S01]  /*3b090*/  LDC.U8 R53, c[0x3][R36+0x3] ;  /* 0x00c000c024357b82 */ /* 0x000ee20000000000 */
[----:B------:R-:W2:Y:S01]  /*3b0a0*/  LDL.64 R82, [R82] ;  /* 0x0000000052527983 */ /* 0x000ea20000100a00 */
[----:B0-----:R-:W-:-:S06]  /*3b0b0*/  IMAD R49, R49, 0x8, R0 ;  /* 0x0000000831317824 */ /* 0x001fcc00078e0200 */
[----:B----4-:R-:W0:Y:S01]  /*3b0c0*/  LDC.U8 R47, c[0x3][R36+0x5] ;  /* 0x00c00140242f7b82 */ /* 0x010e220000000000 */
[----:B------:R4:W2:Y:S01]  /*3b0d0*/  LDL.64 R78, [R49] ;  /* 0x00000000314e7983 */ /* 0x0008a20000100a00 */
[----:B-1----:R-:W-:-:S06]  /*3b0e0*/  IMAD R55, R55, 0x8, R0 ;  /* 0x0000000837377824 */ /* 0x002fcc00078e0200 */
[----:B------:R-:W1:Y:S01]  /*3b0f0*/  LDC.U8 R57, c[0x3][R36+0x7] ;  /* 0x00c001c024397b82 */ /* 0x000e620000000000 */
[----:B------:R4:W2:Y:S01]  /*3b100*/  LDL.64 R84, [R55] ;  /* 0x0000000037547983 */ /* 0x0008a20000100a00 */
[----:B---3--:R-:W-:-:S05]  /*3b110*/  IMAD R53, R53, 0x8, R0 ;  /* 0x0000000835357824 */ /* 0x008fca00078e0200 */
[----:B------:R-:W3:Y:S01]  /*3b120*/  LDL.64 R72, [R53] ;  /* 0x0000000035487983 */ /* 0x000ee20000100a00 */
[--C-:B0-----:R-:W-:Y:S01]  /*3b130*/  IMAD R47, R47, 0x8, R0.reuse ;  /* 0x000000082f2f7824 */ /* 0x101fe200078e0200 */
[----:B------:R-:W0:Y:S04]  /*3b140*/  LDC.U8 R59, c[0x3][R36+0x8] ;  /* 0x00c00200243b7b82 */ /* 0x000e280000000000 */
[----:B------:R0:W3:Y:S01]  /*3b150*/  LDL.64 R70, [R47] ;  /* 0x000000002f467983 */ /* 0x0000e20000100a00 */
[----:B-1----:R-:W-:-:S03]  /*3b160*/  IMAD R64, R57, 0x8, R0 ;  /* 0x0000000839407824 */ /* 0x002fc600078e0200 */
[----:B----4-:R-:W1:Y:S03]  /*3b170*/  LDC.U8 R49, c[0x3][R36+0xa] ;  /* 0x00c0028024317b82 */ /* 0x010e660000000000 */
[----:B------:R-:W4:Y:S05]  /*3b180*/  LDL.64 R64, [R64] ;  /* 0x0000000040407983 */ /* 0x000f2a0000100a00 */
[----:B------:R-:W1:Y:S01]  /*3b190*/  LDC.U8 R51, c[0x3][R36+0xc] ;  /* 0x00c0030024337b82 */ /* 0x000e620000000000 */
[----:B0-----:R-:W-:-:S07]  /*3b1a0*/  IMAD R59, R59, 0x8, R0 ;  /* 0x000000083b3b7824 */ /* 0x001fce00078e0200 */
[----:B------:R-:W0:Y:S01]  /*3b1b0*/  LDC.U8 R55, c[0x3][R36+0xe] ;  /* 0x00c0038024377b82 */ /* 0x000e220000000000 */
[----:B------:R-:W4:Y:S07]  /*3b1c0*/  LDL.64 R58, [R59] ;  /* 0x000000003b3a7983 */ /* 0x000f2e0000100a00 */
[----:B------:R-:W0:Y:S01]  /*3b1d0*/  LDC.U8 R47, c[0x3][R36+0x9] ;  /* 0x00c00240242f7b82 */ /* 0x000e220000000000 */
[----:B-1----:R-:W-:-:S05]  /*3b1e0*/  IMAD R49, R49, 0x8, R0 ;  /* 0x0000000831317824 */ /* 0x002fca00078e0200 */
[----:B------:R-:W4:Y:S01]  /*3b1f0*/  LDL.64 R60, [R49] ;  /* 0x00000000313c7983 */ /* 0x000f220000100a00 */
[--C-:B------:R-:W-:Y:S02]  /*3b200*/  IMAD R56, R51, 0x8, R0.reuse ;  /* 0x0000000833387824 */ /* 0x100fe400078e0200 */
[----:B------:R-:W1:Y:S04]  /*3b210*/  LDC.U8 R51, c[0x3][R36+0xb] ;  /* 0x00c002c024337b82 */ /* 0x000e680000000000 */
[----:B------:R-:W4:Y:S01]  /*3b220*/  LDL.64 R56, [R56] ;  /* 0x0000000038387983 */ /* 0x000f220000100a00 */
[----:B0-----:R-:W-:-:S03]  /*3b230*/  IMAD R55, R55, 0x8, R0 ;  /* 0x0000000837377824 */ /* 0x001fc600078e0200 */
[----:B------:R-:W0:Y:S03]  /*3b240*/  LDC.U8 R87, c[0x3][R36+0xf] ;  /* 0x00c003c024577b82 */ /* 0x000e260000000000 */
[----:B------:R-:W4:Y:S01]  /*3b250*/  LDL.64 R54, [R55] ;  /* 0x0000000037367983 */ /* 0x000f220000100a00 */
[----:B------:R-:W-:-:S04]  /*3b260*/  IMAD R52, R47, 0x8, R0 ;  /* 0x000000082f347824 */ /* 0x000fc800078e0200 */
[----:B------:R-:W0:Y:S02]  /*3b270*/  LDC.U8 R47, c[0x3][R36+0xd] ;  /* 0x00c00340242f7b82 */ /* 0x000e240000000000 */
[----:B------:R-:W4:Y:S01]  /*3b280*/  LDL.64 R52, [R52] ;  /* 0x0000000034347983 */ /* 0x000f220000100a00 */
[----:B-1----:R-:W-:-:S06]  /*3b290*/  IMAD R51, R51, 0x8, R0 ;  /* 0x0000000833337824 */ /* 0x002fcc00078e0200 */
[----:B------:R-:W4:Y:S01]  /*3b2a0*/  LDL.64 R50, [R51] ;  /* 0x0000000033327983 */ /* 0x000f220000100a00 */
[--C-:B0-----:R-:W-:Y:S02]  /*3b2b0*/  IMAD R46, R87, 0x8, R0.reuse ;  /* 0x00000008572e7824 */ /* 0x101fe400078e0200 */
[----:B------:R-:W-:-:S04]  /*3b2c0*/  IMAD R48, R47, 0x8, R0 ;  /* 0x000000082f307824 */ /* 0x000fc800078e0200 */
[----:B------:R-:W4:Y:S04]  /*3b2d0*/  LDL.64 R46, [R46] ;  /* 0x000000002e2e7983 */ /* 0x000f280000100a00 */
[----:B------:R-:W4:Y:S01]  /*3b2e0*/  LDL.64 R48, [R48] ;  /* 0x0000000030307983 */ /* 0x000f220000100a00 */
[----:B------:R-:W-:Y:S01]  /*3b2f0*/  VIADD R34, R34, 0x1 ;  /* 0x0000000122227836 */ /* 0x000fe20000000000 */
[----:B-----5:R-:W-:-:S04]  /*3b300*/  IADD3 R88, P0, P1, R74, R89, R76 ;  /* 0x000000594a587210 */ /* 0x020fc8000791e04c */
[----:B------:R-:W-:-:S04]  /*3b310*/  IADD3.X R90, PT, PT, R75, R91, R77, P0, P1 ;  /* 0x0000005b4b5a7210 */ /* 0x000fc800007e244d */
[----:B------:R-:W-:Y:S02]  /*3b320*/  LOP3.LUT R87, R45, R90, RZ, 0x3c, !PT ;  /* 0x0000005a2d577212 */ /* 0x000fe400078e3cff */
[----:B------:R-:W-:Y:S02]  /*3b330*/  LOP3.LUT R77, R43, R88, RZ, 0x3c, !PT ;  /* 0x000000582b4d7212 */ /* 0x000fe400078e3cff */
[----:B------:R-:W-:-:S05]  /*3b340*/  IADD3 R91, P0, PT, R86, R87, RZ ;  /* 0x00000057565b7210 */ /* 0x000fca0007f1e0ff */
[----:B------:R-:W-:Y:S01]  /*3b350*/  IMAD.X R92, R92, 0x1, R77, P0 ;  /* 0x000000015c5c7824 */ /* 0x000fe200000e064d */
[----:B------:R-:W-:Y:S02]  /*3b360*/  LOP3.LUT R43, R74, R91, RZ, 0x3c, !PT ;  /* 0x0000005b4a2b7212 */ /* 0x000fe400078e3cff */
[----:B--2---:R-:W-:Y:S02]  /*3b370*/  IADD3 R76, P2, P3, R68, R93, R80 ;  /* 0x0000005d444c7210 */ /* 0x004fe40007b5e050 */
        /* <DEDUP_REMOVED lines=32> */
[----:B---3--:R-:W-:Y:S01]  /*3b580*/  IADD3 R76, P0, P1, R76, R39, R72 ;  /* 0x000000274c4c7210 */ /* 0x008fe2000791e048 */
        /* <DEDUP_REMOVED lines=15> */
[----:B------:R-:W-:-:S02]  /*3b680*/  IADD3 R82, P0, PT, R37, R82, RZ ;  /* 0x0000005225527210 */ /* 0x000fc40007f1e0ff */
[----:B----4-:R-:W-:Y:S02]  /*3b690*/  IADD3 R64, P2, P3, R38, R69, R64 ;  /* 0x0000004526407210 */ /* 0x010fe40007b5e040 */
        /* <DEDUP_REMOVED lines=21> */
[----:B------:R-:W-:Y:S02]  /*3b7f0*/  IADD3 R71, P4, P5, R65, R76, R60 ;  /* 0x0000004c41477210 */ /* 0x000fe40007d9e03c */
        /* <DEDUP_REMOVED lines=50> */
[----:B------:R-:W-:-:S02]  /*3bb20*/  IADD3 R93, P1, P2, R71, R55, R50 ;  /* 0x00000037475d7210 */ /* 0x000fc40007a3e032 */
        /* <DEDUP_REMOVED lines=26> */
[----:B------:R-:W-:Y:S02]  /*3bcd0*/  LOP3.LUT R27, R107, R44, R61, 0x96, !PT ;  /* 0x0000002c6b1b7212 */ /* 0x000fe400078e963d */
        /* <DEDUP_REMOVED lines=42> */
[----:B------:R-:W-:Y:S01]  /*3bf80*/  LOP3.LUT R13, R92, R91, R21, 0x96, !PT ;  /* 0x0000005b5c0d7212 */ /* 0x000fe200078e9615 */
[----:B------:R-:W-:Y:S01]  /*3bf90*/  STL.64 [R1+0xb00], R14 ;  /* 0x000b000e01007387 */ /* 0x000fe20000100a00 */
[----:B------:R-:W-:Y:S02]  /*3bfa0*/  IADD3 R8, P1, PT, R6, -0x7c, RZ ;  /* 0xffffff8406087810 */ /* 0x000fe40007f3e0ff */
[----:B------:R-:W-:Y:S01]  /*3bfb0*/  IADD3 R10, PT, PT, R94, 0x80, -R6 ;  /* 0x000000805e0a7810 */ /* 0x000fe20007ffe806 */
[----:B------:R-:W-:Y:S01]  /*3bfc0*/  STL.64 [R1+0xac8], R12 ;  /* 0x000ac80c01007387 */ /* 0x000fe20000100a00 */
[----:B------:R-:W-:Y:S01]  /*3bfd0*/  ISETP.GE.U32.AND P0, PT, R8, 0x81, PT ;  /* 0x000000810800780c */ /* 0x000fe20003f06070 */
[----:B------:R-:W-:-:S02]  /*3bfe0*/  IMAD.X R9, RZ, RZ, -0x1, P1 ;  /* 0xffffffffff097424 */ /* 0x000fc400008e06ff */
[----:B0-----:R-:W-:Y:S02]  /*3bff0*/  IMAD.MOV.U32 R16, RZ, RZ, R48 ;  /* 0x000000ffff107224 */ /* 0x001fe400078e0030 */
[----:B------:R-:W-:Y:S01]  /*3c000*/  IMAD.MOV.U32 R17, RZ, RZ, R49 ;  /* 0x000000ffff117224 */ /* 0x000fe200078e0031 */
[----:B------:R-:W-:Y:S01]  /*3c010*/  ISETP.GE.U32.AND.EX P0, PT, R9, RZ, PT, P0 ;  /* 0x000000ff0900720c */ /* 0x000fe20003f06100 */
[----:B------:R-:W-:Y:S02]  /*3c020*/  IMAD.MOV.U32 R18, RZ, RZ, R46 ;  /* 0x000000ffff127224 */ /* 0x000fe400078e002e */
[----:B------:R-:W-:Y:S02]  /*3c030*/  IMAD.MOV.U32 R19, RZ, RZ, R47 ;  /* 0x000000ffff137224 */ /* 0x000fe400078e002f */
        /* <DEDUP_REMOVED lines=12> */
.L_x_200:
[----:B------:R-:W2:Y:S04]  /*3c100*/  LDL.U8 R12, [R10+0x1] ;  /* 0x000001000a0c7983 */ /* 0x000ea80000100000 */
[----:B------:R-:W4:Y:S04]  /*3c110*/  LDL.U8 R14, [R10+0x2] ;  /* 0x000002000a0e7983 */ /* 0x000f280000100000 */
[----:B---3--:R-:W3:Y:S04]  /*3c120*/  LDL.U8 R16, [R10+0x3] ;  /* 0x000003000a107983 */ /* 0x008ee80000100000 */
        /* <DEDUP_REMOVED lines=14> */
[----:B----4-:R-:W-:-:S04]  /*3c210*/  IMAD.WIDE.U32 R14, R14, 0x10000, RZ ;  /* 0x000100000e0e7825 */ /* 0x010fc800078e00ff */
[----:B---3--:R-:W-:-:S04]  /*3c220*/  IMAD.WIDE.U32 R16, R16, 0x1000000, RZ ;  /* 0x0100000010107825 */ /* 0x008fc800078e00ff */
        /* <DEDUP_REMOVED lines=252> */
[----:B------:R-:W-:Y:S01]  /*3d1f0*/  LOP3.LUT R23, R57, R19, R56, 0xfe, !PT ;  /* 0x0000001339177212 */ /* 0x000fe200078efe38 */
[----:B------:R-:W0:Y:S04]  /*3d200*/  LDC.64 R54, c[0x3][0x20] ;  /* 0x00c00800ff367b82 */ /* 0x000e280000000a00 */
        /* <DEDUP_REMOVED lines=84> */
.L_x_199:
        /* <DEDUP_REMOVED lines=20> */
[--C-:B-1----:R-:W-:Y:S01]  /*3d890*/  IMAD R33, R33, 0x8, R0.reuse ;  /* 0x0000000821217824 */ /* 0x102fe200078e0200 */
[----:B------:R-:W1:Y:S04]  /*3d8a0*/  LDC.U8 R31, c[0x3][R6+0x3] ;  /* 0x00c000c0061f7b82 */ /* 0x000e680000000000 */
[----:B------:R-:W4:Y:S04]  /*3d8b0*/  LDL.64 R68, [R33] ;  /* 0x0000000021447983 */ /* 0x000f280000100a00 */
[----:B------:R-:W3:Y:S01]  /*3d8c0*/  LDC.U8 R23, c[0x3][R6+0x1] ;  /* 0x00c0004006177b82 */ /* 0x000ee20000000000 */
[----:B0-----:R-:W-:-:S05]  /*3d8d0*/  IMAD R21, R21, 0x8, R0 ;  /* 0x0000000815157824 */ /* 0x001fca00078e0200 */
[----:B------:R0:W4:Y:S02]  /*3d8e0*/  LDL.64 R64, [R21] ;  /* 0x0000000015407983 */ /* 0x0001240000100a00 */
[----:B------:R-:W0:Y:S01]  /*3d8f0*/  LDC.U8 R53, c[0x3][R6+0x5] ;  /* 0x00c0014006357b82 */ /* 0x000e220000000000 */
[----:B-1----:R-:W-:-:S07]  /*3d900*/  IMAD R60, R31, 0x8, R0 ;  /* 0x000000081f3c7824 */ /* 0x002fce00078e0200 */
[----:B---3--:R-:W1:Y:S01]  /*3d910*/  LDC.U8 R51, c[0x3][R6+0x7] ;  /* 0x00c001c006337b82 */ /* 0x008e620000000000 */
[----:B------:R-:W3:Y:S01]  /*3d920*/  LDL.64 R60, [R60] ;  /* 0x000000003c3c7983 */ /* 0x000ee20000100a00 */
[----:B------:R-:W-:-:S06]  /*3d930*/  IMAD R23, R23, 0x8, R0 ;  /* 0x0000000817177824 */ /* 0x000fcc00078e0200 */
[----:B------:R-:W1:Y:S01]  /*3d940*/  LDC.U8 R31, c[0x3][R6+0x2] ;  /* 0x00c00080061f7b82 */ /* 0x000e620000000000 */
[----:B------:R1:W3:Y:S01]  /*3d950*/  LDL.64 R62, [R23] ;  /* 0x00000000173e7983 */ /* 0x0002e20000100a00 */
[----:B0-----:R-:W-:-:S06]  /*3d960*/  IMAD R53, R53, 0x8, R0 ;  /* 0x0000000835357824 */ /* 0x001fcc00078e0200 */
[----:B------:R-:W0:Y:S01]  /*3d970*/  LDC.U8 R21, c[0x3][R6+0x4] ;  /* 0x00c0010006157b82 */ /* 0x000e220000000000 */
[----:B------:R-:W3:Y:S01]  /*3d980*/  LDL.64 R58, [R53] ;  /* 0x00000000353a7983 */ /* 0x000ee20000100a00 */
[----:B-1----:R-:W-:-:S06]  /*3d990*/  IMAD R51, R51, 0x8, R0 ;  /* 0x0000000833337824 */ /* 0x002fcc00078e0200 */
[----:B------:R-:W1:Y:S01]  /*3d9a0*/  LDC.U8 R33, c[0x3][R6+0x6] ;  /* 0x00c0018006217b82 */ /* 0x000e620000000000 */
[----:B------:R5:W3:Y:S01]  /*3d9b0*/  LDL.64 R56, [R51] ;  /* 0x0000000033387983 */ /* 0x000ae20000100a00 */
[----:B------:R-:W-:-:S06]  /*3d9c0*/  IMAD R31, R31, 0x8, R0 ;  /* 0x000000081f1f7824 */ /* 0x000fcc00078e0200 */
[----:B------:R-:W1:Y:S01]  /*3d9d0*/  LDC.U8 R23, c[0x3][R6+0x8] ;  /* 0x00c0020006177b82 */ /* 0x000e620000000000 */
[----:B------:R5:W3:Y:S01]  /*3d9e0*/  LDL.64 R54, [R31] ;  /* 0x000000001f367983 */ /* 0x000ae20000100a00 */
[----:B0-----:R-:W-:-:S05]  /*3d9f0*/  IMAD R21, R21, 0x8, R0 ;  /* 0x0000000815157824 */ /* 0x001fca00078e0200 */
[----:B------:R0:W3:Y:S01]  /*3da00*/  LDL.64 R34, [R21] ;  /* 0x0000000015227983 */ /* 0x0000e20000100a00 */
[----:B-1----:R-:W-:-:S06]  /*3da10*/  IMAD R33, R33, 0x8, R0 ;  /* 0x0000000821217824 */ /* 0x002fcc00078e0200 */
[----:B------:R-:W3:Y:S01]  /*3da20*/  LDL.64 R32, [R33] ;  /* 0x0000000021207983 */ /* 0x000ee20000100a00 */
[----:B------:R-:W-:-:S06]  /*3da30*/  IMAD R23, R23, 0x8, R0 ;  /* 0x0000000817177824 */ /* 0x000fcc00078e0200 */
        /* <DEDUP_REMOVED lines=19> */
[----:B------:R-:W-:Y:S02]  /*3db70*/  IADD3 R72, P2, P3, R102, R105, R70 ;  /* 0x0000006966487210 */ /* 0x000fe40007b5e046 */
[----:B------:R-:W-:-:S02]  /*3db80*/  LOP3.LUT R53, R101, R78, RZ, 0x3c, !PT ;  /* 0x0000004e65357212 */ /* 0x000fc400078e3cff */
[----:B------:R-:W-:Y:S02]  /*3db90*/  IADD3 R74, P1, PT, R98, R79, RZ ;  /* 0x0000004f624a7210 */ /* 0x000fe40007f3e0ff */
        /* <DEDUP_REMOVED lines=8> */
[----:B------:R-:W-:Y:S02]  /*3dc20*/  SHF.L.W.U32.HI R18, R31, 0x10, R20 ;  /* 0x000000101f127819 */ /* 0x000fe40000010e14 */
        /* <DEDUP_REMOVED lines=8> */
[----:B------:R-:W-:Y:S01]  /*3dcb0*/  SHF.L.W.U32.HI R17, R40, 0x8, R31 ;  /* 0x0000000828117819 */ /* 0x000fe20000010e1f */
[----:B------:R-:W-:Y:S01]  /*3dcc0*/  IMAD.X R81, R16, 0x1, R73, P2 ;  /* 0x0000000110517824 */ /* 0x000fe200010e0649 */
[----:B------:R-:W-:-:S02]  /*3dcd0*/  SHF.L.W.U32.HI R31, R31, 0x8, R40 ;  /* 0x000000081f1f7819 */ /* 0x000fc40000010e28 */
[----:B------:R-:W-:Y:S02]  /*3dce0*/  SHF.L.W.U32.HI R11, R51, 0x8, R14 ;  /* 0x00000008330b7819 */ /* 0x000fe40000010e0e */
[----:B----4-:R-:W-:Y:S02]  /*3dcf0*/  IADD3 R78, P2, P3, R78, R15, R66 ;  /* 0x0000000f4e4e7210 */ /* 0x010fe40007b5e042 */
        /* <DEDUP_REMOVED lines=65> */
[----:B------:R-:W-:Y:S02]  /*3e110*/  LOP3.LUT R65, R65, R72, RZ, 0x3c, !PT ;  /* 0x0000004841417212 */ /* 0x000fe400078e3cff */
[----:B------:R-:W-:Y:S02]  /*3e120*/  IADD3.X R66, PT, PT, R15, R68, R57, P0, P1 ;  /* 0x000000440f427210 */ /* 0x000fe400007e2439 */
[----:B------:R-:W-:Y:S02]  /*3e130*/  LOP3.LUT R68, R16, R71, RZ, 0x3c, !PT ;  /* 0x0000004710447212 */ /* 0x000fe400078e3cff */
[----:B------:R-:W-:-:S02]  /*3e140*/  IADD3 R80, P0, P1, R77, R59, R54 ;  /* 0x0000003b4d507210 */ /* 0x000fc4000791e036 */
[----:B------:R-:W-:Y:S02]  /*3e150*/  SHF.L.W.U32.HI R57, R65, 0x8, R56 ;  /* 0x0000000841397819 */ /* 0x000fe40000010e38 */
        /* <DEDUP_REMOVED lines=115> */
.L_x_190:
[C---:B------:R-:W-:Y:S01]  /*3e890*/  ISETP.GE.U32.AND P0, PT, R8.reuse, 0x4, PT ;  /* 0x000000040800780c */ /* 0x040fe20003f06070 */
[----:B--2---:R-:W-:Y:S01]  /*3e8a0*/  IMAD.MOV.U32 R21, RZ, RZ, RZ ;  /* 0x000000ffff157224 */ /* 0x004fe200078e00ff */
[----:B------:R-:W-:Y:S01]  /*3e8b0*/  LOP3.LUT R20, R8, 0x3, RZ, 0xc0, !PT ;  /* 0x0000000308147812 */ /* 0x000fe200078ec0ff */
[----:B---3--:R-:W-:Y:S01]  /*3e8c0*/  IMAD.MOV.U32 R19, RZ, RZ, RZ ;  /* 0x000000ffff137224 */ /* 0x008fe200078e00ff */
[----:B------:R-:W-:-:S13]  /*3e8d0*/  ISETP.GE.U32.AND.EX P0, PT, R9, RZ, PT, P0 ;  /* 0x000000ff0900720c */ /* 0x000fda0003f06100 */
[----:B------:R-:W-:Y:S05]  /*3e8e0*/  @!P0 BRA `(.L_x_201) ;  /* 0x00000004007c8947 */ /* 0x000fea0003800000 */
[----:B------:R-:W-:Y:S01]  /*3e8f0*/  LOP3.LUT R19, R8, 0xfc, RZ, 0xc0, !PT ;  /* 0x000000fc08137812 */ /* 0x000fe200078ec0ff */
[----:B------:R-:W-:Y:S02]  /*3e900*/  VIADD R7, R1, 0xac8 ;  /* 0x00000ac801077836 */ /* 0x000fe40000000000 */
[----:B------:R-:W-:Y:S01]  /*3e910*/  VIADD R17, R10, 0x1 ;  /* 0x000000010a117836 */ /* 0x000fe20000000000 */
[----:B------:R-:W-:Y:S01]  /*3e920*/  ISETP.GT.U32.AND P0, PT, R19, RZ, PT ;  /* 0x000000ff1300720c */ /* 0x000fe20003f04070 */
[----:B------:R-:W-:Y:S01]  /*3e930*/  IMAD.MOV.U32 R16, RZ, RZ, RZ ;  /* 0x000000ffff107224 */ /* 0x000fe200078e00ff */
[----:B------:R-:W-:Y:S01]  /*3e940*/  IADD3 R18, PT, PT, R6, 0x63, R7 ;  /* 0x0000006306127810 */ /* 0x000fe20007ffe007 */
[----:B-1----:R-:W-:Y:S01]  /*3e950*/  IMAD.MOV.U32 R15, RZ, RZ, R19 ;  /* 0x000000ffff0f7224 */ /* 0x002fe200078e0013 */
[----:B------:R-:W-:-:S13]  /*3e960*/  ISETP.GT.AND.EX P0, PT, RZ, RZ, PT, P0 ;  /* 0x000000ffff00720c */ /* 0x000fda0003f04300 */
[----:B------:R-:W-:Y:S05]  /*3e970*/  @!P0 BRA `(.L_x_202) ;  /* 0x00000004001c8947 */ /* 0x000fea0003800000 */
[----:B------:R-:W-:Y:S02]  /*3e980*/  ISETP.GT.U32.AND P1, PT, R15, 0xc, PT ;  /* 0x0000000c0f00780c */ /* 0x000fe40003f24070 */
[----:B------:R-:W-:Y:S02]  /*3e990*/  PLOP3.LUT P0, PT, PT, PT, PT, 0x80, 0x8 ;  /* 0x000000000008781c */ /* 0x000fe40003f0f070 */
[----:B------:R-:W-:-:S13]  /*3e9a0*/  ISETP.GT.AND.EX P1, PT, R16, RZ, PT, P1 ;  /* 0x000000ff1000720c */ /* 0x000fda0003f24310 */
[----:B------:R-:W-:Y:S05]  /*3e9b0*/  @!P1 BRA `(.L_x_203) ;  /* 0x0000000000a09947 */ /* 0x000fea0003800000 */
[----:B------:R-:W-:-:S13]  /*3e9c0*/  PLOP3.LUT P0, PT, PT, PT, PT, 0x8, 0x80 ;  /* 0x000000000080781c */ /* 0x000fda0003f0e170 */
.L_x_204:
[----:B------:R-:W2:Y:S04]  /*3e9d0*/  LDL.U8 R7, [R17+-0x1] ;  /* 0xffffff0011077983 */ /* 0x000ea80000100000 */
[----:B--2---:R1:W-:Y:S04]  /*3e9e0*/  STL.U8 [R18+-0x3], R7 ;  /* 0xfffffd0712007387 */ /* 0x0043e80000100000 */
[----:B------:R-:W2:Y:S04]  /*3e9f0*/  LDL.U8 R9, [R17] ;  /* 0x0000000011097983 */ /* 0x000ea80000100000 */
[----:B--2---:R2:W-:Y:S04]  /*3ea00*/  STL.U8 [R18+-0x2], R9 ;  /* 0xfffffe0912007387 */ /* 0x0045e80000100000 */
[----:B------:R-:W3:Y:S04]  /*3ea10*/  LDL.U8 R11, [R17+0x1] ;  /* 0x00000100110b7983 */ /* 0x000ee80000100000 */
[----:B---3--:R3:W-:Y:S04]  /*3ea20*/  STL.U8 [R18+-0x1], R11 ;  /* 0xffffff0b12007387 */ /* 0x0087e80000100000 */
[----:B------:R-:W5:Y:S04]  /*3ea30*/  LDL.U8 R12, [R17+0x2] ;  /* 0x00000200110c7983 */ /* 0x000f680000100000 */
[----:B-----5:R5:W-:Y:S04]  /*3ea40*/  STL.U8 [R18], R12 ;  /* 0x0000000c12007387 */ /* 0x020be80000100000 */
[----:B------:R-:W4:Y:S04]  /*3ea50*/  LDL.U8 R13, [R17+0x3] ;  /* 0x00000300110d7983 */ /* 0x000f280000100000 */
[----:B----4-:R4:W-:Y:S04]  /*3ea60*/  STL.U8 [R18+0x1], R13 ;  /* 0x0000010d12007387 */ /* 0x0109e80000100000 */
[----:B------:R-:W2:Y:S04]  /*3ea70*/  LDL.U8 R14, [R17+0x4] ;  /* 0x00000400110e7983 */ /* 0x000ea80000100000 */
[----:B--2---:R2:W-:Y:S04]  /*3ea80*/  STL.U8 [R18+0x2], R14 ;  /* 0x0000020e12007387 */ /* 0x0045e80000100000 */
[----:B-1----:R-:W3:Y:S04]  /*3ea90*/  LDL.U8 R7, [R17+0x5] ;  /* 0x0000050011077983 */ /* 0x002ee80000100000 */
[----:B---3--:R1:W-:Y:S04]  /*3eaa0*/  STL.U8 [R18+0x3], R7 ;  /* 0x0000030712007387 */ /* 0x0083e80000100000 */
[----:B------:R-:W3:Y:S04]  /*3eab0*/  LDL.U8 R9, [R17+0x6] ;  /* 0x0000060011097983 */ /* 0x000ee80000100000 */
[----:B---3--:R3:W-:Y:S04]  /*3eac0*/  STL.U8 [R18+0x4], R9 ;  /* 0x0000040912007387 */ /* 0x0087e80000100000 */
[----:B------:R-:W5:Y:S04]  /*3ead0*/  LDL.U8 R11, [R17+0x7] ;  /* 0x00000700110b7983 */ /* 0x000f680000100000 */
[----:B-----5:R5:W-:Y:S04]  /*3eae0*/  STL.U8 [R18+0x5], R11 ;  /* 0x0000050b12007387 */ /* 0x020be80000100000 */
[----:B------:R-:W4:Y:S04]  /*3eaf0*/  LDL.U8 R12, [R17+0x8] ;  /* 0x00000800110c7983 */ /* 0x000f280000100000 */
[----:B----4-:R4:W-:Y:S04]  /*3eb00*/  STL.U8 [R18+0x6], R12 ;  /* 0x0000060c12007387 */ /* 0x0109e80000100000 */
[----:B------:R-:W2:Y:S04]  /*3eb10*/  LDL.U8 R13, [R17+0x9] ;  /* 0x00000900110d7983 */ /* 0x000ea80000100000 */
[----:B--2---:R-:W-:Y:S04]  /*3eb20*/  STL.U8 [R18+0x7], R13 ;  /* 0x0000070d12007387 */ /* 0x004fe80000100000 */
[----:B------:R-:W2:Y:S04]  /*3eb30*/  LDL.U8 R14, [R17+0xa] ;  /* 0x00000a00110e7983 */ /* 0x000ea80000100000 */
[----:B--2---:R-:W-:Y:S04]  /*3eb40*/  STL.U8 [R18+0x8], R14 ;  /* 0x0000080e12007387 */ /* 0x004fe80000100000 */
[----:B-1----:R-:W2:Y:S04]  /*3eb50*/  LDL.U8 R7, [R17+0xb] ;  /* 0x00000b0011077983 */ /* 0x002ea80000100000 */
[----:B--2---:R-:W-:Y:S04]  /*3eb60*/  STL.U8 [R18+0x9], R7 ;  /* 0x0000090712007387 */ /* 0x004fe80000100000 */
[----:B---3--:R-:W2:Y:S04]  /*3eb70*/  LDL.U8 R9, [R17+0xc] ;  /* 0x00000c0011097983 */ /* 0x008ea80000100000 */
[----:B--2---:R-:W-:Y:S04]  /*3eb80*/  STL.U8 [R18+0xa], R9 ;  /* 0x00000a0912007387 */ /* 0x004fe80000100000 */
[----:B-----5:R-:W2:Y:S01]  /*3eb90*/  LDL.U8 R11, [R17+0xd] ;  /* 0x00000d00110b7983 */ /* 0x020ea20000100000 */
[----:B------:R-:W-:-:S04]  /*3eba0*/  IADD3 R15, P1, PT, R15, -0x10, RZ ;  /* 0xfffffff00f0f7810 */ /* 0x000fc80007f3e0ff */
[----:B------:R-:W-:Y:S02]  /*3ebb0*/  IADD3.X R16, PT, PT, R16, -0x1, RZ, P1, !PT ;  /* 0xffffffff10107810 */ /* 0x000fe40000ffe4ff */
[----:B------:R-:W-:-:S04]  /*3ebc0*/  ISETP.GT.U32.AND P1, PT, R15, 0xc, PT ;  /* 0x0000000c0f00780c */ /* 0x000fc80003f24070 */
[----:B------:R-:W-:Y:S01]  /*3ebd0*/  ISETP.GT.AND.EX P1, PT, R16, RZ, PT, P1 ;  /* 0x000000ff1000720c */ /* 0x000fe20003f24310 */
[----:B--2---:R-:W-:Y:S04]  /*3ebe0*/  STL.U8 [R18+0xb], R11 ;  /* 0x00000b0b12007387 */ /* 0x004fe80000100000 */
[----:B----4-:R1:W2:Y:S02]  /*3ebf0*/  LDL.U8 R12, [R17+0xe] ;  /* 0x00000e00110c7983 */ /* 0x0102a40000100000 */
[----:B-1----:R-:W-:Y:S02]  /*3ec00*/  VIADD R17, R17, 0x10 ;  /* 0x0000001011117836 */ /* 0x002fe40000000000 */
[----:B--2---:R1:W-:Y:S02]  /*3ec10*/  STL.U8 [R18+0xc], R12 ;  /* 0x00000c0c12007387 */ /* 0x0043e40000100000 */
[----:B-1----:R-:W-:-:S02]  /*3ec20*/  VIADD R18, R18, 0x10 ;  /* 0x0000001012127836 */ /* 0x002fc40000000000 */
[----:B------:R-:W-:Y:S05]  /*3ec30*/  @P1 BRA `(.L_x_204) ;  /* 0xfffffffc00641947 */ /* 0x000fea000383ffff */
.L_x_203:
[----:B------:R-:W-:-:S04]  /*3ec40*/  ISETP.GT.U32.AND P1, PT, R15, 0x4, PT ;  /* 0x000000040f00780c */ /* 0x000fc80003f24070 */
[----:B------:R-:W-:-:S13]  /*3ec50*/  ISETP.GT.AND.EX P1, PT, R16, RZ, PT, P1 ;  /* 0x000000ff1000720c */ /* 0x000fda0003f24310 */
[----:B------:R-:W-:Y:S05]  /*3ec60*/  @!P1 BRA `(.L_x_205) ;  /* 0x0000000000549947 */ /* 0x000fea0003800000 */
[----:B------:R-:W2:Y:S04]  /*3ec70*/  LDL.U8 R7, [R17+-0x1] ;  /* 0xffffff0011077983 */ /* 0x000ea80000100000 */
[----:B--2---:R1:W-:Y:S04]  /*3ec80*/  STL.U8 [R18+-0x3], R7 ;  /* 0xfffffd0712007387 */ /* 0x0043e80000100000 */
[----:B------:R-:W2:Y:S04]  /*3ec90*/  LDL.U8 R9, [R17] ;  /* 0x0000000011097983 */ /* 0x000ea80000100000 */
[----:B--2---:R2:W-:Y:S04]  /*3eca0*/  STL.U8 [R18+-0x2], R9 ;  /* 0xfffffe0912007387 */ /* 0x0045e80000100000 */
        /* <DEDUP_REMOVED lines=8> */
[----:B-1----:R-:W3:Y:S01]  /*3ed30*/  LDL.U8 R7, [R17+0x5] ;  /* 0x0000050011077983 */ /* 0x002ee20000100000 */
[----:B------:R-:W-:-:S03]  /*3ed40*/  IADD3 R15, P1, PT, R15, -0x8, RZ ;  /* 0xfffffff80f0f7810 */ /* 0x000fc60007f3e0ff */
[----:B---3--:R-:W-:Y:S04]  /*3ed50*/  STL.U8 [R18+0x3], R7 ;  /* 0x0000030712007387 */ /* 0x008fe80000100000 */
[----:B--2---:R1:W2:Y:S01]  /*3ed60*/  LDL.U8 R9, [R17+0x6] ;  /* 0x0000060011097983 */ /* 0x0042a20000100000 */
[----:B------:R-:W-:Y:S02]  /*3ed70*/  PLOP3.LUT P0, PT, PT, PT, PT, 0x8, 0x80 ;  /* 0x000000000080781c */ /* 0x000fe40003f0e170 */
[----:B------:R-:W-:Y:S01]  /*3ed80*/  IADD3.X R16, PT, PT, R16, -0x1, RZ, P1, !PT ;  /* 0xffffffff10107810 */ /* 0x000fe20000ffe4ff */
[----:B-1----:R-:W-:Y:S01]  /*3ed90*/  VIADD R17, R17, 0x8 ;  /* 0x0000000811117836 */ /* 0x002fe20000000000 */
[----:B--2---:R1:W-:Y:S02]  /*3eda0*/  STL.U8 [R18+0x4], R9 ;  /* 0x0000040912007387 */ /* 0x0043e40000100000 */
[----:B-1----:R-:W-:-:S07]  /*3edb0*/  VIADD R18, R18, 0x8 ;  /* 0x0000000812127836 */ /* 0x002fce0000000000 */
.L_x_205:
[----:B------:R-:W-:-:S04]  /*3edc0*/  ISETP.NE.U32.AND P1, PT, R15, RZ, PT ;  /* 0x000000ff0f00720c */ /* 0x000fc80003f25070 */
[----:B------:R-:W-:-:S13]  /*3edd0*/  ISETP.NE.OR.EX P0, PT, R16, RZ, P0, P1 ;  /* 0x000000ff1000720c */ /* 0x000fda0000705710 */
[----:B------:R-:W-:Y:S05]  /*3ede0*/  @!P0 BRA `(.L_x_201) ;  /* 0x00000000003c8947 */ /* 0x000fea0003800000 */
.L_x_202:
        /* <DEDUP_REMOVED lines=11> */
[----:B-1----:R-:W-:Y:S02]  /*3eea0*/  VIADD R17, R17, 0x4 ;  /* 0x0000000411117836 */ /* 0x002fe40000000000 */
[----:B--2---:R1:W-:Y:S02]  /*3eeb0*/  STL.U8 [R18], R12 ;  /* 0x0000000c12007387 */ /* 0x0043e40000100000 */
[----:B-1----:R-:W-:-:S02]  /*3eec0*/  VIADD R18, R18, 0x4 ;  /* 0x0000000412127836 */ /* 0x002fc40000000000 */
[----:B------:R-:W-:Y:S05]  /*3eed0*/  @P0 BRA `(.L_x_202) ;  /* 0xfffffffc00c40947 */ /* 0x000fea000383ffff */
.L_x_201:
[----:B------:R-:W-:-:S04]  /*3eee0*/  ISETP.NE.U32.AND P0, PT, R20, RZ, PT ;  /* 0x000000ff1400720c */ /* 0x000fc80003f05070 */
[----:B------:R-:W-:-:S13]  /*3eef0*/  ISETP.NE.AND.EX P0, PT, R21, RZ, PT, P0 ;  /* 0x000000ff1500720c */ /* 0x000fda0003f05300 */
[----:B------:R-:W-:Y:S05]  /*3ef00*/  @!P0 BRA `(.L_x_206) ;  /* 0x0000000000348947 */ /* 0x000fea0003800000 */
[----:B------:R-:W-:-:S05]  /*3ef10*/  VIADD R7, R1, 0xac8 ;  /* 0x00000ac801077836 */ /* 0x000fca0000000000 */
[----:B0---4-:R-:W-:Y:S01]  /*3ef20*/  IADD3 R6, PT, PT, R7, R19, R6 ;  /* 0x0000001307067210 */ /* 0x011fe20007ffe006 */
[----:B------:R-:W-:-:S04]  /*3ef30*/  IMAD.IADD R7, R10, 0x1, R19 ;  /* 0x000000010a077824 */ /* 0x000fc800078e0213 */
[----:B------:R-:W-:-:S07]  /*3ef40*/  VIADD R9, R6, 0x60 ;  /* 0x0000006006097836 */ /* 0x000fce0000000000 */
.L_x_207:
        /* <DEDUP_REMOVED lines=9> */
.L_x_206:
[----:B------:R-:W0:Y:S02]  /*3efe0*/  LDL R7, [R1+0xba8] ;  /* 0x000ba80001077983 */ /* 0x000e240000100800 */
[----:B0---4-:R-:W-:-:S05]  /*3eff0*/  IMAD.IADD R6, R7, 0x1, R8 ;  /* 0x0000000107067824 */ /* 0x011fca00078e0208 */
[----:B------:R0:W-:Y:S02]  /*3f000*/  STL [R1+0xba8], R6 ;  /* 0x000ba80601007387 */ /* 0x0001e40000100800 */
.L_x_189:
[----:B---3--:R-:W3:Y:S04]  /*3f010*/  LDL.64 R10, [R1+0xb08] ;  /* 0x000b0800010a7983 */ /* 0x008ee80000100a00 */
[----:B------:R-:W5:Y:S04]  /*3f020*/  LDL.64 R8, [R1+0xb10] ;  /* 0x000b100001087983 */ /* 0x000f680000100a00 */
[----:B------:R-:W2:Y:S04]  /*3f030*/  LDL.U8 R7, [R1+0xbb0] ;  /* 0x000bb00001077983 */ /* 0x000ea80000100000 */
[----:B------:R0:W-:Y:S04]  /*3f040*/  STL.128 [R1+0x13c0], RZ ;  /* 0x0013c0ff01007387 */ /* 0x0001e80000100c00 */
[----:B------:R0:W-:Y:S04]  /*3f050*/  STL.128 [R1+0x13d0], RZ ;  /* 0x0013d0ff01007387 */ /* 0x0001e80000100c00 */
[----:B------:R0:W-:Y:S04]  /*3f060*/  STL.128 [R1+0x13e0], RZ ;  /* 0x0013e0ff01007387 */ /* 0x0001e80000100c00 */
[----:B------:R0:W-:Y:S01]  /*3f070*/  STL.128 [R1+0x13f0], RZ ;  /* 0x0013f0ff01007387 */ /* 0x0001e20000100c00 */
[----:B---3--:R-:W-:-:S04]  /*3f080*/  IADD3 R50, P1, PT, R10, R6, RZ ;  /* 0x000000060a327210 */ /* 0x008fc80007f3e0ff */
[----:B------:R-:W-:Y:S01]  /*3f090*/  ISETP.GE.U32.AND P0, PT, R50, R10, PT ;  /* 0x0000000a3200720c */ /* 0x000fe20003f06070 */
[----:B------:R-:W-:-:S05]  /*3f0a0*/  IMAD.X R51, RZ, RZ, R11, P1 ;  /* 0x000000ffff337224 */ /* 0x000fca00008e060b */
[----:B------:R-:W-:-:S04]  /*3f0b0*/  ISETP.GE.U32.AND.EX P0, PT, R51, R11, PT, P0 ;  /* 0x0000000b3300720c */ /* 0x000fc80003f06100 */
[----:B------:R-:W-:Y:S02]  /*3f0c0*/  SEL R11, RZ, 0x1, P0 ;  /* 0x00000001ff0b7807 */ /* 0x000fe40000000000 */
[----:B--2---:R-:W-:Y:S02]  /*3f0d0*/  ISETP.NE.AND P0, PT, R7, RZ, PT ;  /* 0x000000ff0700720c */ /* 0x004fe40003f05270 */
[----:B-----5:R-:W-:Y:S01]  /*3f0e0*/  IADD3 R52, P1, PT, R8, R11, RZ ;  /* 0x0000000b08347210 */ /* 0x020fe20007f3e0ff */
[----:B------:R-:W-:-:S04]  /*3f0f0*/  IMAD.MOV.U32 R8, RZ, RZ, -0x1 ;  /* 0xffffffffff087424 */ /* 0x000fc800078e00ff */
[----:B------:R-:W-:Y:S02]  /*3f100*/  IMAD.X R53, RZ, RZ, R9, P1 ;  /* 0x000000ffff357224 */ /* 0x000fe400008e0609 */
[----:B------:R-:W-:Y:S01]  /*3f110*/  IMAD.MOV.U32 R9, RZ, RZ, -0x1 ;  /* 0xffffffffff097424 */ /* 0x000fe200078e00ff */
[----:B------:R0:W-:Y:S01]  /*3f120*/  STL.64 [R1+0xb08], R50 ;  /* 0x000b083201007387 */ /* 0x0001e20000100a00 */
[----:B------:R-:W-:-:S03]  /*3f130*/  IADD3 R11, PT, PT, -R6, 0x80, RZ ;  /* 0x00000080060b7810 */ /* 0x000fc60007ffe1ff */
[----:B------:R0:W-:Y:S04]  /*3f140*/  STL.64 [R1+0xb10], R52 ;  /* 0x000b103401007387 */ /* 0x0001e80000100a00 */
[----:B------:R0:W-:Y:S04]  /*3f150*/  STL.64 [R1+0xb18], R8 ;  /* 0x000b180801007387 */ /* 0x0001e80000100a00 */
[----:B------:R0:W-:Y:S01]  /*3f160*/  @P0 STL.64 [R1+0xb20], R8 ;  /* 0x000b200801000387 */ /* 0x0001e20000100a00 */
[----:B------:R-:W-:-:S13]  /*3f170*/  ISETP.GE.AND P0, PT, R11, 0x1, PT ;  /* 0x000000010b00780c */ /* 0x000fda0003f06270 */
[----:B0-----:R-:W-:Y:S05]  /*3f180*/  @!P0 BRA `(.L_x_208) ;  /* 0x0000000000cc8947 */ /* 0x001fea0003800000 */
[----:B------:R-:W-:Y:S01]  /*3f190*/  VIADD R7, R6, 0xffffff87 ;  /* 0xffffff8706077836 */ /* 0x000fe20000000000 */
[----:B------:R-:W-:-:S04]  /*3f1a0*/  LOP3.LUT R10, R11, 0x7, RZ, 0xc0, !PT ;  /* 0x000000070b0a7812 */ /* 0x000fc800078ec0ff */
[----:B------:R-:W-:Y:S01]  /*3f1b0*/  ISETP.GE.U32.AND P0, PT, R7, 0x7, PT ;  /* 0x000000070700780c */ /* 0x000fe20003f06070 */
[----:B------:R-:W-:Y:S01]  /*3f1c0*/  IMAD.MOV.U32 R7, RZ, RZ, RZ ;  /* 0x000000ffff077224 */ /* 0x000fe200078e00ff */
[----:B------:R-:W-:-:S11]  /*3f1d0*/  ISETP.NE.AND P1, PT, R10, RZ, PT ;  /* 0x000000ff0a00720c */ /* 0x000fd60003f25270 */
[----:B------:R-:W-:Y:S05]  /*3f1e0*/  @!P0 BRA `(.L_x_209) ;  /* 0x0000000000408947 */ /* 0x000fea0003800000 */
[----:B-1----:R-:W-:Y:S01]  /*3f1f0*/  VIADD R12, R1, 0xac8 ;  /* 0x00000ac8010c7836 */ /* 0x002fe20000000000 */
[----:B------:R-:W-:-:S04]  /*3f200*/  LOP3.LUT R7, R11, 0x7ffffff8, RZ, 0xc0, !PT ;  /* 0x7ffffff80b077812 */ /* 0x000fc800078ec0ff */
[----:B------:R-:W-:Y:S01]  /*3f210*/  IADD3 R9, PT, PT, R6, 0x67, R12 ;  /* 0x0000006706097810 */ /* 0x000fe20007ffe00c */
[----:B------:R-:W-:-:S07]  /*3f220*/  IMAD.MOV R8, RZ, RZ, -R7 ;  /* 0x000000ffff087224 */ /* 0x000fce00078e0a07 */
.L_x_210:
[----:B------:R-:W-:Y:S01]  /*3f230*/  VIADD R8, R8, 0x8 ;  /* 0x0000000808087836 */ /* 0x000fe20000000000 */
[----:B------:R-:W-:Y:S04]  /*3f240*/  STL.U8 [R9+-0x7], RZ ;  /* 0xfffff9ff09007387 */ /* 0x000fe80000100000 */
[----:B------:R-:W-:Y:S01]  /*3f250*/  ISETP.NE.AND P0, PT, R8, RZ, PT ;  /* 0x000000ff0800720c */ /* 0x000fe20003f05270 */
[----:B------:R-:W-:Y:S04]  /*3f260*/  STL.U8 [R9+-0x6], RZ ;  /* 0xfffffaff09007387 */ /* 0x000fe80000100000 */
[----:B------:R-:W-:Y:S04]  /*3f270*/  STL.U8 [R9+-0x5], RZ ;  /* 0xfffffbff09007387 */ /* 0x000fe80000100000 */
[----:B------:R-:W-:Y:S04]  /*3f280*/  STL.U8 [R9+-0x4], RZ ;  /* 0xfffffcff09007387 */ /* 0x000fe80000100000 */
[----:B------:R-:W-:Y:S04]  /*3f290*/  STL.U8 [R9+-0x3], RZ ;  /* 0xfffffdff09007387 */ /* 0x000fe80000100000 */
[----:B------:R-:W-:Y:S04]  /*3f2a0*/  STL.U8 [R9+-0x2], RZ ;  /* 0xfffffeff09007387 */ /* 0x000fe80000100000 */
[----:B------:R-:W-:Y:S04]  /*3f2b0*/  STL.U8 [R9+-0x1], RZ ;  /* 0xffffffff09007387 */ /* 0x000fe80000100000 */
[----:B------:R0:W-:Y:S02]  /*3f2c0*/  STL.U8 [R9], RZ ;  /* 0x000000ff09007387 */ /* 0x0001e40000100000 */
[----:B0-----:R-:W-:Y:S01]  /*3f2d0*/  VIADD R9, R9, 0x8 ;  /* 0x0000000809097836 */ /* 0x001fe20000000000 */
[----:B------:R-:W-:Y:S06]  /*3f2e0*/  @P0 BRA `(.L_x_210) ;  /* 0xfffffffc00d00947 */ /* 0x000fec000383ffff */
.L_x_209:
[----:B------:R-:W-:Y:S05]  /*3f2f0*/  @!P1 BRA `(.L_x_208) ;  /* 0x0000000000709947 */ /* 0x000fea0003800000 */
[----:B------:R-:W-:Y:S02]  /*3f300*/  ISETP.GE.U32.AND P0, PT, R10, 0x4, PT ;  /* 0x000000040a00780c */ /* 0x000fe40003f06070 */
[----:B-1----:R-:W-:-:S04]  /*3f310*/  LOP3.LUT R13, R11, 0x3, RZ, 0xc0, !PT ;  /* 0x000000030b0d7812 */ /* 0x002fc800078ec0ff */
[----:B------:R-:W-:-:S07]  /*3f320*/  ISETP.NE.AND P1, PT, R13, RZ, PT ;  /* 0x000000ff0d00720c */ /* 0x000fce0003f25270 */
[----:B------:R-:W-:Y:S06]  /*3f330*/  @!P0 BRA `(.L_x_211) ;  /* 0x0000000000308947 */ /* 0x000fec0003800000 */
[C-C-:B------:R-:W-:Y:S02]  /*3f340*/  IADD3 R12, PT, PT, R6.reuse, 0x1, R7.reuse ;  /* 0x00000001060c7810 */ /* 0x140fe40007ffe007 */
[C-C-:B------:R-:W-:Y:S02]  /*3f350*/  IADD3 R10, PT, PT, R6.reuse, 0x2, R7.reuse ;  /* 0x00000002060a7810 */ /* 0x140fe40007ffe007 */
[----:B------:R-:W-:Y:S01]  /*3f360*/  IADD3 R8, PT, PT, R6, 0x3, R7 ;  /* 0x0000000306087810 */ /* 0x000fe20007ffe007 */
[C---:B------:R-:W-:Y:S01]  /*3f370*/  IMAD.IADD R12, R1.reuse, 0x1, R12 ;  /* 0x00000001010c7824 */ /* 0x040fe200078e020c */
[C---:B------:R-:W-:Y:S01]  /*3f380*/  IADD3 R9, PT, PT, R1.reuse, R7, R6 ;  /* 0x0000000701097210 */ /* 0x040fe20007ffe006 */
[C---:B------:R-:W-:Y:S02]  /*3f390*/  IMAD.IADD R10, R1.reuse, 0x1, R10 ;  /* 0x00000001010a7824 */ /* 0x040fe400078e020a */
[----:B------:R-:W-:Y:S02]  /*3f3a0*/  IMAD.IADD R8, R1, 0x1, R8 ;  /* 0x0000000101087824 */ /* 0x000fe400078e0208 */
[----:B------:R0:W-:Y:S01]  /*3f3b0*/  STL.U8 [R9+0xb28], RZ ;  /* 0x000b28ff09007387 */ /* 0x0001e20000100000 */
[----:B------:R-:W-:-:S03]  /*3f3c0*/  VIADD R7, R7, 0x4 ;  /* 0x0000000407077836 */ /* 0x000fc60000000000 */
[----:B------:R0:W-:Y:S04]  /*3f3d0*/  STL.U8 [R12+0xb28], RZ ;  /* 0x000b28ff0c007387 */ /* 0x0001e80000100000 */
[----:B------:R0:W-:Y:S04]  /*3f3e0*/  STL.U8 [R10+0xb28], RZ ;  /* 0x000b28ff0a007387 */ /* 0x0001e80000100000 */
[----:B------:R0:W-:Y:S02]  /*3f3f0*/  STL.U8 [R8+0xb28], RZ ;  /* 0x000b28ff08007387 */ /* 0x0001e40000100000 */
.L_x_211:
[----:B------:R-:W-:Y:S05]  /*3f400*/  @!P1 BRA `(.L_x_208) ;  /* 0x00000000002c9947 */ /* 0x000fea0003800000 */
[----:B------:R-:W-:Y:S02]  /*3f410*/  ISETP.NE.AND P0, PT, R13, 0x1, PT ;  /* 0x000000010d00780c */ /* 0x000fe40003f05270 */
[----:B------:R-:W-:-:S04]  /*3f420*/  LOP3.LUT R11, R11, 0x1, RZ, 0xc0, !PT ;  /* 0x000000010b0b7812 */ /* 0x000fc800078ec0ff */
[----:B------:R-:W-:-:S07]  /*3f430*/  ISETP.NE.U32.AND P1, PT, R11, 0x1, PT ;  /* 0x000000010b00780c */ /* 0x000fce0003f25070 */
[----:B0-----:R-:W-:Y:S02]  /*3f440*/  @P0 IADD3 R9, PT, PT, R1, R7, R6 ;  /* 0x0000000701090210 */ /* 0x001fe40007ffe006 */
[----:B------:R-:W-:Y:S01]  /*3f450*/  @P0 IADD3 R8, PT, PT, R6, 0x1, R7 ;  /* 0x0000000106080810 */ /* 0x000fe20007ffe007 */
[----:B------:R-:W-:Y:S02]  /*3f460*/  @P0 VIADD R7, R7, 0x2 ;  /* 0x0000000207070836 */ /* 0x000fe40000000000 */
[----:B------:R2:W-:Y:S02]  /*3f470*/  @P0 STL.U8 [R9+0xb28], RZ ;  /* 0x000b28ff09000387 */ /* 0x0005e40000100000 */
[C---:B------:R-:W-:Y:S01]  /*3f480*/  @P0 IMAD.IADD R8, R1.reuse, 0x1, R8 ;  /* 0x0000000101080824 */ /* 0x040fe200078e0208 */
[----:B----4-:R-:W-:-:S04]  /*3f490*/  @!P1 IADD3 R6, PT, PT, R1, R7, R6 ;  /* 0x0000000701069210 */ /* 0x010fc80007ffe006 */
[----:B------:R2:W-:Y:S04]  /*3f4a0*/  @P0 STL.U8 [R8+0xb28], RZ ;  /* 0x000b28ff08000387 */ /* 0x0005e80000100000 */
[----:B------:R2:W-:Y:S02]  /*3f4b0*/  @!P1 STL.U8 [R6+0xb28], RZ ;  /* 0x000b28ff06009387 */ /* 0x0005e40000100000 */
.L_x_208:
[----:B------:R-:W3:Y:S01]  /*3f4c0*/  LDL.64 R66, [R1+0xb28] ;  /* 0x000b280001427983 */ /* 0x000ee20000100a00 */
[----:B------:R-:W5:Y:S03]  /*3f4d0*/  LDCU.128 UR12, c[0x3][0x20] ;  /* 0x00c00400ff0c77ac */ /* 0x000f660008000c00 */
        /* <DEDUP_REMOVED lines=17> */
[----:B0-2---:R-:W2:Y:S04]  /*3f5f0*/  LDL.128 R8, [R1+0xad0] ;  /* 0x000ad00001087983 */ /* 0x005ea80000100c00 */
[----:B-1----:R-:W2:Y:S04]  /*3f600*/  LDL.128 R12, [R1+0xae0] ;  /* 0x000ae000010c7983 */ /* 0x002ea80000100c00 */
[----:B------:R-:W2:Y:S04]  /*3f610*/  LDL.128 R16, [R1+0xaf0] ;  /* 0x000af00001107983 */ /* 0x000ea80000100c00 */
[----:B----4-:R-:W4:Y:S01]  /*3f620*/  LDL.64 R6, [R1+0xb00] ;  /* 0x000b000001067983 */ /* 0x010f220000100a00 */
[----:B-----5:R-:W-:-:S02]  /*3f630*/  LOP3.LUT R71, R53, UR15, RZ, 0x3c, !PT ;  /* 0x0000000f35477c12 */ /* 0x020fc4000f8e3cff */
[----:B------:R-:W-:Y:S02]  /*3f640*/  LOP3.LUT R65, R50, UR12, RZ, 0x3c, !PT ;  /* 0x0000000c32417c12 */ /* 0x000fe4000f8e3cff */
[----:B------:R-:W-:Y:S02]  /*3f650*/  LOP3.LUT R69, R52, UR14, RZ, 0x3c, !PT ;  /* 0x0000000e34457c12 */ /* 0x000fe4000f8e3cff */
[C---:B---3--:R-:W-:Y:S02]  /*3f660*/  PRMT R46, R67.reuse, 0x7770, RZ ;  /* 0x00007770432e7816 */ /* 0x048fe400000000ff */
[----:B------:R-:W-:Y:S02]  /*3f670*/  PRMT R43, R67, 0x7771, RZ ;  /* 0x00007771432b7816 */ /* 0x000fe400000000ff */
[----:B------:R-:W-:-:S03]  /*3f680*/  LOP3.LUT R49, R46, 0xff, RZ, 0xc0, !PT ;  /* 0x000000ff2e317812 */ /* 0x000fc600078ec0ff */
[----:B------:R-:W-:Y:S01]  /*3f690*/  IMAD.SHL.U32 R46, R43, 0x100, RZ ;  /* 0x000001002b2e7824 */ /* 0x000fe200078e00ff */
[----:B------:R-:W-:-:S04]  /*3f6a0*/  PRMT R43, R67, 0x7772, RZ ;  /* 0x00007772432b7816 */ /* 0x000fc800000000ff */
[----:B------:R-:W-:Y:S01]  /*3f6b0*/  LOP3.LUT R46, R49, 0xff00, R46, 0xf8, !PT ;  /* 0x0000ff00312e7812 */ /* 0x000fe200078ef82e */
[----:B------:R-:W-:Y:S01]  /*3f6c0*/  IMAD.U32 R43, R43, 0x10000, RZ ;  /* 0x000100002b2b7824 */ /* 0x000fe200078e00ff */
[----:B------:R-:W-:-:S04]  /*3f6d0*/  PRMT R47, R55, 0x7771, RZ ;  /* 0x00007771372f7816 */ /* 0x000fc800000000ff */
[----:B------:R-:W-:Y:S02]  /*3f6e0*/  LOP3.LUT R46, R46, 0xff0000, R43, 0xf8, !PT ;  /* 0x00ff00002e2e7812 */ /* 0x000fe400078ef82b */
[----:B------:R-:W-:Y:S02]  /*3f6f0*/  PRMT R43, R67, 0x7773, RZ ;  /* 0x00007773432b7816 */ /* 0x000fe400000000ff */
[----:B------:R-:W-:Y:S01]  /*3f700*/  PRMT R48, R55, 0x7770, RZ ;  /* 0x0000777037307816 */ /* 0x000fe200000000ff */
[----:B------:R-:W-:Y:S01]  /*3f710*/  IMAD.SHL.U32 R47, R47, 0x100, RZ ;  /* 0x000001002f2f7824 */ /* 0x000fe200078e00ff */
[----:B------:R-:W-:Y:S01]  /*3f720*/  PRMT R64, R55, 0x7772, RZ ;  /* 0x0000777237407816 */ /* 0x000fe200000000ff */
[----:B------:R-:W-:Y:S01]  /*3f730*/  IMAD.SHL.U32 R43, R43, 0x1000000, RZ ;  /* 0x010000002b2b7824 */ /* 0x000fe200078e00ff */
[----:B------:R-:W-:-:S03]  /*3f740*/  LOP3.LUT R48, R48, 0xff, RZ, 0xc0, !PT ;  /* 0x000000ff30307812 */ /* 0x000fc600078ec0ff */
[----:B------:R-:W-:Y:S01]  /*3f750*/  IMAD.U32 R64, R64, 0x10000, RZ ;  /* 0x0001000040407824 */ /* 0x000fe200078e00ff */
[----:B------:R-:W-:Y:S02]  /*3f760*/  LOP3.LUT R47, R48, 0xff00, R47, 0xf8, !PT ;  /* 0x0000ff00302f7812 */ /* 0x000fe400078ef82f */
[----:B------:R-:W-:Y:S02]  /*3f770*/  LOP3.LUT R53, R46, R43, RZ, 0xfc, !PT ;  /* 0x0000002b2e357212 */ /* 0x000fe400078efcff */
[----:B------:R-:W-:Y:S02]  /*3f780*/  PRMT R43, R57, 0x7771, RZ ;  /* 0x00007771392b7816 */ /* 0x000fe400000000ff */
[----:B------:R-:W-:Y:S02]  /*3f790*/  LOP3.LUT R64, R47, 0xff0000, R64, 0xf8, !PT ;  /* 0x00ff00002f407812 */ /* 0x000fe400078ef840 */
[----:B------:R-:W-:Y:S01]  /*3f7a0*/  PRMT R46, R57, 0x7770, RZ ;  /* 0x00007770392e7816 */ /* 0x000fe200000000ff */
[----:B------:R-:W-:Y:S01]  /*3f7b0*/  IMAD.SHL.U32 R49, R43, 0x100, RZ ;  /* 0x000001002b317824 */ /* 0x000fe200078e00ff */
[----:B------:R-:W-:-:S02]  /*3f7c0*/  PRMT R47, R59, 0x7771, RZ ;  /* 0x000077713b2f7816 */ /* 0x000fc400000000ff */
[----:B------:R-:W-:Y:S02]  /*3f7d0*/  PRMT R48, R59, 0x7770, RZ ;  /* 0x000077703b307816 */ /* 0x000fe400000000ff */
[----:B------:R-:W-:Y:S02]  /*3f7e0*/  PRMT R43, R57, 0x7772, RZ ;  /* 0x00007772392b7816 */ /* 0x000fe400000000ff */
[----:B------:R-:W-:Y:S02]  /*3f7f0*/  PRMT R55, R55, 0x7773, RZ ;  /* 0x0000777337377816 */ /* 0x000fe400000000ff */
[----:B------:R-:W-:Y:S01]  /*3f800*/  LOP3.LUT R50, R46, 0xff, RZ, 0xc0, !PT ;  /* 0x000000ff2e327812 */ /* 0x000fe200078ec0ff */
[----:B------:R-:W-:Y:S01]  /*3f810*/  IMAD.SHL.U32 R47, R47, 0x100, RZ ;  /* 0x000001002f2f7824 */ /* 0x000fe200078e00ff */
[----:B------:R-:W-:Y:S01]  /*3f820*/  PRMT R46, R59, 0x7772, RZ ;  /* 0x000077723b2e7816 */ /* 0x000fe200000000ff */
[----:B------:R-:W-:Y:S01]  /*3f830*/  IMAD.U32 R43, R43, 0x10000, RZ ;  /* 0x000100002b2b7824 */ /* 0x000fe200078e00ff */
[----:B------:R-:W-:-:S02]  /*3f840*/  LOP3.LUT R48, R48, 0xff, RZ, 0xc0, !PT ;  /* 0x000000ff30307812 */ /* 0x000fc400078ec0ff */
[----:B------:R-:W-:Y:S01]  /*3f850*/  PRMT R57, R57, 0x7773, RZ ;  /* 0x0000777339397816 */ /* 0x000fe200000000ff */
[----:B------:R-:W-:Y:S01]  /*3f860*/  IMAD.SHL.U32 R55, R55, 0x1000000, RZ ;  /* 0x0100000037377824 */ /* 0x000fe200078e00ff */
[----:B------:R-:W-:Y:S01]  /*3f870*/  LOP3.LUT R50, R50, 0xff00, R49, 0xf8, !PT ;  /* 0x0000ff0032327812 */ /* 0x000fe200078ef831 */
[----:B------:R-:W-:Y:S01]  /*3f880*/  IMAD.U32 R46, R46, 0x10000, RZ ;  /* 0x000100002e2e7824 */ /* 0x000fe200078e00ff */
[----:B------:R-:W-:Y:S02]  /*3f890*/  PRMT R59, R59, 0x7773, RZ ;  /* 0x000077733b3b7816 */ /* 0x000fe400000000ff */
[----:B------:R-:W-:Y:S01]  /*3f8a0*/  LOP3.LUT R67, R51, UR13, RZ, 0x3c, !PT ;  /* 0x0000000d33437c12 */ /* 0x000fe2000f8e3cff */
[----:B------:R-:W-:Y:S01]  /*3f8b0*/  IMAD.SHL.U32 R51, R57, 0x1000000, RZ ;  /* 0x0100000039337824 */ /* 0x000fe200078e00ff */
[----:B------:R-:W-:Y:S01]  /*3f8c0*/  LOP3.LUT R47, R48, 0xff00, R47, 0xf8, !PT ;  /* 0x0000ff00302f7812 */ /* 0x000fe200078ef82f */
[----:B------:R-:W-:Y:S01]  /*3f8d0*/  IMAD.SHL.U32 R49, R59, 0x1000000, RZ ;  /* 0x010000003b317824 */ /* 0x000fe200078e00ff */
[----:B------:R-:W-:Y:S01]  /*3f8e0*/  LOP3.LUT R48, R50, 0xff0000, R43, 0xf8, !PT ;  /* 0x00ff000032307812 */ /* 0x000fe200078ef82b */
[----:B------:R-:W-:Y:S01]  /*3f8f0*/  IMAD.MOV.U32 R52, RZ, RZ, R66 ;  /* 0x000000ffff347224 */ /* 0x000fe200078e0042 */
[----:B------:R-:W-:Y:S01]  /*3f900*/  LOP3.LUT R55, R64, R55, RZ, 0xfc, !PT ;  /* 0x0000003740377212 */ /* 0x000fe200078efcff */
[----:B------:R-:W0:Y:S01]  /*3f910*/  LDCU.128 UR12, c[0x3][0x30] ;  /* 0x00c00600ff0c77ac */ /* 0x000e220008000c00 */
[----:B------:R-:W-:-:S02]  /*3f920*/  LOP3.LUT R46, R47, 0xff0000, R46, 0xf8, !PT ;  /* 0x00ff00002f2e7812 */ /* 0x000fc400078ef82e */
[----:B------:R-:W-:Y:S02]  /*3f930*/  PRMT R47, R63, 0x7771, RZ ;  /* 0x000077713f2f7816 */ /* 0x000fe400000000ff */
[----:B------:R-:W-:Y:S01]  /*3f940*/  LOP3.LUT R51, R48, R51, RZ, 0xfc, !PT ;  /* 0x0000003330337212 */ /* 0x000fe200078efcff */
[----:B------:R1:W-:Y:S01]  /*3f950*/  STL.128 [R1+0xfc0], R52 ;  /* 0x000fc03401007387 */ /* 0x0003e20000100c00 */
[----:B------:R-:W-:Y:S02]  /*3f960*/  PRMT R43, R61, 0x7771, RZ ;  /* 0x000077713d2b7816 */ /* 0x000fe400000000ff */
[----:B------:R-:W-:Y:S02]  /*3f970*/  PRMT R48, R63, 0x7770, RZ ;  /* 0x000077703f307816 */ /* 0x000fe400000000ff */
[----:B------:R-:W-:Y:S01]  /*3f980*/  LOP3.LUT R49, R46, R49, RZ, 0xfc, !PT ;  /* 0x000000312e317212 */ /* 0x000fe200078efcff */
[----:B------:R-:W-:Y:S01]  /*3f990*/  IMAD.SHL.U32 R47, R47, 0x100, RZ ;  /* 0x000001002f2f7824 */ /* 0x000fe200078e00ff */
[----:B------:R-:W-:Y:S01]  /*3f9a0*/  PRMT R46, R61, 0x7770, RZ ;  /* 0x000077703d2e7816 */ /* 0x000fe200000000ff */
[----:B------:R-:W-:Y:S01]  /*3f9b0*/  IMAD.SHL.U32 R43, R43, 0x100, RZ ;  /* 0x000001002b2b7824 */ /* 0x000fe200078e00ff */
[----:B------:R-:W-:-:S02]  /*3f9c0*/  LOP3.LUT R48, R48, 0xff, RZ, 0xc0, !PT ;  /* 0x000000ff30307812 */ /* 0x000fc400078ec0ff */
[----:B------:R-:W-:Y:S02]  /*3f9d0*/  PRMT R50, R61, 0x7772, RZ ;  /* 0x000077723d327816 */ /* 0x000fe400000000ff */
[C---:B-1----:R-:W-:Y:S02]  /*3f9e0*/  PRMT R52, R63.reuse, 0x7772, RZ ;  /* 0x000077723f347816 */ /* 0x042fe400000000ff */
[----:B------:R-:W-:Y:S02]  /*3f9f0*/  LOP3.LUT R46, R46, 0xff, RZ, 0xc0, !PT ;  /* 0x000000ff2e2e7812 */ /* 0x000fe400078ec0ff */
[----:B------:R-:W-:Y:S01]  /*3fa00*/  PRMT R63, R63, 0x7773, RZ ;  /* 0x000077733f3f7816 */ /* 0x000fe200000000ff */
[----:B------:R-:W-:Y:S01]  /*3fa10*/  IMAD.U32 R52, R52, 0x10000, RZ ;  /* 0x0001000034347824 */ /* 0x000fe200078e00ff */
[----:B------:R-:W-:Y:S01]  /*3fa20*/  LOP3.LUT R47, R48, 0xff00, R47, 0xf8, !PT ;  /* 0x0000ff00302f7812 */ /* 0x000fe200078ef82f */
[----:B------:R-:W-:Y:S01]  /*3fa30*/  IMAD.U32 R50, R50, 0x10000, RZ ;  /* 0x0001000032327824 */ /* 0x000fe200078e00ff */
[----:B------:R-:W-:Y:S01]  /*3fa40*/  LOP3.LUT R43, R46, 0xff00, R43, 0xf8, !PT ;  /* 0x0000ff002e2b7812 */ /* 0x000fe200078ef82b */
[----:B------:R-:W-:Y:S01]  /*3fa50*/  IMAD.SHL.U32 R63, R63, 0x1000000, RZ ;  /* 0x010000003f3f7824 */ /* 0x000fe200078e00ff */
[----:B------:R-:W-:Y:S01]  /*3fa60*/  LOP3.LUT R46, R47, 0xff0000, R52, 0xf8, !PT ;  /* 0x00ff00002f2e7812 */ /* 0x000fe200078ef834 */
[----:B------:R-:W-:Y:S01]  /*3fa70*/  IMAD.MOV.U32 R55, RZ, RZ, R49 ;  /* 0x000000ffff377224 */ /* 0x000fe200078e0031 */
[----:B------:R-:W-:-:S02]  /*3fa80*/  LOP3.LUT R50, R43, 0xff0000, R50, 0xf8, !PT ;  /* 0x00ff00002b327812 */ /* 0x000fc400078ef832 */
[----:B------:R-:W-:Y:S02]  /*3fa90*/  PRMT R61, R61, 0x7773, RZ ;  /* 0x000077733d3d7816 */ /* 0x000fe400000000ff */
[C---:B------:R-:W-:Y:S02]  /*3faa0*/  PRMT R43, R45.reuse, 0x7771, RZ ;  /* 0x000077712d2b7816 */ /* 0x040fe400000000ff */
[----:B------:R-:W-:Y:S02]  /*3fab0*/  LOP3.LUT R49, R46, R63, RZ, 0xfc, !PT ;  /* 0x0000003f2e317212 */ /* 0x000fe400078efcff */
[----:B------:R-:W-:Y:S01]  /*3fac0*/  PRMT R46, R45, 0x7770, RZ ;  /* 0x000077702d2e7816 */ /* 0x000fe200000000ff */
[----:B------:R-:W-:Y:S02]  /*3fad0*/  IMAD.MOV.U32 R52, RZ, RZ, R56 ;  /* 0x000000ffff347224 */ /* 0x000fe400078e0038 */
[----:B------:R-:W-:Y:S02]  /*3fae0*/  IMAD.MOV.U32 R53, RZ, RZ, R51 ;  /* 0x000000ffff357224 */ /* 0x000fe400078e0033 */
[----:B------:R-:W-:Y:S01]  /*3faf0*/  IMAD.MOV.U32 R54, RZ, RZ, R58 ;  /* 0x000000ffff367224 */ /* 0x000fe200078e003a */
[----:B------:R-:W-:Y:S01]  /*3fb00*/  LOP3.LUT R46, R46, 0xff, RZ, 0xc0, !PT ;  /* 0x000000ff2e2e7812 */ /* 0x000fe200078ec0ff */
[----:B------:R-:W-:-:S02]  /*3fb10*/  IMAD.SHL.U32 R61, R61, 0x1000000, RZ ;  /* 0x010000003d3d7824 */ /* 0x000fc400078e00ff */
[----:B------:R-:W-:Y:S01]  /*3fb20*/  IMAD.SHL.U32 R43, R43, 0x100, RZ ;  /* 0x000001002b2b7824 */ /* 0x000fe200078e00ff */
[C---:B------:R-:W-:Y:S01]  /*3fb30*/  PRMT R47, R41.reuse, 0x7771, RZ ;  /* 0x00007771292f7816 */ /* 0x040fe200000000ff */
[----:B------:R1:W-:Y:S01]  /*3fb40*/  STL.128 [R1+0xfd0], R52 ;  /* 0x000fd03401007387 */ /* 0x0003e20000100c00 */
[----:B------:R-:W-:Y:S02]  /*3fb50*/  LOP3.LUT R51, R50, R61, RZ, 0xfc, !PT ;  /* 0x0000003d32337212 */ /* 0x000fe400078efcff */
[----:B------:R-:W-:Y:S01]  /*3fb60*/  PRMT R48, R41, 0x7770, RZ ;  /* 0x0000777029307816 */ /* 0x000fe200000000ff */
[----:B------:R-:W-:Y:S02]  /*3fb70*/  IMAD.SHL.U32 R47, R47, 0x100, RZ ;  /* 0x000001002f2f7824 */ /* 0x000fe400078e00ff */
[----:B------:R-:W-:Y:S01]  /*3fb80*/  IMAD.MOV.U32 R56, RZ, RZ, R60 ;  /* 0x000000ffff387224 */ /* 0x000fe200078e003c */
[----:B------:R-:W-:Y:S01]  /*3fb90*/  LOP3.LUT R48, R48, 0xff, RZ, 0xc0, !PT ;  /* 0x000000ff30307812 */ /* 0x000fe200078ec0ff */
[----:B------:R-:W-:-:S02]  /*3fba0*/  IMAD.MOV.U32 R57, RZ, RZ, R51 ;  /* 0x000000ffff397224 */ /* 0x000fc400078e0033 */
[----:B------:R-:W-:Y:S01]  /*3fbb0*/  IMAD.MOV.U32 R58, RZ, RZ, R62 ;  /* 0x000000ffff3a7224 */ /* 0x000fe200078e003e */
[----:B-1----:R-:W-:Y:S02]  /*3fbc0*/  LOP3.LUT R52, R46, 0xff00, R43, 0xf8, !PT ;  /* 0x0000ff002e347812 */ /* 0x002fe400078ef82b */
[----:B------:R-:W-:Y:S02]  /*3fbd0*/  PRMT R43, R45, 0x7772, RZ ;  /* 0x000077722d2b7816 */ /* 0x000fe400000000ff */
[----:B------:R-:W-:Y:S01]  /*3fbe0*/  PRMT R46, R41, 0x7772, RZ ;  /* 0x00007772292e7816 */ /* 0x000fe200000000ff */
[----:B------:R-:W-:Y:S02]  /*3fbf0*/  IMAD.MOV.U32 R59, RZ, RZ, R49 ;  /* 0x000000ffff3b7224 */ /* 0x000fe400078e0031 */
[----:B------:R-:W-:Y:S01]  /*3fc00*/  IMAD.U32 R43, R43, 0x10000, RZ ;  /* 0x000100002b2b7824 */ /* 0x000fe200078e00ff */
[----:B------:R-:W-:Y:S01]  /*3fc10*/  LOP3.LUT R51, R48, 0xff00, R47, 0xf8, !PT ;  /* 0x0000ff0030337812 */ /* 0x000fe200078ef82f */
[----:B------:R-:W-:Y:S01]  /*3fc20*/  IMAD.U32 R46, R46, 0x10000, RZ ;  /* 0x000100002e2e7824 */ /* 0x000fe200078e00ff */
[----:B------:R-:W-:Y:S01]  /*3fc30*/  PRMT R49, R37, 0x7771, RZ ;  /* 0x0000777125317816 */ /* 0x000fe200000000ff */
[----:B------:R1:W-:Y:S01]  /*3fc40*/  STL.128 [R1+0xfe0], R56 ;  /* 0x000fe03801007387 */ /* 0x0003e20000100c00 */
[----:B------:R-:W-:-:S02]  /*3fc50*/  PRMT R47, R39, 0x7771, RZ ;  /* 0x00007771272f7816 */ /* 0x000fc400000000ff */
[----:B------:R-:W-:Y:S02]  /*3fc60*/  PRMT R50, R37, 0x7770, RZ ;  /* 0x0000777025327816 */ /* 0x000fe400000000ff */
[----:B------:R-:W-:Y:S02]  /*3fc70*/  PRMT R45, R45, 0x7773, RZ ;  /* 0x000077732d2d7816 */ /* 0x000fe400000000ff */
[----:B------:R-:W-:Y:S01]  /*3fc80*/  PRMT R41, R41, 0x7773, RZ ;  /* 0x0000777329297816 */ /* 0x000fe200000000ff */
[----:B------:R-:W-:Y:S01]  /*3fc90*/  IMAD.SHL.U32 R49, R49, 0x100, RZ ;  /* 0x0000010031317824 */ /* 0x000fe200078e00ff */
[----:B------:R-:W-:Y:S01]  /*3fca0*/  PRMT R48, R39, 0x7770, RZ ;  /* 0x0000777027307816 */ /* 0x000fe200000000ff */
[----:B------:R-:W-:Y:S01]  /*3fcb0*/  IMAD.SHL.U32 R47, R47, 0x100, RZ ;  /* 0x000001002f2f7824 */ /* 0x000fe200078e00ff */
[----:B------:R-:W-:Y:S02]  /*3fcc0*/  LOP3.LUT R50, R50, 0xff, RZ, 0xc0, !PT ;  /* 0x000000ff32327812 */ /* 0x000fe400078ec0ff */
[----:B-1----:R-:W-:-:S02]  /*3fcd0*/  LOP3.LUT R56, R52, 0xff0000, R43, 0xf8, !PT ;  /* 0x00ff000034387812 */ /* 0x002fc400078ef82b */
[----:B------:R-:W-:Y:S02]  /*3fce0*/  LOP3.LUT R52, R51, 0xff0000, R46, 0xf8, !PT ;  /* 0x00ff000033347812 */ /* 0x000fe400078ef82e */
[----:B------:R-:W-:Y:S01]  /*3fcf0*/  PRMT R46, R37, 0x7772, RZ ;  /* 0x00007772252e7816 */ /* 0x000fe200000000ff */
[----:B------:R-:W-:Y:S01]  /*3fd00*/  IMAD.SHL.U32 R45, R45, 0x1000000, RZ ;  /* 0x010000002d2d7824 */ /* 0x000fe200078e00ff */
[----:B------:R-:W-:Y:S01]  /*3fd10*/  PRMT R43, R39, 0x7772, RZ ;  /* 0x00007772272b7816 */ /* 0x000fe200000000ff */
[----:B------:R-:W-:Y:S01]  /*3fd20*/  IMAD.SHL.U32 R41, R41, 0x1000000, RZ ;  /* 0x0100000029297824 */ /* 0x000fe200078e00ff */
[----:B------:R-:W-:Y:S01]  /*3fd30*/  LOP3.LUT R48, R48, 0xff, RZ, 0xc0, !PT ;  /* 0x000000ff30307812 */ /* 0x000fe200078ec0ff */
[----:B------:R-:W-:Y:S01]  /*3fd40*/  IMAD.U32 R46, R46, 0x10000, RZ ;  /* 0x000100002e2e7824 */ /* 0x000fe200078e00ff */
[----:B------:R-:W-:Y:S01]  /*3fd50*/  PRMT R37, R37, 0x7773, RZ ;  /* 0x0000777325257816 */ /* 0x000fe200000000ff */
[----:B------:R-:W-:Y:S01]  /*3fd60*/  IMAD.U32 R43, R43, 0x10000, RZ ;  /* 0x000100002b2b7824 */ /* 0x000fe200078e00ff */
[----:B------:R-:W-:-:S02]  /*3fd70*/  LOP3.LUT R49, R50, 0xff00, R49, 0xf8, !PT ;  /* 0x0000ff0032317812 */ /* 0x000fc400078ef831 */
[----:B------:R-:W-:Y:S01]  /*3fd80*/  LOP3.LUT R54, R48, 0xff00, R47, 0xf8, !PT ;  /* 0x0000ff0030367812 */ /* 0x000fe200078ef82f */
[----:B------:R-:W-:Y:S01]  /*3fd90*/  IMAD.SHL.U32 R37, R37, 0x1000000, RZ ;  /* 0x0100000025257824 */ /* 0x000fe200078e00ff */
[----:B------:R-:W-:Y:S02]  /*3fda0*/  LOP3.LUT R45, R56, R45, RZ, 0xfc, !PT ;  /* 0x0000002d382d7212 */ /* 0x000fe400078efcff */
[----:B------:R-:W-:Y:S02]  /*3fdb0*/  LOP3.LUT R51, R52, R41, RZ, 0xfc, !PT ;  /* 0x0000002934337212 */ /* 0x000fe400078efcff */
[----:B------:R-:W-:Y:S02]  /*3fdc0*/  PRMT R39, R39, 0x7773, RZ ;  /* 0x0000777327277816 */ /* 0x000fe400000000ff */
[----:B------:R-:W-:Y:S02]  /*3fdd0*/  LOP3.LUT R52, R49, 0xff0000, R46, 0xf8, !PT ;  /* 0x00ff000031347812 */ /* 0x000fe400078ef82e */
[----:B------:R-:W-:Y:S01]  /*3fde0*/  PRMT R41, R35, 0x7771, RZ ;  /* 0x0000777123297816 */ /* 0x000fe200000000ff */
[----:B------:R-:W-:Y:S01]  /*3fdf0*/  IMAD.MOV.U32 R49, RZ, RZ, R45 ;  /* 0x000000ffff317224 */ /* 0x000fe200078e002d */
[----:B------:R-:W-:Y:S01]  /*3fe00*/  LOP3.LUT R54, R54, 0xff0000, R43, 0xf8, !PT ;  /* 0x00ff000036367812 */ /* 0x000fe200078ef82b */
[----:B------:R-:W-:Y:S01]  /*3fe10*/  IMAD.SHL.U32 R39, R39, 0x1000000, RZ ;  /* 0x0100000027277824 */ /* 0x000fe200078e00ff */
[----:B------:R-:W-:-:S02]  /*3fe20*/  PRMT R43, R35, 0x7770, RZ ;  /* 0x00007770232b7816 */ /* 0x000fc400000000ff */
[----:B------:R-:W-:Y:S01]  /*3fe30*/  LOP3.LUT R45, R52, R37, RZ, 0xfc, !PT ;  /* 0x00000025342d7212 */ /* 0x000fe200078efcff */
[----:B------:R-:W-:Y:S01]  /*3fe40*/  IMAD.SHL.U32 R41, R41, 0x100, RZ ;  /* 0x0000010029297824 */ /* 0x000fe200078e00ff */
[----:B------:R-:W-:Y:S01]  /*3fe50*/  PRMT R37, R35, 0x7772, RZ ;  /* 0x0000777223257816 */ /* 0x000fe200000000ff */
[----:B------:R-:W-:Y:S01]  /*3fe60*/  IMAD.MOV.U32 R48, RZ, RZ, R44 ;  /* 0x000000ffff307224 */ /* 0x000fe200078e002c */
[----:B------:R-:W-:Y:S01]  /*3fe70*/  LOP3.LUT R46, R43, 0xff, RZ, 0xc0, !PT ;  /* 0x000000ff2b2e7812 */ /* 0x000fe200078ec0ff */
[----:B------:R-:W-:Y:S01]  /*3fe80*/  IMAD.MOV.U32 R50, RZ, RZ, R40 ;  /* 0x000000ffff327224 */ /* 0x000fe200078e0028 */
[----:B------:R-:W-:Y:S01]  /*3fe90*/  LOP3.LUT R47, R54, R39, RZ, 0xfc, !PT ;  /* 0x00000027362f7212 */ /* 0x000fe200078efcff */
[----:B------:R-:W-:Y:S01]  /*3fea0*/  IMAD.U32 R37, R37, 0x10000, RZ ;  /* 0x0001000025257824 */ /* 0x000fe200078e00ff */
[C---:B------:R-:W-:Y:S02]  /*3feb0*/  PRMT R39, R33.reuse, 0x7771, RZ ;  /* 0x0000777121277816 */ /* 0x040fe400000000ff */
[----:B------:R-:W-:Y:S01]  /*3fec0*/  LOP3.LUT R44, R46, 0xff00, R41, 0xf8, !PT ;  /* 0x0000ff002e2c7812 */ /* 0x000fe200078ef829 */
[----:B------:R1:W-:Y:S01]  /*3fed0*/  STL.128 [R1+0xff0], R48 ;  /* 0x000ff03001007387 */ /* 0x0003e20000100c00 */
[----:B------:R-:W-:-:S02]  /*3fee0*/  PRMT R40, R33, 0x7770, RZ ;  /* 0x0000777021287816 */ /* 0x000fc400000000ff */
[C---:B------:R-:W-:Y:S02]  /*3fef0*/  PRMT R41, R31.reuse, 0x7771, RZ ;  /* 0x000077711f297816 */ /* 0x040fe400000000ff */
[----:B------:R-:W-:Y:S02]  /*3ff00*/  PRMT R43, R31, 0x7770, RZ ;  /* 0x000077701f2b7816 */ /* 0x000fe400000000ff */
[----:B------:R-:W-:Y:S01]  /*3ff10*/  PRMT R35, R35, 0x7773, RZ ;  /* 0x0000777323237816 */ /* 0x000fe200000000ff */
[----:B------:R-:W-:Y:S01]  /*3ff20*/  IMAD.SHL.U32 R39, R39, 0x100, RZ ;  /* 0x0000010027277824 */ /* 0x000fe200078e00ff */
[----:B------:R-:W-:Y:S02]  /*3ff30*/  LOP3.LUT R44, R44, 0xff0000, R37, 0xf8, !PT ;  /* 0x00ff00002c2c7812 */ /* 0x000fe400078ef825 */
[----:B------:R-:W-:Y:S02]  /*3ff40*/  LOP3.LUT R40, R40, 0xff, RZ, 0xc0, !PT ;  /* 0x000000ff28287812 */ /* 0x000fe400078ec0ff */
[----:B------:R-:W-:Y:S01]  /*3ff50*/  LOP3.LUT R46, R43, 0xff, RZ, 0xc0, !PT ;  /* 0x000000ff2b2e7812 */ /* 0x000fe200078ec0ff */
[----:B-1----:R-:W-:Y:S01]  /*3ff60*/  IMAD.MOV.U32 R50, RZ, RZ, R36 ;  /* 0x000000ffff327224 */ /* 0x002fe200078e0024 */
[----:B------:R-:W-:Y:S01]  /*3ff70*/  PRMT R36, R33, 0x7772, RZ ;  /* 0x0000777221247816 */ /* 0x000fe200000000ff */
[----:B------:R-:W-:Y:S01]  /*3ff80*/  IMAD.SHL.U32 R43, R41, 0x100, RZ ;  /* 0x00000100292b7824 */ /* 0x000fe200078e00ff */
[----:B------:R-:W-:Y:S01]  /*3ff90*/  PRMT R37, R31, 0x7772, RZ ;  /* 0x000077721f257816 */ /* 0x000fe200000000ff */
[----:B------:R-:W-:Y:S01]  /*3ffa0*/  IMAD.SHL.U32 R35, R35, 0x1000000, RZ ;  /* 0x0100000023237824 */ /* 0x000fe200078e00ff */
[----:B------:R-:W-:Y:S01]  /*3ffb0*/  LOP3.LUT R41, R40, 0xff00, R39, 0xf8, !PT ;  /* 0x0000ff0028297812 */ /* 0x000fe200078ef827 */
[----:B------:R-:W-:Y:S01]  /*3ffc0*/  IMAD.MOV.U32 R48, RZ, RZ, R38 ;  /* 0x000000ffff307224 */ /* 0x000fe200078e0026 */
[----:B------:R-:W-:Y:S01]  /*3ffd0*/  PRMT R38, R29, 0x7771, RZ ;  /* 0x000077711d267816 */ /* 0x000fe200000000ff */
[----:B------:R-:W-:Y:S01]  /*3ffe0*/  IMAD.U32 R36, R36, 0x10000, RZ ;  /* 0x0001000024247824 */ /* 0x000fe200078e00ff */
[----:B------:R-:W-:Y:S01]  /*3fff0*/  LOP3.LUT R40, R46, 0xff00, R43, 0xf8, !PT ;  /* 0x0000ff002e287812 */ /* 0x000fe200078ef82b */
[----:B------:R-:W-:Y:S01]  /*40000*/  IMAD.U32 R37, R37, 0x10000, RZ ;  /* 0x0001000025257824 */ /* 0x000fe200078e00ff */
[----:B------:R-:W-:Y:S01]  /*40010*/  PRMT R39, R29, 0x7770, RZ ;  /* 0x000077701d277816 */ /* 0x000fe200000000ff */
[----:B------:R-:W-:Y:S01]  /*40020*/  IMAD.MOV.U32 R51, RZ, RZ, R45 ;  /* 0x000000ffff337224 */ /* 0x000fe200078e002d */
[----:B------:R-:W-:-:S02]  /*40030*/  PRMT R33, R33, 0x7773, RZ ;  /* 0x0000777321217816 */ /* 0x000fc400000000ff */
[----:B------:R-:W-:Y:S01]  /*40040*/  LOP3.LUT R45, R44, R35, RZ, 0xfc, !PT ;  /* 0x000000232c2d7212 */ /* 0x000fe200078efcff */
[----:B------:R-:W-:Y:S01]  /*40050*/  IMAD.SHL.U32 R38, R38, 0x100, RZ ;  /* 0x0000010026267824 */ /* 0x000fe200078e00ff */
[----:B------:R-:W-:Y:S02]  /*40060*/  LOP3.LUT R44, R41, 0xff0000, R36, 0xf8, !PT ;  /* 0x00ff0000292c7812 */ /* 0x000fe400078ef824 */
[----:B------:R-:W-:Y:S02]  /*40070*/  PRMT R35, R29, 0x7772, RZ ;  /* 0x000077721d237816 */ /* 0x000fe400000000ff */
[----:B------:R-:W-:Y:S01]  /*40080*/  PRMT R36, R27, 0x7771, RZ ;  /* 0x000077711b247816 */ /* 0x000fe200000000ff */
[----:B------:R-:W-:Y:S01]  /*40090*/  IMAD.SHL.U32 R33, R33, 0x1000000, RZ ;  /* 0x0100000021217824 */ /* 0x000fe200078e00ff */
[----:B------:R-:W-:Y:S02]  /*400a0*/  LOP3.LUT R39, R39, 0xff, RZ, 0xc0, !PT ;  /* 0x000000ff27277812 */ /* 0x000fe400078ec0ff */
[----:B------:R-:W-:-:S02]  /*400b0*/  LOP3.LUT R40, R40, 0xff0000, R37, 0xf8, !PT ;  /* 0x00ff000028287812 */ /* 0x000fc400078ef825 */
[----:B------:R-:W-:Y:S02]  /*400c0*/  PRMT R31, R31, 0x7773, RZ ;  /* 0x000077731f1f7816 */ /* 0x000fe400000000ff */
[----:B------:R-:W-:Y:S01]  /*400d0*/  PRMT R37, R27, 0x7770, RZ ;  /* 0x000077701b257816 */ /* 0x000fe200000000ff */
[----:B------:R-:W-:Y:S01]  /*400e0*/  IMAD.U32 R35, R35, 0x10000, RZ ;  /* 0x0001000023237824 */ /* 0x000fe200078e00ff */
[----:B------:R-:W-:Y:S01]  /*400f0*/  LOP3.LUT R38, R39, 0xff00, R38, 0xf8, !PT ;  /* 0x0000ff0027267812 */ /* 0x000fe200078ef826 */
[----:B------:R-:W-:Y:S01]  /*40100*/  IMAD.SHL.U32 R36, R36, 0x100, RZ ;  /* 0x0000010024247824 */ /* 0x000fe200078e00ff */
[----:B------:R-:W-:Y:S01]  /*40110*/  LOP3.LUT R37, R37, 0xff, RZ, 0xc0, !PT ;  /* 0x000000ff25257812 */ /* 0x000fe200078ec0ff */
[----:B------:R-:W-:Y:S01]  /*40120*/  IMAD.SHL.U32 R31, R31, 0x1000000, RZ ;  /* 0x010000001f1f7824 */ /* 0x000fe200078e00ff */
[----:B------:R-:W-:Y:S02]  /*40130*/  PRMT R29, R29, 0x7773, RZ ;  /* 0x000077731d1d7816 */ /* 0x000fe400000000ff */
[----:B------:R-:W-:-:S02]  /*40140*/  LOP3.LUT R43, R44, R33, RZ, 0xfc, !PT ;  /* 0x000000212c2b7212 */ /* 0x000fc400078efcff */
[----:B------:R-:W-:Y:S02]  /*40150*/  PRMT R33, R25, 0x7771, RZ ;  /* 0x0000777119217816 */ /* 0x000fe400000000ff */
[----:B------:R-:W-:Y:S02]  /*40160*/  LOP3.LUT R39, R38, 0xff0000, R35, 0xf8, !PT ;  /* 0x00ff000026277812 */ /* 0x000fe400078ef823 */
[----:B------:R-:W-:Y:S01]  /*40170*/  LOP3.LUT R44, R37, 0xff00, R36, 0xf8, !PT ;  /* 0x0000ff00252c7812 */ /* 0x000fe200078ef824 */
[----:B------:R-:W-:Y:S01]  /*40180*/  IMAD.SHL.U32 R36, R29, 0x1000000, RZ ;  /* 0x010000001d247824 */ /* 0x000fe200078e00ff */
[----:B------:R-:W-:Y:S02]  /*40190*/  PRMT R35, R25, 0x7770, RZ ;  /* 0x0000777019237816 */ /* 0x000fe400000000ff */
[----:B------:R-:W-:Y:S01]  /*401a0*/  LOP3.LUT R41, R40, R31, RZ, 0xfc, !PT ;  /* 0x0000001f28297212 */ /* 0x000fe200078efcff */
[----:B------:R-:W-:Y:S01]  /*401b0*/  IMAD.SHL.U32 R33, R33, 0x100, RZ ;  /* 0x0000010021217824 */ /* 0x000fe200078e00ff */
[----:B------:R-:W-:-:S02]  /*401c0*/  PRMT R31, R27, 0x7772, RZ ;  /* 0x000077721b1f7816 */ /* 0x000fc400000000ff */
[----:B------:R-:W-:Y:S02]  /*401d0*/  PRMT R29, R25, 0x7772, RZ ;  /* 0x00007772191d7816 */ /* 0x000fe400000000ff */
[----:B------:R-:W-:Y:S01]  /*401e0*/  LOP3.LUT R40, R35, 0xff, RZ, 0xc0, !PT ;  /* 0x000000ff23287812 */ /* 0x000fe200078ec0ff */
[----:B------:R-:W-:Y:S01]  /*401f0*/  IMAD.U32 R31, R31, 0x10000, RZ ;  /* 0x000100001f1f7824 */ /* 0x000fe200078e00ff */
[----:B------:R-:W-:Y:S01]  /*40200*/  PRMT R27, R27, 0x7773, RZ ;  /* 0x000077731b1b7816 */ /* 0x000fe200000000ff */
[----:B------:R-:W-:Y:S01]  /*40210*/  IMAD.U32 R29, R29, 0x10000, RZ ;  /* 0x000100001d1d7824 */ /* 0x000fe200078e00ff */
[----:B------:R-:W-:Y:S01]  /*40220*/  PRMT R25, R25, 0x7773, RZ ;  /* 0x0000777319197816 */ /* 0x000fe200000000ff */
[----:B------:R-:W-:Y:S01]  /*40230*/  IMAD.MOV.U32 R37, RZ, RZ, R45 ;  /* 0x000000ffff257224 */ /* 0x000fe200078e002d */
[----:B------:R-:W-:Y:S01]  /*40240*/  LOP3.LUT R35, R39, R36, RZ, 0xfc, !PT ;  /* 0x0000002427237212 */ /* 0x000fe200078efcff */
[----:B------:R-:W-:Y:S01]  /*40250*/  IMAD.MOV.U32 R36, RZ, RZ, R34 ;  /* 0x000000ffff247224 */ /* 0x000fe200078e0022 */
[----:B------:R-:W-:Y:S01]  /*40260*/  LOP3.LUT R40, R40, 0xff00, R33, 0xf8, !PT ;  /* 0x0000ff0028287812 */ /* 0x000fe200078ef821 */
[----:B------:R-:W-:-:S02]  /*40270*/  IMAD.MOV.U32 R38, RZ, RZ, R32 ;  /* 0x000000ffff267224 */ /* 0x000fc400078e0020 */
[----:B------:R-:W-:Y:S01]  /*40280*/  IMAD.MOV.U32 R39, RZ, RZ, R43 ;  /* 0x000000ffff277224 */ /* 0x000fe200078e002b */
[----:B------:R-:W-:Y:S01]  /*40290*/  LOP3.LUT R44, R44, 0xff0000, R31, 0xf8, !PT ;  /* 0x00ff00002c2c7812 */ /* 0x000fe200078ef81f */
[----:B------:R-:W-:Y:S01]  /*402a0*/  IMAD.SHL.U32 R27, R27, 0x1000000, RZ ;  /* 0x010000001b1b7824 */ /* 0x000fe200078e00ff */
[----:B------:R-:W-:Y:S01]  /*402b0*/  LOP3.LUT R40, R40, 0xff0000, R29, 0xf8, !PT ;  /* 0x00ff000028287812 */ /* 0x000fe200078ef81d */
[----:B------:R-:W-:Y:S01]  /*402c0*/  IMAD.SHL.U32 R25, R25, 0x1000000, RZ ;  /* 0x0100000019197824 */ /* 0x000fe200078e00ff */
[----:B------:R1:W-:Y:S02]  /*402d0*/  STL.128 [R1+0x1010], R36 ;  /* 0x0010102401007387 */ /* 0x0003e40000100c00 */
[----:B------:R-:W-:Y:S02]  /*402e0*/  LOP3.LUT R27, R44, R27, RZ, 0xfc, !PT ;  /* 0x0000001b2c1b7212 */ /* 0x000fe400078efcff */
[----:B------:R-:W-:Y:S01]  /*402f0*/  LOP3.LUT R25, R40, R25, RZ, 0xfc, !PT ;  /* 0x0000001928197212 */ /* 0x000fe200078efcff */
[----:B------:R-:W-:-:S02]  /*40300*/  IMAD.MOV.U32 R49, RZ, RZ, R47 ;  /* 0x000000ffff317224 */ /* 0x000fc400078e002f */
[----:B-1----:R-:W-:Y:S02]  /*40310*/  IMAD.MOV.U32 R36, RZ, RZ, R30 ;  /* 0x000000ffff247224 */ /* 0x002fe400078e001e */
[----:B------:R-:W-:Y:S02]  /*40320*/  IMAD.MOV.U32 R37, RZ, RZ, R41 ;  /* 0x000000ffff257224 */ /* 0x000fe400078e0029 */
[----:B------:R-:W-:Y:S02]  /*40330*/  IMAD.MOV.U32 R38, RZ, RZ, R28 ;  /* 0x000000ffff267224 */ /* 0x000fe400078e001c */
[----:B------:R-:W-:-:S05]  /*40340*/  IMAD.MOV.U32 R39, RZ, RZ, R35 ;  /* 0x000000ffff277224 */ /* 0x000fca00078e0023 */
[----:B------:R1:W-:Y:S01]  /*40350*/  STL.128 [R1+0x1020], R36 ;  /* 0x0010202401007387 */ /* 0x0003e20000100c00 */
[----:B------:R-:W3:Y:S03]  /*40360*/  LDC R31, c[0x3][0x18] ;  /* 0x00c00600ff1f7b82 */ /* 0x000ee60000000800 */
[----:B------:R0:W-:Y:S05]  /*40370*/  STL.128 [R1+0x1000], R48 ;  /* 0x0010003001007387 */ /* 0x0001ea0000100c00 */
[----:B------:R-:W0:Y:S01]  /*40380*/  LDC R33, c[0x3][0x1c] ;  /* 0x00c00700ff217b82 */ /* 0x000e220000000800 */
[----:B-1----:R-:W-:-:S02]  /*40390*/  IMAD.MOV.U32 R36, RZ, RZ, R26 ;  /* 0x000000ffff247224 */ /* 0x002fc400078e001a */
[----:B------:R-:W-:Y:S02]  /*403a0*/  IMAD.MOV.U32 R37, RZ, RZ, R27 ;  /* 0x000000ffff257224 */ /* 0x000fe400078e001b */
[----:B------:R-:W-:Y:S02]  /*403b0*/  IMAD.MOV.U32 R38, RZ, RZ, R24 ;  /* 0x000000ffff267224 */ /* 0x000fe400078e0018 */
[----:B------:R-:W-:Y:S01]  /*403c0*/  IMAD.MOV.U32 R39, RZ, RZ, R25 ;  /* 0x000000ffff277224 */ /* 0x000fe200078e0019 */
[----:B------:R-:W1:Y:S04]  /*403d0*/  LDC R29, c[0x3][0x10] ;  /* 0x00c00400ff1d7b82 */ /* 0x000e680000000800 */
[----:B------:R0:W-:Y:S04]  /*403e0*/  STL.128 [R1+0x1030], R36 ;  /* 0x0010302401007387 */ /* 0x0001e80000100c00 */
[----:B------:R-:W1:Y:S08]  /*403f0*/  LDC R28, c[0x3][0x14] ;  /* 0x00c00500ff1c7b82 */ /* 0x000e700000000800 */
[----:B------:R-:W1:Y:S08]  /*40400*/  LDC R27, c[0x3][0x8] ;  /* 0x00c00200ff1b7b82 */ /* 0x000e700000000800 */
[----:B------:R-:W1:Y:S08]  /*40410*/  LDC R26, c[0x3][0xc] ;  /* 0x00c00300ff1a7b82 */ /* 0x000e700000000800 */
[----:B------:R-:W1:Y:S08]  /*40420*/  LDC R25, c[0x3][RZ] ;  /* 0x00c00000ff197b82 */ /* 0x000e700000000800 */
[----:B------:R-:W1:Y:S01]  /*40430*/  LDC R24, c[0x3][0x4] ;  /* 0x00c00100ff187b82 */ /* 0x000e620000000800 */
[----:B0-----:R-:W-:-:S02]  /*40440*/  ULOP3.LUT UR7, URZ, UR12, URZ, 0x33, !UPT ;  /* 0x0000000cff077292 */ /* 0x001fc4000f8e33ff */
[----:B------:R-:W-:Y:S01]  /*40450*/  ULOP3.LUT UR8, URZ, UR13, URZ, 0x33, !UPT ;  /* 0x0000000dff087292 */ /* 0x000fe2000f8e33ff */
[----:B------:R-:W-:Y:S01]  /*40460*/  LOP3.LUT R35, R22, UR14, RZ, 0x3c, !PT ;  /* 0x0000000e16237c12 */ /* 0x000fe2000f8e3cff */
[----:B------:R-:W-:Y:S01]  /*40470*/  IMAD.MOV.U32 R30, RZ, RZ, RZ ;  /* 0x000000ffff1e7224 */ /* 0x000fe200078e00ff */
[----:B------:R-:W-:Y:S01]  /*40480*/  LOP3.LUT R105, R23, UR15, RZ, 0x3c, !PT ;  /* 0x0000000f17697c12 */ /* 0x000fe2000f8e3cff */
[----:B------:R-:W-:Y:S02]  /*40490*/  IMAD.MOV.U32 R87, RZ, RZ, R20 ;  /* 0x000000ffff577224 */ /* 0x000fe400078e0014 */
[----:B------:R-:W-:Y:S02]  /*404a0*/  IMAD.MOV.U32 R89, RZ, RZ, R21 ;  /* 0x000000ffff597224 */ /* 0x000fe400078e0015 */
[----:B--2---:R-:W-:Y:S02]  /*404b0*/  IMAD.MOV.U32 R95, RZ, RZ, R10 ;  /* 0x000000ffff5f7224 */ /* 0x004fe400078e000a */
        /* <DEDUP_REMOVED lines=11> */
[----:B----4-:R-:W-:Y:S02]  /*40570*/  IMAD.MOV.U32 R52, RZ, RZ, R6 ;  /* 0x000000ffff347224 */ /* 0x010fe400078e0006 */
[----:B------:R-:W-:-:S02]  /*40580*/  IMAD.MOV.U32 R53, RZ, RZ, R7 ;  /* 0x000000ffff357224 */ /* 0x000fc400078e0007 */
[----:B------:R-:W-:Y:S02]  /*40590*/  IMAD.U32 R97, RZ, RZ, UR7 ;  /* 0x00000007ff617e24 */ /* 0x000fe4000f8e00ff */
[----:B---3--:R-:W-:-:S07]  /*405a0*/  IMAD.U32 R99, RZ, RZ, UR8 ;  /* 0x00000008ff637e24 */ /* 0x008fce000f8e00ff */
.L_x_212:
[----:B------:R-:W-:-:S04]  /*405b0*/  IMAD.MOV.U32 R23, RZ, RZ, 0x40 ;  /* 0x00000040ff177424 */ /* 0x000fc800078e00ff */
[----:B------:R-:W-:-:S04]  /*405c0*/  IMAD R32, R30, 0x10, R23 ;  /* 0x000000101e207824 */ /* 0x000fc800078e0217 */
[----:B------:R-:W0:Y:S08]  /*405d0*/  LDC.U8 R23, c[0x3][R32] ;  /* 0x00c0000020177b82 */ /* 0x000e300000000000 */
[----:B------:R-:W2:Y:S08]  /*405e0*/  LDC.U8 R39, c[0x3][R32+0x2] ;  /* 0x00c0008020277b82 */ /* 0x000eb00000000000 */
[----:B------:R-:W3:Y:S01]  /*405f0*/  LDC.U8 R41, c[0x3][R32+0x4] ;  /* 0x00c0010020297b82 */ /* 0x000ee20000000000 */
[----:B0-----:R-:W-:-:S07]  /*40600*/  IMAD R23, R23, 0x8, R0 ;  /* 0x0000000817177824 */ /* 0x001fce00078e0200 */
[----:B------:R-:W0:Y:S01]  /*40610*/  LDC.U8 R37, c[0x3][R32+0x1] ;  /* 0x00c0004020257b82 */ /* 0x000e220000000000 */
[----:B------:R4:W5:Y:S01]  /*40620*/  LDL.64 R74, [R23] ;  /* 0x00000000174a7983 */ /* 0x0009620000100a00 */
[----:B--2---:R-:W-:-:S06]  /*40630*/  IMAD R39, R39, 0x8, R0 ;  /* 0x0000000827277824 */ /* 0x004fcc00078e0200 */
[----:B------:R-:W2:Y:S01]  /*40640*/  LDC.U8 R43, c[0x3][R32+0x6] ;  /* 0x00c00180202b7b82 */ /* 0x000ea20000000000 */
[----:B------:R-:W5:Y:S01]  /*40650*/  LDL.64 R78, [R39] ;  /* 0x00000000274e7983 */ /* 0x000f620000100a00 */
[----:B---3--:R-:W-:-:S06]  /*40660*/  IMAD R80, R41, 0x8, R0 ;  /* 0x0000000829507824 */ /* 0x008fcc00078e0200 */
[----:B----4-:R-:W3:Y:S01]  /*40670*/  LDC.U8 R23, c[0x3][R32+0x5] ;  /* 0x00c0014020177b82 */ /* 0x010ee20000000000 */
[----:B------:R-:W4:Y:S01]  /*40680*/  LDL.64 R80, [R80] ;  /* 0x0000000050507983 */ /* 0x000f220000100a00 */
[----:B0-----:R-:W-:-:S06]  /*40690*/  IMAD R37, R37, 0x8, R0 ;  /* 0x0000000825257824 */ /* 0x001fcc00078e0200 */
[----:B------:R-:W0:Y:S01]  /*406a0*/  LDC.U8 R41, c[0x3][R32+0x3] ;  /* 0x00c000c020297b82 */ /* 0x000e220000000000 */
[----:B------:R1:W4:Y:S01]  /*406b0*/  LDL.64 R76, [R37] ;  /* 0x00000000254c7983 */ /* 0x0003220000100a00 */
[----:B--2---:R-:W-:-:S06]  /*406c0*/  IMAD R43, R43, 0x8, R0 ;  /* 0x000000082b2b7824 */ /* 0x004fcc00078e0200 */
[----:B------:R-:W2:Y:S01]  /*406d0*/  LDC.U8 R45, c[0x3][R32+0x7] ;  /* 0x00c001c0202d7b82 */ /* 0x000ea20000000000 */
[----:B------:R1:W4:Y:S01]  /*406e0*/  LDL.64 R82, [R43] ;  /* 0x000000002b527983 */ /* 0x0003220000100a00 */
[----:B---3--:R-:W-:-:S05]  /*406f0*/  IMAD R23, R23, 0x8, R0 ;  /* 0x0000000817177824 */ /* 0x008fca00078e0200 */
[----:B------:R3:W4:Y:S01]  /*40700*/  LDL.64 R60, [R23] ;  /* 0x00000000173c7983 */ /* 0x0007220000100a00 */
[----:B0-----:R-:W-:-:S05]  /*40710*/  IMAD R41, R41, 0x8, R0 ;  /* 0x0000000829297824 */ /* 0x001fca00078e0200 */
[----:B------:R-:W4:Y:S01]  /*40720*/  LDL.64 R62, [R41] ;  /* 0x00000000293e7983 */ /* 0x000f220000100a00 */
[----:B------:R-:W0:Y:S01]  /*40730*/  LDC.U8 R47, c[0x3][R32+0x8] ;  /* 0x00c00200202f7b82 */ /* 0x000e220000000000 */
[----:B--2---:R-:W-:-:S05]  /*40740*/  IMAD R45, R45, 0x8, R0 ;  /* 0x000000082d2d7824 */ /* 0x004fca00078e0200 */
[----:B------:R-:W2:Y:S02]  /*40750*/  LDL.64 R54, [R45] ;  /* 0x000000002d367983 */ /* 0x000ea40000100a00 */
[----:B-1----:R-:W1:Y:S08]  /*40760*/  LDC.U8 R37, c[0x3][R32+0xa] ;  /* 0x00c0028020257b82 */ /* 0x002e700000000000 */
[----:B------:R-:W3:Y:S01]  /*40770*/  LDC.U8 R39, c[0x3][R32+0xc] ;  /* 0x00c0030020277b82 */ /* 0x000ee20000000000 */
[----:B0-----:R-:W-:-:S07]  /*40780*/  IMAD R48, R47, 0x8, R0 ;  /* 0x000000082f307824 */ /* 0x001fce00078e0200 */
[----:B------:R-:W0:Y:S01]  /*40790*/  LDC.U8 R43, c[0x3][R32+0xe] ;  /* 0x00c00380202b7b82 */ /* 0x000e220000000000 */
[----:B------:R-:W2:Y:S01]  /*407a0*/  LDL.64 R48, [R48] ;  /* 0x0000000030307983 */ /* 0x000ea20000100a00 */
[----:B-1----:R-:W-:-:S06]  /*407b0*/  IMAD R37, R37, 0x8, R0 ;  /* 0x0000000825257824 */ /* 0x002fcc00078e0200 */
[----:B---3--:R-:W1:Y:S01]  /*407c0*/  LDC.U8 R23, c[0x3][R32+0x9] ;  /* 0x00c0024020177b82 */ /* 0x008e620000000000 */
[----:B------:R-:W3:Y:S01]  /*407d0*/  LDL.64 R50, [R37] ;  /* 0x0000000025327983 */ /* 0x000ee20000100a00 */
[----:B------:R-:W-:-:S06]  /*407e0*/  IMAD R46, R39, 0x8, R0 ;  /* 0x00000008272e7824 */ /* 0x000fcc00078e0200 */
[----:B------:R-:W1:Y:S01]  /*407f0*/  LDC.U8 R39, c[0x3][R32+0xb] ;  /* 0x00c002c020277b82 */ /* 0x000e620000000000 */
[----:B------:R-:W3:Y:S01]  /*40800*/  LDL.64 R46, [R46] ;  /* 0x000000002e2e7983 */ /* 0x000ee20000100a00 */
[----:B0-----:R-:W-:-:S06]  /*40810*/  IMAD R43, R43, 0x8, R0 ;  /* 0x000000082b2b7824 */ /* 0x001fcc00078e0200 */
[----:B------:R-:W0:Y:S01]  /*40820*/  LDC.U8 R85, c[0x3][R32+0xf] ;  /* 0x00c003c020557b82 */ /* 0x000e220000000000 */
[----:B------:R5:W3:Y:S01]  /*40830*/  LDL.64 R44, [R43] ;  /* 0x000000002b2c7983 */ /* 0x000ae20000100a00 */
[----:B-1----:R-:W-:-:S06]  /*40840*/  IMAD R40, R23, 0x8, R0 ;  /* 0x0000000817287824 */ /* 0x002fcc00078e0200 */
[----:B------:R-:W1:Y:S01]  /*40850*/  LDC.U8 R23, c[0x3][R32+0xd] ;  /* 0x00c0034020177b82 */ /* 0x000e620000000000 */
[----:B------:R-:W3:Y:S01]  /*40860*/  LDL.64 R40, [R40] ;  /* 0x0000000028287983 */ /* 0x000ee20000100a00 */
[----:B------:R-:W-:-:S06]  /*40870*/  IMAD R39, R39, 0x8, R0 ;  /* 0x0000000827277824 */ /* 0x000fcc00078e0200 */
[----:B------:R-:W3:Y:S01]  /*40880*/  LDL.64 R38, [R39] ;  /* 0x0000000027267983 */ /* 0x000ee20000100a00 */
[--C-:B0-----:R-:W-:Y:S02]  /*40890*/  IMAD R22, R85, 0x8, R0.reuse ;  /* 0x0000000855167824 */ /* 0x101fe400078e0200 */
[----:B-1----:R-:W-:-:S04]  /*408a0*/  IMAD R36, R23, 0x8, R0 ;  /* 0x0000000817247824 */ /* 0x002fc800078e0200 */
        /* <DEDUP_REMOVED lines=9> */
[----:B------:R-:W-:Y:S02]  /*40940*/  LOP3.LUT R24, R73, R87, RZ, 0x3c, !PT ;  /* 0x0000005749187212 */ /* 0x000fe400078e3cff */
[----:B------:R-:W-:Y:S02]  /*40950*/  IADD3 R66, P2, P3, R58, R91, R78 ;  /* 0x0000005b3a427210 */ /* 0x000fe40007b5e04e */
[----:B------:R-:W-:Y:S02]  /*40960*/  SHF.L.W.U32.HI R43, R25, 0x8, R24 ;  /* 0x00000008192b7819 */ /* 0x000fe40000010e18 */
[----:B----4-:R-:W-:Y:S02]  /*40970*/  IADD3 R70, P4, P5, R56, R95, R80 ;  /* 0x0000005f38467210 */ /* 0x010fe40007d9e050 */
[----:B------:R-:W-:Y:S02]  /*40980*/  IADD3 R84, P0, P1, R84, R43, R76 ;  /* 0x0000002b54547210 */ /* 0x000fe4000791e04c */
[----:B------:R-:W-:-:S02]  /*40990*/  IADD3.X R76, PT, PT, R59, R93, R79, P2, P3 ;  /* 0x0000005d3b4c7210 */ /* 0x000fc400017e644f */
[----:B------:R-:W-:Y:S02]  /*409a0*/  IADD3.X R80, PT, PT, R57, R64, R81, P4, P5 ;  /* 0x0000004039507210 */ /* 0x000fe400027ea451 */
[----:B------:R-:W-:Y:S02]  /*409b0*/  SHF.L.W.U32.HI R25, R24, 0x8, R25 ;  /* 0x0000000818197819 */ /* 0x000fe40000010e19 */
[----:B------:R-:W-:Y:S02]  /*409c0*/  LOP3.LUT R68, R71, R76, RZ, 0x3c, !PT ;  /* 0x0000004c47447212 */ /* 0x000fe400078e3cff */
[----:B------:R-:W-:Y:S02]  /*409d0*/  LOP3.LUT R64, R99, R80, RZ, 0x3c, !PT ;  /* 0x0000005063407212 */ /* 0x000fe400078e3cff */
[----:B------:R-:W-:Y:S02]  /*409e0*/  IADD3.X R78, PT, PT, R74, R25, R77, P0, P1 ;  /* 0x000000194a4e7210 */ /* 0x000fe400007e244d */
[----:B------:R-:W-:-:S02]  /*409f0*/  LOP3.LUT R79, R69, R66, RZ, 0x3c, !PT ;  /* 0x00000042454f7212 */ /* 0x000fc400078e3cff */
[----:B------:R-:W-:Y:S02]  /*40a00*/  LOP3.LUT R65, R34, R84, RZ, 0x3c, !PT ;  /* 0x0000005422417212 */ /* 0x000fe400078e3cff */
[----:B------:R-:W-:Y:S02]  /*40a10*/  IADD3 R72, P0, PT, R27, R68, RZ ;  /* 0x000000441b487210 */ /* 0x000fe40007f1e0ff */
[----:B------:R-:W-:Y:S02]  /*40a20*/  IADD3 R32, P2, P3, R52, R101, R82 ;  /* 0x0000006534207210 */ /* 0x000fe40007b5e052 */
[----:B------:R-:W-:Y:S02]  /*40a30*/  LOP3.LUT R34, R97, R70, RZ, 0x3c, !PT ;  /* 0x0000004661227212 */ /* 0x000fe400078e3cff */
[----:B------:R-:W-:Y:S01]  /*40a40*/  IADD3 R73, P1, PT, R29, R64, RZ ;  /* 0x000000401d497210 */ /* 0x000fe20007f3e0ff */
[----:B------:R-:W-:Y:S01]  /*40a50*/  IMAD.X R77, R26, 0x1, R79, P0 ;  /* 0x000000011a4d7824 */ /* 0x000fe200000e064f */
[----:B------:R-:W-:-:S02]  /*40a60*/  IADD3.X R82, PT, PT, R53, R103, R83, P2, P3 ;  /* 0x0000006735527210 */ /* 0x000fc400017e6453 */
[----:B------:R-:W-:Y:S01]  /*40a70*/  LOP3.LUT R74, R67, R78, RZ, 0x3c, !PT ;  /* 0x0000004e434a7212 */ /* 0x000fe200078e3cff */
[----:B------:R-:W-:Y:S01]  /*40a80*/  IMAD.X R75, R28, 0x1, R34, P1 ;  /* 0x000000011c4b7824 */ /* 0x000fe200008e0622 */
[----:B------:R-:W-:Y:S02]  /*40a90*/  LOP3.LUT R28, R58, R72, RZ, 0x3c, !PT ;  /* 0x000000483a1c7212 */ /* 0x000fe400078e3cff */
[----:B------:R-:W-:Y:S02]  /*40aa0*/  LOP3.LUT R58, R105, R82, RZ, 0x3c, !PT ;  /* 0x00000052693a7212 */ /* 0x000fe400078e3cff */
[----:B------:R-:W-:Y:S02]  /*40ab0*/  SHF.L.W.U32.HI R24, R74, 0x10, R65 ;  /* 0x000000104a187819 */ /* 0x000fe40000010e41 */
[----:B------:R-:W-:Y:S02]  /*40ac0*/  SHF.L.W.U32.HI R27, R65, 0x10, R74 ;  /* 0x00000010411b7819 */ /* 0x000fe40000010e4a */
[----:B------:R-:W-:-:S02]  /*40ad0*/  LOP3.LUT R59, R59, R77, RZ, 0x3c, !PT ;  /* 0x0000004d3b3b7212 */ /* 0x000fc400078e3cff */
[----:B------:R-:W-:Y:S02]  /*40ae0*/  LOP3.LUT R26, R56, R73, RZ, 0x3c, !PT ;  /* 0x00000049381a7212 */ /* 0x000fe400078e3cff */
[----:B------:R-:W-:Y:S02]  /*40af0*/  LOP3.LUT R65, R57, R75, RZ, 0x3c, !PT ;  /* 0x0000004b39417212 */ /* 0x000fe400078e3cff */
[----:B------:R-:W-:Y:S02]  /*40b00*/  LOP3.LUT R56, R35, R32, RZ, 0x3c, !PT ;  /* 0x0000002023387212 */ /* 0x000fe400078e3cff */
[----:B------:R-:W-:Y:S02]  /*40b10*/  IADD3 R67, P2, PT, R31, R58, RZ ;  /* 0x0000003a1f437210 */ /* 0x000fe40007f5e0ff */
[----:B------:R-:W-:Y:S02]  /*40b20*/  SHF.L.W.U32.HI R29, R59, 0x8, R28 ;  /* 0x000000083b1d7819 */ /* 0x000fe40000010e1c */
[----:B------:R-:W-:-:S02]  /*40b30*/  SHF.L.W.U32.HI R57, R28, 0x8, R59 ;  /* 0x000000081c397819 */ /* 0x000fc40000010e3b */
[----:B------:R-:W-:Y:S01]  /*40b40*/  SHF.L.W.U32.HI R59, R26, 0x8, R65 ;  /* 0x000000081a3b7819 */ /* 0x000fe20000010e41 */
[----:B------:R-:W-:Y:S01]  /*40b50*/  IMAD.X R69, R33, 0x1, R56, P2 ;  /* 0x0000000121457824 */ /* 0x000fe200010e0638 */
[----:B------:R-:W-:Y:S02]  /*40b60*/  IADD3 R66, P0, P1, R66, R57, R62 ;  /* 0x0000003942427210 */ /* 0x000fe4000791e03e */
        /* <DEDUP_REMOVED lines=14> */
[----:B--2---:R-:W-:Y:S02]  /*40c50*/  IADD3 R54, P2, P3, R32, R63, R54 ;  /* 0x0000003f20367210 */ /* 0x004fe40007b5e036 */
[----:B------:R-:W-:-:S02]  /*40c60*/  SHF.L.W.U32.HI R32, R53, 0x10, R52 ;  /* 0x0000001035207819 */ /* 0x000fc40000010e34 */
[----:B------:R-:W-:Y:S02]  /*40c70*/  IADD3 R62, P1, PT, R34, R73, RZ ;  /* 0x00000049223e7210 */ /* 0x000fe40007f3e0ff */
[----:B------:R-:W-:Y:S02]  /*40c80*/  IADD3 R72, P0, PT, R31, R72, RZ ;  /* 0x000000481f487210 */ /* 0x000fe40007f1e0ff */
[----:B------:R-:W-:Y:S01]  /*40c90*/  SHF.L.W.U32.HI R61, R33, 0x8, R28 ;  /* 0x00000008213d7819 */ /* 0x000fe20000010e1c */
[----:B------:R-:W-:Y:S02]  /*40ca0*/  IMAD.X R68, R32, 0x1, R75, P1 ;  /* 0x0000000120447824 */ /* 0x000fe400008e064b */
[----:B------:R-:W-:Y:S01]  /*40cb0*/  IMAD.X R74, R26, 0x1, R77, P0 ;  /* 0x000000011a4a7824 */ /* 0x000fe200000e064d */
        /* <DEDUP_REMOVED lines=12> */
[----:B------:R-:W-:Y:S02]  /*40d80*/  IADD3 R29, P1, PT, R52, R67, RZ ;  /* 0x00000043341d7210 */ /* 0x000fe40007f3e0ff */
[----:B------:R-:W-:-:S02]  /*40d90*/  SHF.L.W.U32.HI R33, R57, 0x1, R58 ;  /* 0x0000000139217819 */ /* 0x000fc40000010e3a */
[----:B------:R-:W-:Y:S02]  /*40da0*/  IADD3 R65, P2, P3, R35, R84, R48 ;  /* 0x0000005423417210 */ /* 0x000fe40007b5e030 */
[----:B---3--:R-:W-:Y:S01]  /*40db0*/  IADD3 R58, P4, P5, R55, R66, R50 ;  /* 0x00000042373a7210 */ /* 0x008fe20007d9e032 */
[----:B------:R-:W-:Y:S01]  /*40dc0*/  IMAD.X R50, R28, 0x1, R69, P1 ;  /* 0x000000011c327824 */ /* 0x000fe200008e0645 */
[----:B------:R-:W-:Y:S02]  /*40dd0*/  IADD3.X R67, PT, PT, R33, R78, R49, P2, P3 ;  /* 0x0000004e21437210 */ /* 0x000fe400017e6431 */
[----:B------:R-:W-:Y:S02]  /*40de0*/  IADD3 R73, P0, PT, R27, R85, RZ ;  /* 0x000000551b497210 */ /* 0x000fe40007f1e0ff */
[----:B------:R-:W-:Y:S02]  /*40df0*/  LOP3.LUT R49, R63, R29, RZ, 0x3c, !PT ;  /* 0x0000001d3f317212 */ /* 0x000fe400078e3cff */
[----:B------:R-:W-:-:S02]  /*40e00*/  LOP3.LUT R48, R61, R50, RZ, 0x3c, !PT ;  /* 0x000000323d307212 */ /* 0x000fc400078e3cff */
[----:B------:R-:W-:Y:S02]  /*40e10*/  LOP3.LUT R64, R28, R67, RZ, 0x3c, !PT ;  /* 0x000000431c407212 */ /* 0x000fe400078e3cff */
[----:B------:R-:W-:Y:S01]  /*40e20*/  IADD3.X R59, PT, PT, R53, R76, R51, P4, P5 ;  /* 0x0000004c353b7210 */ /* 0x000fe200027ea433 */
[----:B------:R-:W-:Y:S01]  /*40e30*/  IMAD.X R75, R24, 0x1, R87, P0 ;  /* 0x00000001184b7824 */ /* 0x000fe200000e0657 */
[----:B------:R-:W-:Y:S02]  /*40e40*/  LOP3.LUT R51, R43, R73, RZ, 0x3c, !PT ;  /* 0x000000492b337212 */ /* 0x000fe400078e3cff */
[----:B------:R-:W-:Y:S02]  /*40e50*/  SHF.L.W.U32.HI R43, R49, 0x1, R48 ;  /* 0x00000001312b7819 */ /* 0x000fe40000010e30 */
[----:B------:R-:W-:Y:S02]  /*40e60*/  IADD3 R64, P0, PT, R64, R62, RZ ;  /* 0x0000003e40407210 */ /* 0x000fe40007f1e0ff */
[----:B------:R-:W-:-:S02]  /*40e70*/  LOP3.LUT R66, R52, R65, RZ, 0x3c, !PT ;  /* 0x0000004134427212 */ /* 0x000fc400078e3cff */
[----:B------:R-:W-:Y:S02]  /*40e80*/  LOP3.LUT R56, R24, R59, RZ, 0x3c, !PT ;  /* 0x0000003b18387212 */ /* 0x000fe400078e3cff */
[----:B------:R-:W-:Y:S01]  /*40e90*/  SHF.L.W.U32.HI R49, R48, 0x1, R49 ;  /* 0x0000000130317819 */ /* 0x000fe20000010e31 */
[----:B------:R-:W-:Y:S01]  /*40ea0*/  IMAD.X R66, R66, 0x1, R68, P0 ;  /* 0x0000000142427824 */ /* 0x000fe200000e0644 */
[----:B------:R-:W-:Y:S02]  /*40eb0*/  LOP3.LUT R76, R25, R75, RZ, 0x3c, !PT ;  /* 0x0000004b194c7212 */ /* 0x000fe400078e3cff */
[----:B------:R-:W-:Y:S02]  /*40ec0*/  IADD3 R56, P1, PT, R56, R29, RZ ;  /* 0x0000001d38387210 */ /* 0x000fe40007f3e0ff */
[----:B------:R-:W-:Y:S02]  /*40ed0*/  LOP3.LUT R62, R27, R58, RZ, 0x3c, !PT ;  /* 0x0000003a1b3e7212 */ /* 0x000fe400078e3cff */
[----:B------:R-:W-:-:S02]  /*40ee0*/  IADD3 R69, P2, P3, R49, R70, R46 ;  /* 0x0000004631457210 */ /* 0x000fc40007b5e02e */
[----:B------:R-:W-:Y:S01]  /*40ef0*/  SHF.L.W.U32.HI R29, R76, 0x1, R51 ;  /* 0x000000014c1d7819 */ /* 0x000fe20000010e33 */
[----:B------:R-:W-:Y:S01]  /*40f00*/  IMAD.X R62, R62, 0x1, R50, P1 ;  /* 0x000000013e3e7824 */ /* 0x000fe200008e0632 */
[----:B------:R-:W-:Y:S02]  /*40f10*/  IADD3.X R57, PT, PT, R43, R71, R47, P2, P3 ;  /* 0x000000472b397210 */ /* 0x000fe400017e642f */
[----:B------:R-:W-:Y:S02]  /*40f20*/  LOP3.LUT R47, R35, R64, RZ, 0x3c, !PT ;  /* 0x00000040232f7212 */ /* 0x000fe400078e3cff */
[----:B------:R-:W-:Y:S02]  /*40f30*/  LOP3.LUT R48, R33, R66, RZ, 0x3c, !PT ;  /* 0x0000004221307212 */ /* 0x000fe400078e3cff */
[----:B------:R-:W-:Y:S02]  /*40f40*/  SHF.L.W.U32.HI R25, R51, 0x1, R76 ;  /* 0x0000000133197819 */ /* 0x000fe40000010e4c */
[----:B------:R-:W-:-:S02]  /*40f50*/  IADD3 R51, P0, P1, R29, R54, R44 ;  /* 0x000000361d337210 */ /* 0x000fc4000791e02c */
[----:B------:R-:W-:Y:S02]  /*40f60*/  SHF.L.W.U32.HI R44, R47, 0x8, R48 ;  /* 0x000000082f2c7819 */ /* 0x000fe40000010e30 */
[----:B------:R-:W-:Y:S02]  /*40f70*/  LOP3.LUT R35, R53, R62, RZ, 0x3c, !PT ;  /* 0x0000003e35237212 */ /* 0x000fe400078e3cff */
[----:B------:R-:W-:Y:S02]  /*40f80*/  IADD3.X R53, PT, PT, R25, R60, R45, P0, P1 ;  /* 0x0000003c19357210 */ /* 0x000fe400007e242d */
[----:B------:R-:W-:Y:S02]  /*40f90*/  LOP3.LUT R54, R26, R57, RZ, 0x3c, !PT ;  /* 0x000000391a367212 */ /* 0x000fe400078e3cff */
[----:B------:R-:W-:Y:S02]  /*40fa0*/  LOP3.LUT R46, R55, R56, RZ, 0x3c, !PT ;  /* 0x00000038372e7212 */ /* 0x000fe400078e3cff */
[----:B------:R-:W-:-:S02]  /*40fb0*/  SHF.L.W.U32.HI R33, R48, 0x8, R47 ;  /* 0x0000000830217819 */ /* 0x000fc40000010e2f */
[----:B------:R-:W-:Y:S02]  /*40fc0*/  IADD3 R87, P0, P1, R65, R44, R40 ;  /* 0x0000002c41577210 */ /* 0x000fe4000791e028 */
[----:B------:R-:W-:Y:S02]  /*40fd0*/  LOP3.LUT R50, R32, R53, RZ, 0x3c, !PT ;  /* 0x0000003520327212 */ /* 0x000fe400078e3cff */
[----:B------:R-:W-:Y:S02]  /*40fe0*/  IADD3 R54, P2, PT, R54, R73, RZ ;  /* 0x0000004936367210 */ /* 0x000fe40007f5e0ff */
[----:B------:R-:W-:Y:S02]  /*40ff0*/  LOP3.LUT R60, R31, R69, RZ, 0x3c, !PT ;  /* 0x000000451f3c7212 */ /* 0x000fe400078e3cff */
[----:B------:R-:W-:Y:S02]  /*41000*/  SHF.L.W.U32.HI R45, R35, 0x8, R46 ;  /* 0x00000008232d7819 */ /* 0x000fe40000010e2e */
[----:B------:R-:W-:-:S02]  /*41010*/  IADD3.X R89, PT, PT, R67, R33, R41, P0, P1 ;  /* 0x0000002143597210 */ /* 0x000fc400007e2429 */
[----:B------:R-:W-:Y:S02]  /*41020*/  SHF.L.W.U32.HI R46, R46, 0x8, R35 ;  /* 0x000000082e2e7819 */ /* 0x000fe40000010e23 */
        /* <DEDUP_REMOVED lines=9> */
[----:B------:R-:W-:Y:S02]  /*410c0*/  LOP3.LUT R47, R29, R50, RZ, 0x3c, !PT ;  /* 0x000000321d2f7212 */ /* 0x000fe400078e3cff */
[----:B------:R-:W-:Y:S02]  /*410d0*/  SHF.L.W.U32.HI R105, R41, 0x10, R28 ;  /* 0x0000001029697819 */ /* 0x000fe40000010e1c */
[----:B------:R-:W-:Y:S02]  /*410e0*/  IADD3 R29, P0, PT, R35, R64, RZ ;  /* 0x00000040231d7210 */ /* 0x000fe40007f1e0ff */
[----:B------:R-:W-:-:S02]  /*410f0*/  SHF.L.W.U32.HI R41, R43, 0x8, R40 ;  /* 0x000000082b297819 */ /* 0x000fc40000010e28 */
[----:B------:R-:W-:Y:S02]  /*41100*/  IADD3 R91, P1, P2, R58, R46, R38 ;  /* 0x0000002e3a5b7210 */ /* 0x000fe40007a3e026 */
[----:B------:R-:W-:Y:S01]  /*41110*/  SHF.L.W.U32.HI R40, R40, 0x8, R43 ;  /* 0x0000000828287819 */ /* 0x000fe20000010e2b */
[----:B------:R-:W-:Y:S01]  /*41120*/  IMAD.X R28, R105, 0x1, R66, P0 ;  /* 0x00000001691c7824 */ /* 0x000fe200000e0642 */
[----:B------:R-:W-:Y:S02]  /*41130*/  LOP3.LUT R48, R25, R52, RZ, 0x3c, !PT ;  /* 0x0000003419307212 */ /* 0x000fe400078e3cff */
        /* <DEDUP_REMOVED lines=8> */
[----:B------:R-:W-:-:S02]  /*411c0*/  SHF.L.W.U32.HI R65, R24, 0x10, R27 ;  /* 0x0000001018417819 */ /* 0x000fc40000010e1b */
[----:B------:R-:W-:Y:S02]  /*411d0*/  LOP3.LUT R26, R95, R26, R57, 0x96, !PT ;  /* 0x0000001a5f1a7212 */ /* 0x000fe400078e9639 */
[----:B------:R-:W-:Y:S02]  /*411e0*/  LOP3.LUT R69, R64, R31, R69, 0x96, !PT ;  /* 0x0000001f40457212 */ /* 0x000fe400078e9645 */
[----:B------:R-:W-:Y:S02]  /*411f0*/  IADD3.X R103, PT, PT, R53, R43, R23, P0, P1 ;  /* 0x0000002b35677210 */ /* 0x000fe400007e2417 */
[----:B------:R-:W-:Y:S02]  /*41200*/  LOP3.LUT R44, R44, R29, RZ, 0x3c, !PT ;  /* 0x0000001d2c2c7212 */ /* 0x000fe400078e3cff */
[----:B------:R-:W-:Y:S02]  /*41210*/  LOP3.LUT R33, R33, R28, RZ, 0x3c, !PT ;  /* 0x0000001c21217212 */ /* 0x000fe400078e3cff */
[----:B------:R-:W-:-:S02]  /*41220*/  SHF.L.W.U32.HI R67, R27, 0x10, R24 ;  /* 0x000000101b437819 */ /* 0x000fc40000010e18 */
[----:B------:R-:W-:Y:S02]  /*41230*/  IADD3 R31, P0, PT, R65, R56, RZ ;  /* 0x00000038411f7210 */ /* 0x000fe40007f1e0ff */
[----:B------:R-:W-:Y:S02]  /*41240*/  SHF.L.W.U32.HI R71, R69, 0x10, R26 ;  /* 0x0000001045477819 */ /* 0x000fe40000010e1a */
[----:B------:R-:W-:Y:S02]  /*41250*/  SHF.L.W.U32.HI R69, R26, 0x10, R69 ;  /* 0x000000101a457819 */ /* 0x000fe40000010e45 */
[----:B------:R-:W-:Y:S02]  /*41260*/  SHF.L.W.U32.HI R59, R44, 0x1, R33 ;  /* 0x000000012c3b7819 */ /* 0x000fe40000010e21 */
[----:B------:R-:W-:Y:S01]  /*41270*/  SHF.L.W.U32.HI R58, R33, 0x1, R44 ;  /* 0x00000001213a7819 */ /* 0x000fe20000010e2c */
[----:B------:R-:W-:Y:S01]  /*41280*/  IMAD.X R33, R67, 0x1, R62, P0 ;  /* 0x0000000143217824 */ /* 0x000fe200000e063e */
[----:B------:R-:W-:-:S02]  /*41290*/  LOP3.LUT R32, R101, R32, R53, 0x96, !PT ;  /* 0x0000002065207212 */ /* 0x000fc400078e9635 */
[----:B------:R-:W-:Y:S01]  /*412a0*/  LOP3.LUT R23, R103, R34, R51, 0x96, !PT ;  /* 0x0000002267177212 */ /* 0x000fe200078e9633 */
[----:B------:R-:W-:Y:S01]  /*412b0*/  VIADD R30, R30, 0x1 ;  /* 0x000000011e1e7836 */ /* 0x000fe20000000000 */
[----:B------:R-:W-:Y:S02]  /*412c0*/  IADD3 R25, P0, PT, R69, R54, RZ ;  /* 0x0000003645197210 */ /* 0x000fe40007f1e0ff */
[----:B------:R-:W-:-:S03]  /*412d0*/  SHF.L.W.U32.HI R97, R32, 0x10, R23 ;  /* 0x0000001020617819 */ /* 0x000fc60000010e17 */
[----:B------:R-:W-:Y:S01]  /*412e0*/  IMAD.X R24, R71, 0x1, R60, P0 ;  /* 0x0000000147187824 */ /* 0x000fe200000e063c */
[----:B------:R-:W-:Y:S02]  /*412f0*/  ISETP.NE.AND P0, PT, R30, 0xc, PT ;  /* 0x0000000c1e00780c */ /* 0x000fe40003f05270 */
[----:B------:R-:W-:Y:S02]  /*41300*/  SHF.L.W.U32.HI R99, R23, 0x10, R32 ;  /* 0x0000001017637819 */ /* 0x000fe40000010e20 */
        /* <DEDUP_REMOVED lines=15> */
[----:B------:R-:W2:Y:S01]  /*41400*/  LDL R36, [R1+0xbac] ;  /* 0x000bac0001247983 */ /* 0x000ea20000100800 */
        /* <DEDUP_REMOVED lines=28> */
[----:B------:R0:W-:Y:S01]  /*415d0*/  STL.128 [R1+0xad0], R12 ;  /* 0x000ad00c01007387 */ /* 0x0001e20000100c00 */
[----:B------:R-:W-:-:S02]  /*415e0*/  IMAD.MOV.U32 R26, RZ, RZ, R16 ;  /* 0x000000ffff1a7224 */ /* 0x000fc400078e0010 */
[----:B------:R-:W-:Y:S01]  /*415f0*/  IMAD.MOV.U32 R27, RZ, RZ, R17 ;  /* 0x000000ffff1b7224 */ /* 0x000fe200078e0011 */
[----:B------:R0:W-:Y:S01]  /*41600*/  STL.128 [R1+0xae0], R16 ;  /* 0x000ae01001007387 */ /* 0x0001e20000100c00 */
[----:B------:R-:W-:Y:S02]  /*41610*/  IMAD.MOV.U32 R28, RZ, RZ, R18 ;  /* 0x000000ffff1c7224 */ /* 0x000fe400078e0012 */
[----:B------:R-:W-:Y:S01]  /*41620*/  IMAD.MOV.U32 R29, RZ, RZ, R19 ;  /* 0x000000ffff1d7224 */ /* 0x000fe200078e0013 */
[----:B------:R0:W-:Y:S01]  /*41630*/  STL.128 [R1+0xaf0], R20 ;  /* 0x000af01401007387 */ /* 0x0001e20000100c00 */
[----:B------:R-:W-:Y:S02]  /*41640*/  IMAD.MOV.U32 R30, RZ, RZ, R20 ;  /* 0x000000ffff1e7224 */ /* 0x000fe400078e0014 */
[----:B------:R-:W-:Y:S01]  /*41650*/  IMAD.MOV.U32 R31, RZ, RZ, R21 ;  /* 0x000000ffff1f7224 */ /* 0x000fe200078e0015 */
[----:B------:R0:W-:Y:S01]  /*41660*/  STL.64 [R1+0xac8], R8 ;  /* 0x000ac80801007387 */ /* 0x0001e20000100a00 */
[----:B------:R-:W-:-:S02]  /*41670*/  IMAD.MOV.U32 R32, RZ, RZ, R22 ;  /* 0x000000ffff207224 */ /* 0x000fc400078e0016 */
[----:B------:R-:W-:Y:S01]  /*41680*/  IMAD.MOV.U32 R33, RZ, RZ, R23 ;  /* 0x000000ffff217224 */ /* 0x000fe200078e0017 */
[----:B------:R0:W-:Y:S04]  /*41690*/  STL.128 [R1+0x13c0], R8 ;  /* 0x0013c00801007387 */ /* 0x0001e80000100c00 */
[----:B------:R0:W-:Y:S04]  /*416a0*/  STL.128 [R1+0x13d0], R24 ;  /* 0x0013d01801007387 */ /* 0x0001e80000100c00 */
[----:B------:R0:W-:Y:S04]  /*416b0*/  STL.128 [R1+0x13e0], R28 ;  /* 0x0013e01c01007387 */ /* 0x0001e80000100c00 */
[----:B------:R0:W-:Y:S04]  /*416c0*/  STL.64 [R1+0xb00], R34 ;  /* 0x000b002201007387 */ /* 0x0001e80000100a00 */
[----:B------:R0:W-:Y:S01]  /*416d0*/  STL.128 [R1+0x13f0], R32 ;  /* 0x0013f02001007387 */ /* 0x0001e20000100c00 */
[----:B--2---:R-:W-:-:S04]  /*416e0*/  ISETP.NE.U32.AND P0, PT, R36, RZ, PT ;  /* 0x000000ff2400720c */ /* 0x004fc80003f05070 */
[----:B------:R-:W-:-:S13]  /*416f0*/  ISETP.NE.AND.EX P0, PT, RZ, RZ, PT, P0 ;  /* 0x000000ffff00720c */ /* 0x000fda0003f05300 */
[----:B0-----:R-:W-:Y:S05]  /*41700*/  @!P0 BRA `(.L_x_213) ;  /* 0x0000000000788947 */ /* 0x001fea0003800000 */
[C---:B------:R-:W-:Y:S01]  /*41710*/  ISETP.GE.U32.AND P0, PT, R36.reuse, 0x4, PT ;  /* 0x000000042400780c */ /* 0x040fe20003f06070 */
[----:B------:R-:W-:Y:S01]  /*41720*/  IMAD.MOV.U32 R7, RZ, RZ, RZ ;  /* 0x000000ffff077224 */ /* 0x000fe200078e00ff */
[----:B------:R-:W-:-:S04]  /*41730*/  LOP3.LUT R11, R36, 0x3, RZ, 0xc0, !PT ;  /* 0x00000003240b7812 */ /* 0x000fc800078ec0ff */
[----:B------:R-:W-:-:S04]  /*41740*/  ISETP.NE.U32.AND P1, PT, R11, RZ, PT ;  /* 0x000000ff0b00720c */ /* 0x000fc80003f25070 */
[----:B------:R-:W-:-:S03]  /*41750*/  ISETP.NE.AND.EX P1, PT, RZ, RZ, PT, P1 ;  /* 0x000000ffff00720c */ /* 0x000fc60003f25310 */
[----:B------:R-:W-:Y:S10]  /*41760*/  @!P0 BRA `(.L_x_214) ;  /* 0x0000000000308947 */ /* 0x000ff40003800000 */
[----:B------:R-:W-:Y:S01]  /*41770*/  LOP3.LUT R7, R36, 0xfffffffc, RZ, 0xc0, !PT ;  /* 0xfffffffc24077812 */ /* 0x000fe200078ec0ff */
[----:B------:R-:W-:Y:S01]  /*41780*/  IMAD.MOV.U32 R6, RZ, RZ, RZ ;  /* 0x000000ffff067224 */ /* 0x000fe200078e00ff */
[----:B------:R-:W-:Y:S01]  /*41790*/  UMOV UR4, URZ ;  /* 0x000000ff00047c82 */ /* 0x000fe20008000000 */
[----:B------:R-:W-:-:S07]  /*417a0*/  IMAD.MOV.U32 R10, RZ, RZ, RZ ;  /* 0x000000ffff0a7224 */ /* 0x000fce00078e00ff */
.L_x_215:
[----:B0-----:R-:W-:-:S05]  /*417b0*/  IMAD.IADD R9, R1, 0x1, R6 ;  /* 0x0000000101097824 */ /* 0x001fca00078e0206 */
[----:B------:R-:W2:Y:S01]  /*417c0*/  LDL R8, [R9+0x13c0] ;  /* 0x0013c00009087983 */ /* 0x000ea20000100800 */
[----:B------:R-:W-:-:S05]  /*417d0*/  IADD3 R6, P0, PT, R6, 0x4, RZ ;  /* 0x0000000406067810 */ /* 0x000fca0007f1e0ff */
[----:B------:R-:W-:Y:S01]  /*417e0*/  IMAD.X R10, RZ, RZ, R10, P0 ;  /* 0x000000ffff0a7224 */ /* 0x000fe200000e060a */
[----:B------:R-:W-:-:S04]  /*417f0*/  ISETP.NE.U32.AND P0, PT, R6, R7, PT ;  /* 0x000000070600720c */ /* 0x000fc80003f05070 */
[----:B------:R-:W-:Y:S01]  /*41800*/  ISETP.NE.AND.EX P0, PT, R10, UR4, PT, P0 ;  /* 0x000000040a007c0c */ /* 0x000fe2000bf05300 */
[----:B--2---:R0:W-:-:S12]  /*41810*/  STL [R9+0x600], R8 ;  /* 0x0006000809007387 */ /* 0x0041d80000100800 */
[----:B------:R-:W-:Y:S05]  /*41820*/  @P0 BRA `(.L_x_215) ;  /* 0xfffffffc00e00947 */ /* 0x000fea000383ffff */
.L_x_214:
[----:B------:R-:W-:Y:S05]  /*41830*/  @!P1 BRA `(.L_x_213) ;  /* 0x00000000002c9947 */ /* 0x000fea0003800000 */
[----:B------:R-:W-:Y:S01]  /*41840*/  UMOV UR4, URZ ;  /* 0x000000ff00047c82 */ /* 0x000fe20008000000 */
[----:B------:R-:W-:-:S05]  /*41850*/  UMOV UR5, URZ ;  /* 0x000000ff00057c82 */ /* 0x000fca0008000000 */
.L_x_216:
[----:B01----:R-:W-:-:S05]  /*41860*/  IMAD.IADD R9, R1, 0x1, R7 ;  /* 0x0000000101097824 */ /* 0x003fca00078e0207 */
[----:B------:R-:W2:Y:S01]  /*41870*/  LDL.U8 R6, [R9+0x13c0] ;  /* 0x0013c00009067983 */ /* 0x000ea20000100000 */
[----:B------:R-:W-:Y:S01]  /*41880*/  UIADD3 UR4, UP0, UPT, UR4, 0x1, URZ ;  /* 0x0000000104047890 */ /* 0x000fe2000ff1e0ff */
[----:B------:R-:W-:-:S03]  /*41890*/  VIADD R7, R7, 0x1 ;  /* 0x0000000107077836 */ /* 0x000fc60000000000 */
[----:B------:R-:W-:Y:S02]  /*418a0*/  UIADD3.X UR5, UPT, UPT, URZ, UR5, URZ, UP0, !UPT ;  /* 0x00000005ff057290 */ /* 0x000fe400087fe4ff */
[----:B------:R-:W-:-:S04]  /*418b0*/  ISETP.NE.U32.AND P0, PT, R11, UR4, PT ;  /* 0x000000040b007c0c */ /* 0x000fc8000bf05070 */
[----:B------:R-:W-:Y:S01]  /*418c0*/  ISETP.NE.AND.EX P0, PT, RZ, UR5, PT, P0 ;  /* 0x00000005ff007c0c */ /* 0x000fe2000bf05300 */
[----:B--2---:R1:W-:-:S12]  /*418d0*/  STL.U8 [R9+0x600], R6 ;  /* 0x0006000609007387 */ /* 0x0043d80000100000 */
[----:B------:R-:W-:Y:S05]  /*418e0*/  @P0 BRA `(.L_x_216) ;  /* 0xfffffffc00dc0947 */ /* 0x000fea000383ffff */
.L_x_213:
[----:B01----:R-:W2:Y:S01]  /*418f0*/  LDL.128 R8, [R1+0x600] ;  /* 0x0006000001087983 */ /* 0x003ea20000100c00 */
[----:B------:R-:W0:Y:S03]  /*41900*/  LDCU UR4, c[0x0][0x3a0] ;  /* 0x00007400ff0477ac */ /* 0x000e260008000800 */
[----:B------:R-:W3:Y:S04]  /*41910*/  LDL.128 R12, [R1+0x610] ;  /* 0x00061000010c7983 */ /* 0x000ee80000100c00 */
[----:B------:R-:W4:Y:S04]  /*41920*/  LDL.128 R16, [R1+0x620] ;  /* 0x0006200001107983 */ /* 0x000f280000100c00 */
[----:B------:R-:W5:Y:S04]  /*41930*/  LDL.128 R20, [R1+0x630] ;  /* 0x0006300001147983 */ /* 0x000f680000100c00 */
[----:B------:R1:W-:Y:S01]  /*41940*/  STL.64 [R1+0x1400], RZ ;  /* 0x001400ff01007387 */ /* 0x0003e20000100a00 */
[----:B0-----:R-:W-:-:S03]  /*41950*/  UISETP.NE.AND UP0, UPT, UR4, URZ, UPT ;  /* 0x000000ff0400728c */ /* 0x001fc6000bf05270 */
[----:B--2---:R1:W-:Y:S04]  /*41960*/  STL.128 [R1+0x13c0], R8 ;  /* 0x0013c00801007387 */ /* 0x0043e80000100c00 */
[----:B---3--:R1:W-:Y:S04]  /*41970*/  STL.128 [R1+0x13d0], R12 ;  /* 0x0013d00c01007387 */ /* 0x0083e80000100c00 */
[----:B----4-:R1:W-:Y:S04]  /*41980*/  STL.128 [R1+0x13e0], R16 ;  /* 0x0013e01001007387 */ /* 0x0103e80000100c00 */
[----:B-----5:R1:W-:Y:S01]  /*41990*/  STL.128 [R1+0x13f0], R20 ;  /* 0x0013f01401007387 */ /* 0x0203e20000100c00 */
[----:B------:R-:W-:Y:S05]  /*419a0*/  BRA.U !UP0, `(.L_x_217) ;  /* 0x0000020508707547 */ /* 0x000fea000b800000 */
[----:B------:R-:W0:Y:S01]  /*419b0*/  LDC R55, c[0x0][0x2f8] ;  /* 0x0000be00ff377b82 */ /* 0x000e220000000800 */
[C---:B------:R-:W-:Y:S02]  /*419c0*/  VIADD R52, R1.reuse, 0x180 ;  /* 0x0000018001347836 */ /* 0x040fe40000000000 */
[----:B------:R-:W-:Y:S02]  /*419d0*/  VIADD R54, R1, 0x620 ;  /* 0x0000062001367836 */ /* 0x000fe40000000000 */
[----:B------:R-:W-:Y:S02]  /*419e0*/  IMAD.MOV.U32 R7, RZ, RZ, RZ ;  /* 0x000000ffff077224 */ /* 0x000fe400078e00ff */
[----:B0-----:R-:W-:Y:S01]  /*419f0*/  IMAD.IADD R53, R42, 0x1, -R55 ;  /* 0x000000012a357824 */ /* 0x001fe200078e0a37 */
[----:B------:R-:W-:-:S07]  /*41a00*/  IADD3 R55, PT, PT, -R55, 0x13c0, R4 ;  /* 0x000013c037377810 */ /* 0x000fce0007ffe104 */
.L_x_290:
[----:B01----:R-:W0:Y:S01]  /*41a10*/  LDC.64 R8, c[0x3][0x8] ;  /* 0x00c00200ff087b82 */ /* 0x003e220000000a00 */
[----:B------:R-:W-:Y:S02]  /*41a20*/  IMAD.MOV.U32 R6, RZ, RZ, RZ ;  /* 0x000000ffff067224 */ /* 0x000fe400078e00ff */
[----:B------:R-:W-:Y:S02]  /*41a30*/  IMAD.MOV.U32 R4, RZ, RZ, 0x400 ;  /* 0x00000400ff047424 */ /* 0x000fe400078e00ff */
[----:B------:R-:W-:Y:S01]  /*41a40*/  IMAD.MOV.U32 R22, RZ, RZ, 0x40 ;  /* 0x00000040ff167424 */ /* 0x000fe200078e00ff */
[----:B------:R1:W-:Y:S02]  /*41a50*/  STL.64 [R1+0x1400], R6 ;  /* 0x0014000601007387 */ /* 0x0003e40000100a00 */
[----:B------:R-:W2:Y:S02]  /*41a60*/  LDC.64 R10, c[0x3][0x10] ;  /* 0x00c00400ff0a7b82 */ /* 0x000ea40000000a00 */
[----:B------:R3:W-:Y:S04]  /*41a70*/  STL [R1+0xac0], R4 ;  /* 0x000ac00401007387 */ /* 0x0007e80000100800 */
[----:B------:R-:W-:Y:S02]  /*41a80*/  STL.64 [R55+0xe0], RZ ;  /* 0x0000e0ff37007387 */ /* 0x000fe40000100a00 */
[----:B------:R-:W4:Y:S02]  /*41a90*/  LDC.64 R12, c[0x3][0x18] ;  /* 0x00c00600ff0c7b82 */ /* 0x000f240000000a00 */
[----:B------:R-:W-:Y:S04]  /*41aa0*/  STL.64 [R55+0x8], RZ ;  /* 0x000008ff37007387 */ /* 0x000fe80000100a00 */
[----:B------:R-:W-:Y:S02]  /*41ab0*/  STL.64 [R55+0x10], RZ ;  /* 0x000010ff37007387 */ /* 0x000fe40000100a00 */
[----:B------:R-:W5:Y:S02]  /*41ac0*/  LDC.64 R14, c[0x3][0x20] ;  /* 0x00c00800ff0e7b82 */ /* 0x000f640000000a00 */
[----:B------:R-:W-:Y:S04]  /*41ad0*/  STL.64 [R55+0x18], RZ ;  /* 0x000018ff37007387 */ /* 0x000fe80000100a00 */
[----:B------:R-:W-:Y:S02]  /*41ae0*/  STL.64 [R55+0x20], RZ ;  /* 0x000020ff37007387 */ /* 0x000fe40000100a00 */
[----:B------:R-:W1:Y:S02]  /*41af0*/  LDC.64 R16, c[0x3][0x28] ;  /* 0x00c00a00ff107b82 */ /* 0x000e640000000a00 */
[----:B------:R-:W-:Y:S04]  /*41b00*/  STL.64 [R55+0x28], RZ ;  /* 0x000028ff37007387 */ /* 0x000fe80000100a00 */
[----:B------:R-:W-:Y:S02]  /*41b10*/  STL.64 [R55+0x30], RZ ;  /* 0x000030ff37007387 */ /* 0x000fe40000100a00 */
[----:B------:R-:W3:Y:S02]  /*41b20*/  LDC.64 R18, c[0x3][0x30] ;  /* 0x00c00c00ff127b82 */ /* 0x000ee40000000a00 */
[----:B------:R-:W-:Y:S04]  /*41b30*/  STL.64 [R55+0x38], RZ ;  /* 0x000038ff37007387 */ /* 0x000fe80000100a00 */
[----:B------:R-:W-:Y:S02]  /*41b40*/  STL.64 [R55], RZ ;  /* 0x000000ff37007387 */ /* 0x000fe40000100a00 */
[----:B------:R-:W3:Y:S02]  /*41b50*/  LDC.64 R20, c[0x3][0x38] ;  /* 0x00c00e00ff147b82 */ /* 0x000ee40000000a00 */
[----:B------:R-:W-:Y:S04]  /*41b60*/  STL [R55+0xe4], R22 ;  /* 0x0000e41637007387 */ /* 0x000fe80000100800 */
[----:B0-----:R0:W-:Y:S04]  /*41b70*/  STL.64 [R55+0x8], R8 ;  /* 0x0000080837007387 */ /* 0x0011e80000100a00 */
[----:B--2---:R2:W-:Y:S04]  /*41b80*/  STL.64 [R55+0x10], R10 ;  /* 0x0000100a37007387 */ /* 0x0045e80000100a00 */
[----:B----4-:R-:W-:Y:S04]  /*41b90*/  STL.64 [R55+0x18], R12 ;  /* 0x0000180c37007387 */ /* 0x010fe80000100a00 */
[----:B-----5:R-:W-:Y:S04]  /*41ba0*/  STL.64 [R55+0x20], R14 ;  /* 0x0000200e37007387 */ /* 0x020fe80000100a00 */
[----:B-1----:R-:W-:Y:S04]  /*41bb0*/  STL.64 [R55+0x28], R16 ;  /* 0x0000281037007387 */ /* 0x002fe80000100a00 */
[----:B---3--:R-:W-:Y:S04]  /*41bc0*/  STL.64 [R55+0x30], R18 ;  /* 0x0000301237007387 */ /* 0x008fe80000100a00 */
[----:B------:R-:W-:Y:S04]  /*41bd0*/  STL.64 [R55+0x38], R20 ;  /* 0x0000381437007387 */ /* 0x000fe80000100a00 */
[----:B------:R-:W-:Y:S04]  /*41be0*/  STL.64 [R55+0x40], RZ ;  /* 0x000040ff37007387 */ /* 0x000fe80000100a00 */
        /* <DEDUP_REMOVED lines=20> */
[----:B------:R-:W-:Y:S04]  /*41d30*/  STL.64 [R55], R2 ;  /* 0x0000000237007387 */ /* 0x000fe80000100a00 */
[----:B------:R-:W3:Y:S04]  /*41d40*/  LDL.U8 R6, [R1+0xac0] ;  /* 0x000ac00001067983 */ /* 0x000ee80000100000 */
[----:B------:R-:W4:Y:S04]  /*41d50*/  LDL R4, [R55+0xe0] ;  /* 0x0000e00037047983 */ /* 0x000f280000100800 */
[----:B---3--:R1:W-:Y:S04]  /*41d60*/  STL.U8 [R55+0x60], R6 ;  /* 0x0000600637007387 */ /* 0x0083e80000100000 */
[----:B0-----:R-:W3:Y:S04]  /*41d70*/  LDL.U8 R9, [R1+0xac1] ;  /* 0x000ac10001097983 */ /* 0x001ee80000100000 */
[----:B---3--:R0:W-:Y:S04]  /*41d80*/  STL.U8 [R55+0x61], R9 ;  /* 0x0000610937007387 */ /* 0x0081e80000100000 */
[----:B--2---:R-:W2:Y:S01]  /*41d90*/  LDL.U8 R10, [R1+0xac2] ;  /* 0x000ac200010a7983 */ /* 0x004ea20000100000 */
[----:B----4-:R-:W-:-:S03]  /*41da0*/  VIADD R4, R4, 0x4 ;  /* 0x0000000404047836 */ /* 0x010fc60000000000 */
[----:B--2---:R2:W-:Y:S04]  /*41db0*/  STL.U8 [R55+0x62], R10 ;  /* 0x0000620a37007387 */ /* 0x0045e80000100000 */
[----:B------:R-:W3:Y:S04]  /*41dc0*/  LDL.U8 R11, [R1+0xac3] ;  /* 0x000ac300010b7983 */ /* 0x000ee80000100000 */
[----:B------:R2:W-:Y:S01]  /*41dd0*/  STL [R55+0xe0], R4 ;  /* 0x0000e00437007387 */ /* 0x0005e20000100800 */
[----:B------:R-:W-:Y:S01]  /*41de0*/  ISETP.GE.U32.AND P0, PT, R4, 0x39, PT ;  /* 0x000000390400780c */ /* 0x000fe20003f06070 */
[----:B-1----:R-:W-:-:S02]  /*41df0*/  IMAD.MOV.U32 R6, RZ, RZ, 0x48 ;  /* 0x00000048ff067424 */ /* 0x002fc400078e00ff */
[----:B------:R-:W-:Y:S02]  /*41e00*/  IMAD.MOV.U32 R8, RZ, RZ, RZ ;  /* 0x000000ffff087224 */ /* 0x000fe400078e00ff */
[----:B0-----:R-:W-:Y:S01]  /*41e10*/  IMAD.MOV.U32 R9, RZ, RZ, R5 ;  /* 0x000000ffff097224 */ /* 0x001fe200078e0005 */
[----:B---3--:R2:W-:Y:S07]  /*41e20*/  STL.U8 [R55+0x63], R11 ;  /* 0x0000630b37007387 */ /* 0x0085ee0000100000 */
[----:B------:R-:W-:Y:S05]  /*41e30*/  @!P0 BRA `(.L_x_218) ;  /* 0x0000004c004c8947 */ /* 0x000fea0003800000 */
[C---:B------:R-:W-:Y:S02]  /*41e40*/  ISETP.NE.AND P0, PT, R4.reuse, 0x80, PT ;  /* 0x000000800400780c */ /* 0x040fe40003f05270 */
[----:B------:R-:W-:-:S05]  /*41e50*/  IADD3 R6, P1, PT, -R4, 0x80, RZ ;  /* 0x0000008004067810 */ /* 0x000fca0007f3e1ff */
[----:B------:R-:W-:-:S06]  /*41e60*/  IMAD.X R16, RZ, RZ, -0x1, P1 ;  /* 0xffffffffff107424 */ /* 0x000fcc00008e06ff */
[----:B------:R-:W-:Y:S05]  /*41e70*/  @!P0 BRA `(.L_x_219) ;  /* 0x0000000000a08947 */ /* 0x000fea0003800000 */
[----:B------:R-:W-:Y:S01]  /*41e80*/  VIADD R8, R4, 0xffffff83 ;  /* 0xffffff8304087836 */ /* 0x000fe20000000000 */
[----:B------:R-:W-:-:S04]  /*41e90*/  LOP3.LUT R17, R6, 0x3, RZ, 0xc0, !PT ;  /* 0x0000000306117812 */ /* 0x000fc800078ec0ff */
[----:B------:R-:W-:Y:S01]  /*41ea0*/  ISETP.GE.U32.AND P0, PT, R8, 0x3, PT ;  /* 0x000000030800780c */ /* 0x000fe20003f06070 */
[----:B------:R-:W-:Y:S01]  /*41eb0*/  IMAD.MOV.U32 R8, RZ, RZ, RZ ;  /* 0x000000ffff087224 */ /* 0x000fe200078e00ff */
[----:B------:R-:W-:-:S04]  /*41ec0*/  ISETP.NE.U32.AND P1, PT, R17, RZ, PT ;  /* 0x000000ff1100720c */ /* 0x000fc80003f25070 */
[----:B------:R-:W-:-:S07]  /*41ed0*/  ISETP.NE.AND.EX P1, PT, RZ, RZ, PT, P1 ;  /* 0x000000ffff00720c */ /* 0x000fce0003f25310 */
[----:B------:R-:W-:Y:S06]  /*41ee0*/  @!P0 BRA `(.L_x_220) ;  /* 0x00000000004c8947 */ /* 0x000fec0003800000 */
[----:B------:R-:W-:Y:S01]  /*41ef0*/  LOP3.LUT R8, R6, 0xfffffffc, RZ, 0xc0, !PT ;  /* 0xfffffffc06087812 */ /* 0x000fe200078ec0ff */
[----:B------:R-:W-:Y:S02]  /*41f00*/  IMAD.MOV.U32 R6, RZ, RZ, RZ ;  /* 0x000000ffff067224 */ /* 0x000fe400078e00ff */
[----:B------:R-:W-:-:S07]  /*41f10*/  IMAD.MOV.U32 R15, RZ, RZ, RZ ;  /* 0x000000ffff0f7224 */ /* 0x000fce00078e00ff */
.L_x_221:
[----:B------:R-:W-:-:S05]  /*41f20*/  IMAD.IADD R13, R1, 0x1, R6 ;  /* 0x00000001010d7824 */ /* 0x000fca00078e0206 */
[----:B0-----:R-:W2:Y:S01]  /*41f30*/  LDL R9, [R13+0x13c0] ;  /* 0x0013c0000d097983 */ /* 0x001ea20000100800 */
[----:B------:R-:W-:Y:S02]  /*41f40*/  IADD3 R14, PT, PT, R55, R6, R4 ;  /* 0x00000006370e7210 */ /* 0x000fe40007ffe004 */
[----:B------:R-:W-:-:S05]  /*41f50*/  IADD3 R6, P0, PT, R6, 0x4, RZ ;  /* 0x0000000406067810 */ /* 0x000fca0007f1e0ff */
[----:B------:R-:W-:Y:S01]  /*41f60*/  IMAD.X R15, RZ, RZ, R15, P0 ;  /* 0x000000ffff0f7224 */ /* 0x000fe200000e060f */
[----:B------:R-:W-:-:S04]  /*41f70*/  ISETP.NE.U32.AND P0, PT, R6, R8, PT ;  /* 0x000000080600720c */ /* 0x000fc80003f05070 */
[----:B------:R-:W-:Y:S02]  /*41f80*/  ISETP.NE.AND.EX P0, PT, R15, R16, PT, P0 ;  /* 0x000000100f00720c */ /* 0x000fe40003f05300 */
[C---:B--2---:R-:W-:Y:S02]  /*41f90*/  PRMT R10, R9.reuse, 0x7770, RZ ;  /* 0x00007770090a7816 */ /* 0x044fe400000000ff */
[C---:B------:R-:W-:Y:S02]  /*41fa0*/  PRMT R11, R9.reuse, 0x7771, RZ ;  /* 0x00007771090b7816 */ /* 0x040fe400000000ff */
[C---:B------:R-:W-:Y:S01]  /*41fb0*/  PRMT R12, R9.reuse, 0x7772, RZ ;  /* 0x00007772090c7816 */ /* 0x040fe200000000ff */
[----:B------:R0:W-:Y:S01]  /*41fc0*/  STL.U8 [R14+0x60], R10 ;  /* 0x0000600a0e007387 */ /* 0x0001e20000100000 */
[----:B------:R-:W-:-:S03]  /*41fd0*/  PRMT R9, R9, 0x7773, RZ ;  /* 0x0000777309097816 */ /* 0x000fc600000000ff */
[----:B------:R0:W-:Y:S04]  /*41fe0*/  STL.U8 [R14+0x61], R11 ;  /* 0x0000610b0e007387 */ /* 0x0001e80000100000 */
[----:B------:R0:W-:Y:S04]  /*41ff0*/  STL.U8 [R14+0x62], R12 ;  /* 0x0000620c0e007387 */ /* 0x0001e80000100000 */
[----:B------:R0:W-:Y:S01]  /*42000*/  STL.U8 [R14+0x63], R9 ;  /* 0x000063090e007387 */ /* 0x0001e20000100000 */
[----:B------:R-:W-:Y:S05]  /*42010*/  @P0 BRA `(.L_x_221) ;  /* 0xfffffffc00c00947 */ /* 0x000fea000383ffff */
.L_x_220:
[----:B------:R-:W-:Y:S05]  /*42020*/  @!P1 BRA `(.L_x_219) ;  /* 0x0000000000349947 */ /* 0x000fea0003800000 */
[----:B0-----:R-:W-:-:S05]  /*42030*/  IMAD.IADD R9, R1, 0x1, R8 ;  /* 0x0000000101097824 */ /* 0x001fca00078e0208 */
[----:B------:R-:W3:Y:S01]  /*42040*/  LDL.U8 R6, [R9+0x13c0] ;  /* 0x0013c00009067983 */ /* 0x000ee20000100000 */
[----:B--2---:R-:W-:Y:S02]  /*42050*/  IADD3 R11, PT, PT, R55, R8, R4 ;  /* 0x00000008370b7210 */ /* 0x004fe40007ffe004 */
[----:B------:R-:W-:-:S04]  /*42060*/  ISETP.NE.U32.AND P0, PT, R17, 0x1, PT ;  /* 0x000000011100780c */ /* 0x000fc80003f05070 */
[----:B------:R-:W-:Y:S01]  /*42070*/  ISETP.NE.AND.EX P0, PT, RZ, RZ, PT, P0 ;  /* 0x000000ffff00720c */ /* 0x000fe20003f05300 */
[----:B---3--:R1:W-:-:S12]  /*42080*/  STL.U8 [R11+0x60], R6 ;  /* 0x000060060b007387 */ /* 0x0083d80000100000 */
[----:B------:R-:W-:Y:S05]  /*42090*/  @!P0 BRA `(.L_x_219) ;  /* 0x0000000000188947 */ /* 0x000fea0003800000 */
[----:B-1----:R-:W2:Y:S01]  /*420a0*/  LDL.U8 R6, [R9+0x13c1] ;  /* 0x0013c10009067983 */ /* 0x002ea20000100000 */
[----:B------:R-:W-:-:S04]  /*420b0*/  ISETP.NE.U32.AND P0, PT, R17, 0x2, PT ;  /* 0x000000021100780c */ /* 0x000fc80003f05070 */
[----:B------:R-:W-:Y:S01]  /*420c0*/  ISETP.NE.AND.EX P0, PT, RZ, RZ, PT, P0 ;  /* 0x000000ffff00720c */ /* 0x000fe20003f05300 */
[----:B--2---:R3:W-:-:S12]  /*420d0*/  STL.U8 [R11+0x61], R6 ;  /* 0x000061060b007387 */ /* 0x0047d80000100000 */
[----:B------:R-:W2:Y:S04]  /*420e0*/  @P0 LDL.U8 R8, [R9+0x13c2] ;  /* 0x0013c20009080983 */ /* 0x000ea80000100000 */
[----:B--2---:R3:W-:Y:S02]  /*420f0*/  @P0 STL.U8 [R11+0x62], R8 ;  /* 0x000062080b000387 */ /* 0x0047e40000100000 */
.L_x_219:
[----:B-1-3--:R-:W3:Y:S01]  /*42100*/  LDL R6, [R55+0x64] ;  /* 0x0000640037067983 */ /* 0x00aee20000100800 */
[----:B------:R-:W1:Y:S03]  /*42110*/  LDCU.128 UR16, c[0x3][0x30] ;  /* 0x00c00600ff1077ac */ /* 0x000e660008000c00 */
[----:B0-----:R-:W4:Y:S01]  /*42120*/  LDL R14, [R55+0x6c] ;  /* 0x00006c00370e7983 */ /* 0x001f220000100800 */
[----:B------:R-:W0:Y:S03]  /*42130*/  LDCU.128 UR12, c[0x3][0x20] ;  /* 0x00c00400ff0c77ac */ /* 0x000e260008000c00 */
[----:B------:R-:W5:Y:S04]  /*42140*/  LDL.64 R8, [R55+0x40] ;  /* 0x0000400037087983 */ /* 0x000f680000100a00 */
[----:B--2---:R-:W2:Y:S04]  /*42150*/  LDL.64 R10, [R55+0x48] ;  /* 0x00004800370a7983 */ /* 0x004ea80000100a00 */
[----:B------:R-:W2:Y:S04]  /*42160*/  LDL R16, [R55+0x60] ;  /* 0x0000600037107983 */ /* 0x000ea80000100800 */
[----:B------:R-:W2:Y:S01]  /*42170*/  LDL R18, [R55+0x68] ;  /* 0x0000680037127983 */ /* 0x000ea20000100800 */
[----:B---3--:R-:W-:-:S02]  /*42180*/  PRMT R12, R6, 0x7771, RZ ;  /* 0x00007771060c7816 */ /* 0x008fc400000000ff */
[----:B------:R-:W-:Y:S02]  /*42190*/  PRMT R13, R6, 0x7770, RZ ;  /* 0x00007770060d7816 */ /* 0x000fe400000000ff */
[----:B----4-:R-:W-:Y:S01]  /*421a0*/  PRMT R17, R14, 0x7770, RZ ;  /* 0x000077700e117816 */ /* 0x010fe200000000ff */
[----:B------:R-:W-:Y:S01]  /*421b0*/  IMAD.SHL.U32 R12, R12, 0x100, RZ ;  /* 0x000001000c0c7824 */ /* 0x000fe200078e00ff */
[----:B------:R-:W-:Y:S02]  /*421c0*/  LOP3.LUT R13, R13, 0xff, RZ, 0xc0, !PT ;  /* 0x000000ff0d0d7812 */ /* 0x000fe400078ec0ff */
[----:B------:R-:W-:Y:S02]  /*421d0*/  PRMT R15, R14, 0x7771, RZ ;  /* 0x000077710e0f7816 */ /* 0x000fe400000000ff */
[----:B------:R-:W-:Y:S02]  /*421e0*/  LOP3.LUT R20, R17, 0xff, RZ, 0xc0, !PT ;  /* 0x000000ff11147812 */ /* 0x000fe400078ec0ff */
[----:B------:R-:W-:Y:S01]  /*421f0*/  LOP3.LUT R17, R13, 0xff00, R12, 0xf8, !PT ;  /* 0x0000ff000d117812 */ /* 0x000fe200078ef80c */
[----:B------:R-:W-:Y:S01]  /*42200*/  IMAD.SHL.U32 R15, R15, 0x100, RZ ;  /* 0x000001000f0f7824 */ /* 0x000fe200078e00ff */
[----:B-----5:R-:W-:-:S02]  /*42210*/  ISETP.GT.U32.AND P0, PT, R8, -0x81, PT ;  /* 0xffffff7f0800780c */ /* 0x020fc40003f04070 */
[----:B------:R-:W-:Y:S02]  /*42220*/  PRMT R12, R6, 0x7772, RZ ;  /* 0x00007772060c7816 */ /* 0x000fe400000000ff */
[----:B------:R-:W-:Y:S02]  /*42230*/  PRMT R13, R14, 0x7772, RZ ;  /* 0x000077720e0d7816 */ /* 0x000fe400000000ff */
[----:B------:R-:W-:Y:S01]  /*42240*/  ISETP.GT.U32.AND.EX P0, PT, R9, -0x1, PT, P0 ;  /* 0xffffffff0900780c */ /* 0x000fe20003f04100 */
[----:B------:R-:W-:Y:S01]  /*42250*/  IMAD.U32 R12, R12, 0x10000, RZ ;  /* 0x000100000c0c7824 */ /* 0x000fe200078e00ff */
[----:B------:R-:W-:Y:S01]  /*42260*/  LOP3.LUT R20, R20, 0xff00, R15, 0xf8, !PT ;  /* 0x0000ff0014147812 */ /* 0x000fe200078ef80f */
[----:B------:R-:W-:Y:S01]  /*42270*/  IMAD.U32 R13, R13, 0x10000, RZ ;  /* 0x000100000d0d7824 */ /* 0x000fe200078e00ff */
[----:B------:R-:W-:Y:S02]  /*42280*/  SEL R15, RZ, 0x1, !P0 ;  /* 0x00000001ff0f7807 */ /* 0x000fe40004000000 */
[----:B------:R-:W-:-:S02]  /*42290*/  PRMT R6, R6, 0x7773, RZ ;  /* 0x0000777306067816 */ /* 0x000fc400000000ff */
[----:B------:R-:W-:Y:S02]  /*422a0*/  PRMT R14, R14, 0x7773, RZ ;  /* 0x000077730e0e7816 */ /* 0x000fe400000000ff */
[----:B------:R-:W-:Y:S01]  /*422b0*/  LOP3.LUT R17, R17, 0xff0000, R12, 0xf8, !PT ;  /* 0x00ff000011117812 */ /* 0x000fe200078ef80c */
[----:B------:R-:W-:Y:S01]  /*422c0*/  IMAD.SHL.U32 R6, R6, 0x1000000, RZ ;  /* 0x0100000006067824 */ /* 0x000fe200078e00ff */
[----:B------:R-:W-:Y:S01]  /*422d0*/  IADD3 R12, P1, PT, R8, 0x80, RZ ;  /* 0x00000080080c7810 */ /* 0x000fe20007f3e0ff */
[----:B------:R-:W-:Y:S01]  /*422e0*/  IMAD.SHL.U32 R14, R14, 0x1000000, RZ ;  /* 0x010000000e0e7824 */ /* 0x000fe200078e00ff */
[----:B--2---:R-:W-:Y:S02]  /*422f0*/  IADD3 R10, P0, PT, R10, R15, RZ ;  /* 0x0000000f0a0a7210 */ /* 0x004fe40007f1e0ff */
[----:B------:R-:W-:Y:S01]  /*42300*/  LOP3.LUT R19, R20, 0xff0000, R13, 0xf8, !PT ;  /* 0x00ff000014137812 */ /* 0x000fe200078ef80d */
[----:B------:R-:W-:Y:S01]  /*42310*/  IMAD.X R13, RZ, RZ, R9, P1 ;  /* 0x000000ffff0d7224 */ /* 0x000fe200008e0609 */
[----:B------:R-:W-:Y:S01]  /*42320*/  LOP3.LUT R17, R17, R6, RZ, 0xfc, !PT ;  /* 0x0000000611117212 */ /* 0x000fe200078efcff */
[----:B------:R-:W-:Y:S01]  /*42330*/  IMAD.X R11, RZ, RZ, R11, P0 ;  /* 0x000000ffff0b7224 */ /* 0x000fe200000e060b */
[----:B------:R-:W-:-:S02]  /*42340*/  LOP3.LUT R19, R19, R14, RZ, 0xfc, !PT ;  /* 0x0000000e13137212 */ /* 0x000fc400078efcff */
[----:B------:R-:W-:Y:S04]  /*42350*/  STL.64 [R55+0x40], R12 ;  /* 0x0000400c37007387 */ /* 0x000fe80000100a00 */
[----:B------:R-:W-:Y:S04]  /*42360*/  STL.64 [R55+0x48], R10 ;  /* 0x0000480a37007387 */ /* 0x000fe80000100a00 */
[----:B------:R2:W-:Y:S04]  /*42370*/  STL.128 [R53], R16 ;  /* 0x0000001035007387 */ /* 0x0005e80000100c00 */
[----:B------:R-:W3:Y:S04]  /*42380*/  LDL R6, [R55+0x74] ;  /* 0x0000740037067983 */ /* 0x000ee80000100800 */
[----:B------:R-:W4:Y:S04]  /*42390*/  LDL R15, [R55+0x7c] ;  /* 0x00007c00370f7983 */ /* 0x000f280000100800 */
[----:B------:R-:W2:Y:S04]  /*423a0*/  LDL R14, [R55+0x70] ;  /* 0x00007000370e7983 */ /* 0x000ea80000100800 */
[----:B------:R-:W5:Y:S01]  /*423b0*/  LDL R22, [R55+0x78] ;  /* 0x0000780037167983 */ /* 0x000f620000100800 */
[----:B---3--:R-:W-:-:S02]  /*423c0*/  PRMT R8, R6, 0x7771, RZ ;  /* 0x0000777106087816 */ /* 0x008fc400000000ff */
[----:B------:R-:W-:Y:S02]  /*423d0*/  PRMT R9, R6, 0x7770, RZ ;  /* 0x0000777006097816 */ /* 0x000fe400000000ff */
[C---:B----4-:R-:W-:Y:S01]  /*423e0*/  PRMT R20, R15.reuse, 0x7771, RZ ;  /* 0x000077710f147816 */ /* 0x050fe200000000ff */
[----:B------:R-:W-:Y:S01]  /*423f0*/  IMAD.SHL.U32 R23, R8, 0x100, RZ ;  /* 0x0000010008177824 */ /* 0x000fe200078e00ff */
[----:B------:R-:W-:Y:S02]  /*42400*/  PRMT R21, R15, 0x7770, RZ ;  /* 0x000077700f157816 */ /* 0x000fe400000000ff */
[----:B------:R-:W-:Y:S01]  /*42410*/  LOP3.LUT R24, R9, 0xff, RZ, 0xc0, !PT ;  /* 0x000000ff09187812 */ /* 0x000fe200078ec0ff */
[----:B------:R-:W-:Y:S01]  /*42420*/  IMAD.SHL.U32 R20, R20, 0x100, RZ ;  /* 0x0000010014147824 */ /* 0x000fe200078e00ff */
[----:B------:R-:W-:Y:S01]  /*42430*/  PRMT R8, R6, 0x7772, RZ ;  /* 0x0000777206087816 */ /* 0x000fe200000000ff */
[----:B--2---:R-:W-:Y:S01]  /*42440*/  IMAD.MOV.U32 R16, RZ, RZ, R14 ;  /* 0x000000ffff107224 */ /* 0x004fe200078e000e */
[----:B------:R-:W-:Y:S01]  /*42450*/  PRMT R9, R15, 0x7772, RZ ;  /* 0x000077720f097816 */ /* 0x000fe200000000ff */
[----:B-----5:R-:W-:Y:S01]  /*42460*/  IMAD.MOV.U32 R18, RZ, RZ, R22 ;  /* 0x000000ffff127224 */ /* 0x020fe200078e0016 */
[----:B------:R-:W-:Y:S01]  /*42470*/  LOP3.LUT R21, R21, 0xff, RZ, 0xc0, !PT ;  /* 0x000000ff15157812 */ /* 0x000fe200078ec0ff */
[----:B------:R-:W-:Y:S01]  /*42480*/  IMAD.U32 R8, R8, 0x10000, RZ ;  /* 0x0001000008087824 */ /* 0x000fe200078e00ff */
[----:B------:R-:W-:Y:S01]  /*42490*/  PRMT R6, R6, 0x7773, RZ ;  /* 0x0000777306067816 */ /* 0x000fe200000000ff */
[----:B------:R-:W-:Y:S01]  /*424a0*/  IMAD.U32 R9, R9, 0x10000, RZ ;  /* 0x0001000009097824 */ /* 0x000fe200078e00ff */
[----:B------:R-:W-:-:S02]  /*424b0*/  PRMT R15, R15, 0x7773, RZ ;  /* 0x000077730f0f7816 */ /* 0x000fc400000000ff */
[----:B------:R-:W-:Y:S01]  /*424c0*/  LOP3.LUT R17, R24, 0xff00, R23, 0xf8, !PT ;  /* 0x0000ff0018117812 */ /* 0x000fe200078ef817 */
[----:B------:R-:W-:Y:S01]  /*424d0*/  IMAD.SHL.U32 R6, R6, 0x1000000, RZ ;  /* 0x0100000006067824 */ /* 0x000fe200078e00ff */
[----:B------:R-:W-:Y:S01]  /*424e0*/  LOP3.LUT R20, R21, 0xff00, R20, 0xf8, !PT ;  /* 0x0000ff0015147812 */ /* 0x000fe200078ef814 */
[----:B------:R-:W-:Y:S01]  /*424f0*/  IMAD.SHL.U32 R15, R15, 0x1000000, RZ ;  /* 0x010000000f0f7824 */ /* 0x000fe200078e00ff */
[----:B------:R-:W-:Y:S02]  /*42500*/  LOP3.LUT R17, R17, 0xff0000, R8, 0xf8, !PT ;  /* 0x00ff000011117812 */ /* 0x000fe400078ef808 */
[----:B------:R-:W-:Y:S02]  /*42510*/  LOP3.LUT R8, R20, 0xff0000, R9, 0xf8, !PT ;  /* 0x00ff000014087812 */ /* 0x000fe400078ef809 */
[----:B------:R-:W-:Y:S02]  /*42520*/  LOP3.LUT R17, R17, R6, RZ, 0xfc, !PT ;  /* 0x0000000611117212 */ /* 0x000fe400078efcff */
[----:B------:R-:W-:-:S05]  /*42530*/  LOP3.LUT R19, R8, R15, RZ, 0xfc, !PT ;  /* 0x0000000f08137212 */ /* 0x000fca00078efcff */
[----:B------:R2:W-:Y:S04]  /*42540*/  STL.128 [R53+0x10], R16 ;  /* 0x0000101035007387 */ /* 0x0005e80000100c00 */
        /* <DEDUP_REMOVED lines=147> */
[----:B------:R-:W5:Y:S04]  /*42e80*/  LDL R32, [R55+0xd0] ;  /* 0x0000d00037207983 */ /* 0x000f680000100800 */
[----:B------:R-:W5:Y:S01]  /*42e90*/  LDL R34, [R55+0xd8] ;  /* 0x0000d80037227983 */ /* 0x000f620000100800 */
[----:B---3--:R-:W-:-:S02]  /*42ea0*/  PRMT R8, R6, 0x7771, RZ ;  /* 0x0000777106087816 */ /* 0x008fc400000000ff */
[----:B------:R-:W-:Y:S02]  /*42eb0*/  PRMT R9, R6, 0x7770, RZ ;  /* 0x0000777006097816 */ /* 0x000fe400000000ff */
[----:B----4-:R-:W-:Y:S01]  /*42ec0*/  PRMT R15, R14, 0x7771, RZ ;  /* 0x000077710e0f7816 */ /* 0x010fe200000000ff */
[----:B------:R-:W-:Y:S01]  /*42ed0*/  IMAD.SHL.U32 R21, R8, 0x100, RZ ;  /* 0x0000010008157824 */ /* 0x000fe200078e00ff */
[----:B------:R-:W-:Y:S02]  /*42ee0*/  PRMT R20, R14, 0x7770, RZ ;  /* 0x000077700e147816 */ /* 0x000fe400000000ff */
[----:B------:R-:W-:Y:S01]  /*42ef0*/  LOP3.LUT R22, R9, 0xff, RZ, 0xc0, !PT ;  /* 0x000000ff09167812 */ /* 0x000fe200078ec0ff */
[----:B------:R-:W-:Y:S01]  /*42f00*/  IMAD.SHL.U32 R15, R15, 0x100, RZ ;  /* 0x000001000f0f7824 */ /* 0x000fe200078e00ff */
[----:B------:R-:W-:Y:S02]  /*42f10*/  PRMT R8, R6, 0x7772, RZ ;  /* 0x0000777206087816 */ /* 0x000fe400000000ff */
[----:B------:R-:W-:-:S02]  /*42f20*/  PRMT R9, R14, 0x7772, RZ ;  /* 0x000077720e097816 */ /* 0x000fc400000000ff */
[----:B--2---:R-:W-:Y:S01]  /*42f30*/  LOP3.LUT R16, R20, 0xff, RZ, 0xc0, !PT ;  /* 0x000000ff14107812 */ /* 0x004fe200078ec0ff */
        /* <DEDUP_REMOVED lines=9> */
[----:B------:R-:W-:Y:S02]  /*42fd0*/  LOP3.LUT R9, R16, 0xff0000, R9, 0xf8, !PT ;  /* 0x00ff000010097812 */ /* 0x000fe400078ef809 */
[----:B------:R-:W-:Y:S02]  /*42fe0*/  LOP3.LUT R33, R33, R6, RZ, 0xfc, !PT ;  /* 0x0000000621217212 */ /* 0x000fe400078efcff */
[----:B------:R-:W-:-:S05]  /*42ff0*/  LOP3.LUT R35, R9, R14, RZ, 0xfc, !PT ;  /* 0x0000000e09237212 */ /* 0x000fca00078efcff */
[----:B-----5:R2:W-:Y:S04]  /*43000*/  STL.128 [R53+0x70], R32 ;  /* 0x0000702035007387 */ /* 0x0205e80000100c00 */
[----:B------:R-:W1:Y:S04]  /*43010*/  LDL.64 R14, [R55+0x50] ;  /* 0x00005000370e7983 */ /* 0x000e680000100a00 */
[----:B------:R-:W3:Y:S04]  /*43020*/  LDL.64 R16, [R55+0x58] ;  /* 0x0000580037107983 */ /* 0x000ee80000100a00 */
[----:B------:R-:W4:Y:S04]  /*43030*/  LDL.64 R22, [R55] ;  /* 0x0000000037167983 */ /* 0x000f280000100a00 */
[----:B------:R-:W5:Y:S04]  /*43040*/  LDL.64 R20, [R55+0x8] ;  /* 0x0000080037147983 */ /* 0x000f680000100a00 */
[----:B------:R-:W2:Y:S04]  /*43050*/  LDL.64 R18, [R55+0x10] ;  /* 0x0000100037127983 */ /* 0x000ea80000100a00 */
[----:B------:R-:W2:Y:S04]  /*43060*/  LDL.64 R8, [R55+0x18] ;  /* 0x0000180037087983 */ /* 0x000ea80000100a00 */
[----:B------:R-:W2:Y:S04]  /*43070*/  LDL.64 R30, [R55+0x20] ;  /* 0x00002000371e7983 */ /* 0x000ea80000100a00 */
[----:B------:R-:W2:Y:S04]  /*43080*/  LDL.64 R28, [R55+0x28] ;  /* 0x00002800371c7983 */ /* 0x000ea80000100a00 */
[----:B------:R-:W2:Y:S04]  /*43090*/  LDL.64 R26, [R55+0x30] ;  /* 0x00003000371a7983 */ /* 0x000ea80000100a00 */
[----:B------:R-:W2:Y:S01]  /*430a0*/  LDL.64 R24, [R55+0x38] ;  /* 0x0000380037187983 */ /* 0x000ea20000100a00 */
[----:B------:R-:W1:Y:S01]  /*430b0*/  LDC R98, c[0x3][0x18] ;  /* 0x00c00600ff627b82 */ /* 0x000e620000000800 */
[----:B0-----:R-:W-:Y:S01]  /*430c0*/  LOP3.LUT R77, R12, UR12, RZ, 0x3c, !PT ;  /* 0x0000000c0c4d7c12 */ /* 0x001fe2000f8e3cff */
[----:B------:R-:W-:Y:S01]  /*430d0*/  IMAD.MOV.U32 R6, RZ, RZ, RZ ;  /* 0x000000ffff067224 */ /* 0x000fe200078e00ff */
[----:B------:R-:W-:-:S02]  /*430e0*/  LOP3.LUT R79, R13, UR13, RZ, 0x3c, !PT ;  /* 0x0000000d0d4f7c12 */ /* 0x000fc4000f8e3cff */
[----:B------:R-:W-:Y:S02]  /*430f0*/  LOP3.LUT R109, R10, UR14, RZ, 0x3c, !PT ;  /* 0x0000000e0a6d7c12 */ /* 0x000fe4000f8e3cff */
[----:B------:R-:W-:Y:S01]  /*43100*/  LOP3.LUT R111, R11, UR15, RZ, 0x3c, !PT ;  /* 0x0000000f0b6f7c12 */ /* 0x000fe2000f8e3cff */
[----:B------:R-:W0:Y:S08]  /*43110*/  LDC R100, c[0x3][0x1c] ;  /* 0x00c00700ff647b82 */ /* 0x000e300000000800 */
[----:B------:R-:W0:Y:S08]  /*43120*/  LDC R94, c[0x3][0x10] ;  /* 0x00c00400ff5e7b82 */ /* 0x000e300000000800 */
[----:B------:R-:W0:Y:S08]  /*43130*/  LDC R96, c[0x3][0x14] ;  /* 0x00c00500ff607b82 */ /* 0x000e300000000800 */
[----:B------:R-:W0:Y:S08]  /*43140*/  LDC R86, c[0x3][0x8] ;  /* 0x00c00200ff567b82 */ /* 0x000e300000000800 */
[----:B------:R-:W0:Y:S08]  /*43150*/  LDC R88, c[0x3][0xc] ;  /* 0x00c00300ff587b82 */ /* 0x000e300000000800 */
[----:B------:R-:W0:Y:S08]  /*43160*/  LDC R80, c[0x3][RZ] ;  /* 0x00c00000ff507b82 */ /* 0x000e300000000800 */
[----:B------:R-:W0:Y:S01]  /*43170*/  LDC R82, c[0x3][0x4] ;  /* 0x00c00100ff527b82 */ /* 0x000e220000000800 */
[----:B-1----:R-:W-:-:S02]  /*43180*/  LOP3.LUT R14, R14, UR16, RZ, 0x3c, !PT ;  /* 0x000000100e0e7c12 */ /* 0x002fc4000f8e3cff */
[----:B------:R-:W-:Y:S02]  /*43190*/  LOP3.LUT R15, R15, UR17, RZ, 0x3c, !PT ;  /* 0x000000110f0f7c12 */ /* 0x000fe4000f8e3cff */
[----:B---3--:R-:W-:Y:S01]  /*431a0*/  LOP3.LUT R16, R16, UR18, RZ, 0x3c, !PT ;  /* 0x0000001210107c12 */ /* 0x008fe2000f8e3cff */
[----:B------:R-:W-:Y:S01]  /*431b0*/  IMAD.MOV.U32 R99, RZ, RZ, R14 ;  /* 0x000000ffff637224 */ /* 0x000fe200078e000e */
[----:B------:R-:W-:Y:S01]  /*431c0*/  LOP3.LUT R17, R17, UR19, RZ, 0x3c, !PT ;  /* 0x0000001311117c12 */ /* 0x000fe2000f8e3cff */
[----:B------:R-:W-:Y:S02]  /*431d0*/  IMAD.MOV.U32 R101, RZ, RZ, R15 ;  /* 0x000000ffff657224 */ /* 0x000fe400078e000f */
[----:B----4-:R-:W-:Y:S02]  /*431e0*/  IMAD.MOV.U32 R85, RZ, RZ, R22 ;  /* 0x000000ffff557224 */ /* 0x010fe400078e0016 */
[----:B------:R-:W-:Y:S02]  /*431f0*/  IMAD.MOV.U32 R87, RZ, RZ, R23 ;  /* 0x000000ffff577224 */ /* 0x000fe400078e0017 */
[----:B-----5:R-:W-:-:S02]  /*43200*/  IMAD.MOV.U32 R81, RZ, RZ, R20 ;  /* 0x000000ffff517224 */ /* 0x020fc400078e0014 */
[----:B------:R-:W-:Y:S02]  /*43210*/  IMAD.MOV.U32 R83, RZ, RZ, R21 ;  /* 0x000000ffff537224 */ /* 0x000fe400078e0015 */
[----:B--2---:R-:W-:Y:S02]  /*43220*/  IMAD.MOV.U32 R89, RZ, RZ, R18 ;  /* 0x000000ffff597224 */ /* 0x004fe400078e0012 */
        /* <DEDUP_REMOVED lines=12> */
[----:B0-----:R-:W-:-:S07]  /*432f0*/  IMAD.MOV.U32 R107, RZ, RZ, R17 ;  /* 0x000000ffff6b7224 */ /* 0x001fce00078e0011 */
.L_x_222:
        /* <DEDUP_REMOVED lines=34> */
[----:B------:R3:W2:Y:S01]  /*43520*/  LDL.64 R46, [R34] ;  /* 0x00000000222e7983 */ /* 0x0006a20000100a00 */
[----:B-1----:R-:W-:-:S06]  /*43530*/  IMAD R42, R36, 0x8, R53 ;  /* 0x00000008242a7824 */ /* 0x002fcc00078e0235 */
[----:B------:R-:W1:Y:S01]  /*43540*/  LDC.U8 R36, c[0x3][R76+0xb] ;  /* 0x00c002c04c247b82 */ /* 0x000e620000000000 */
[----:B------:R-:W2:Y:S01]  /*43550*/  LDL.64 R42, [R42] ;  /* 0x000000002a2a7983 */ /* 0x000ea20000100a00 */
[----:B0-----:R-:W-:-:S06]  /*43560*/  IMAD R40, R40, 0x8, R53 ;  /* 0x0000000828287824 */ /* 0x001fcc00078e0235 */
[----:B------:R-:W0:Y:S01]  /*43570*/  LDC.U8 R78, c[0x3][R76+0xf] ;  /* 0x00c003c04c4e7b82 */ /* 0x000e220000000000 */
[----:B------:R-:W2:Y:S01]  /*43580*/  LDL.64 R40, [R40] ;  /* 0x0000000028287983 */ /* 0x000ea20000100a00 */
[----:B---3--:R-:W-:-:S06]  /*43590*/  IMAD R38, R32, 0x8, R53 ;  /* 0x0000000820267824 */ /* 0x008fcc00078e0235 */
[----:B------:R-:W3:Y:S01]  /*435a0*/  LDC.U8 R32, c[0x3][R76+0xd] ;  /* 0x00c003404c207b82 */ /* 0x000ee20000000000 */
[----:B------:R-:W2:Y:S01]  /*435b0*/  LDL.64 R38, [R38] ;  /* 0x0000000026267983 */ /* 0x000ea20000100a00 */
[----:B-1----:R-:W-:-:S06]  /*435c0*/  IMAD R36, R36, 0x8, R53 ;  /* 0x0000000824247824 */ /* 0x002fcc00078e0235 */
[----:B------:R-:W2:Y:S01]  /*435d0*/  LDL.64 R36, [R36] ;  /* 0x0000000024247983 */ /* 0x000ea20000100a00 */
[--C-:B---3--:R-:W-:Y:S02]  /*435e0*/  IMAD R34, R32, 0x8, R53.reuse ;  /* 0x0000000820227824 */ /* 0x108fe400078e0235 */
        /* <DEDUP_REMOVED lines=18> */
[----:B------:R-:W-:Y:S02]  /*43710*/  IADD3 R78, P2, P3, R48, R93, R74 ;  /* 0x0000005d304e7210 */ /* 0x000fe40007b5e04a */
[----:B------:R-:W-:Y:S02]  /*43720*/  LOP3.LUT R93, R111, R76, RZ, 0x3c, !PT ;  /* 0x0000004c6f5d7212 */ /* 0x000fe400078e3cff */
[----:B------:R-:W-:-:S02]  /*43730*/  IADD3.X R92, PT, PT, R66, R65, R69, P0, P1 ;  /* 0x00000041425c7210 */ /* 0x000fc400007e2445 */
[----:B------:R-:W-:Y:S02]  /*43740*/  LOP3.LUT R89, R101, R72, RZ, 0x3c, !PT ;  /* 0x0000004865597212 */ /* 0x000fe400078e3cff */
[----:B------:R-:W-:Y:S02]  /*43750*/  LOP3.LUT R73, R109, R70, RZ, 0x3c, !PT ;  /* 0x000000466d497212 */ /* 0x000fe400078e3cff */
[----:B------:R-:W-:Y:S02]  /*43760*/  IADD3 R86, P0, PT, R86, R93, RZ ;  /* 0x0000005d56567210 */ /* 0x000fe40007f1e0ff */
[----:B------:R-:W-:Y:S02]  /*43770*/  LOP3.LUT R68, R99, R84, RZ, 0x3c, !PT ;  /* 0x0000005463447212 */ /* 0x000fe400078e3cff */
[----:B------:R-:W-:Y:S01]  /*43780*/  IADD3 R81, P1, PT, R94, R89, RZ ;  /* 0x000000595e517210 */ /* 0x000fe20007f3e0ff */
[----:B------:R-:W-:Y:S01]  /*43790*/  IMAD.X R91, R88, 0x1, R73, P0 ;  /* 0x00000001585b7824 */ /* 0x000fe200000e0649 */
[----:B------:R-:W-:-:S02]  /*437a0*/  LOP3.LUT R66, R79, R90, RZ, 0x3c, !PT ;  /* 0x0000005a4f427212 */ /* 0x000fc400078e3cff */
[----:B------:R-:W-:Y:S01]  /*437b0*/  LOP3.LUT R69, R77, R92, RZ, 0x3c, !PT ;  /* 0x0000005c4d457212 */ /* 0x000fe200078e3cff */
[----:B------:R-:W-:Y:S01]  /*437c0*/  IMAD.X R87, R96, 0x1, R68, P1 ;  /* 0x0000000160577824 */ /* 0x000fe200008e0644 */
[----:B------:R-:W-:Y:S02]  /*437d0*/  IADD3.X R74, PT, PT, R49, R103, R75, P2, P3 ;  /* 0x00000067314a7210 */ /* 0x000fe400017e644b */
[----:B------:R-:W-:Y:S02]  /*437e0*/  SHF.L.W.U32.HI R64, R69, 0x10, R66 ;  /* 0x0000001045407819 */ /* 0x000fe40000010e42 */
[----:B------:R-:W-:Y:S02]  /*437f0*/  LOP3.LUT R58, R58, R86, RZ, 0x3c, !PT ;  /* 0x000000563a3a7212 */ /* 0x000fe400078e3cff */
[----:B------:R-:W-:Y:S02]  /*43800*/  LOP3.LUT R59, R59, R91, RZ, 0x3c, !PT ;  /* 0x0000005b3b3b7212 */ /* 0x000fe400078e3cff */
[----:B------:R-:W-:-:S02]  /*43810*/  SHF.L.W.U32.HI R66, R66, 0x10, R69 ;  /* 0x0000001042427819 */ /* 0x000fc40000010e45 */
        /* <DEDUP_REMOVED lines=26> */
[----:B------:R-:W-:Y:S02]  /*439c0*/  IADD3 R86, P0, PT, R49, R86, RZ ;  /* 0x0000005631567210 */ /* 0x000fe40007f1e0ff */
[----:B------:R-:W-:Y:S02]  /*439d0*/  SHF.L.W.U32.HI R50, R61, 0x10, R58 ;  /* 0x000000103d327819 */ /* 0x000fe40000010e3a */
        /* <DEDUP_REMOVED lines=15> */
[----:B------:R-:W-:-:S02]  /*43ad0*/  IADD3 R79, P2, P3, R57, R90, R44 ;  /* 0x0000005a394f7210 */ /* 0x000fc40007b5e02c */
[----:B------:R-:W-:Y:S02]  /*43ae0*/  IADD3 R75, P4, P5, R61, R70, R46 ;  /* 0x000000463d4b7210 */ /* 0x000fe40007d9e02e */
[----:B------:R-:W-:Y:S02]  /*43af0*/  SHF.L.W.U32.HI R58, R69, 0x10, R58 ;  /* 0x00000010453a7819 */ /* 0x000fe40000010e3a */
[----:B------:R-:W-:Y:S02]  /*43b00*/  IADD3 R46, P1, PT, R60, R77, RZ ;  /* 0x0000004d3c2e7210 */ /* 0x000fe40007f3e0ff */
[----:B------:R-:W-:Y:S02]  /*43b10*/  IADD3.X R81, PT, PT, R51, R92, R45, P2, P3 ;  /* 0x0000005c33517210 */ /* 0x000fe400017e642d */
        /* <DEDUP_REMOVED lines=9> */
[----:B------:R-:W-:Y:S01]  /*43bb0*/  LOP3.LUT R70, R64, R77, RZ, 0x3c, !PT ;  /* 0x0000004d40467212 */ /* 0x000fe200078e3cff */
[----:B------:R-:W-:Y:S01]  /*43bc0*/  IMAD.X R76, R76, 0x1, R82, P0 ;  /* 0x000000014c4c7824 */ /* 0x000fe200000e0652 */
[----:B------:R-:W-:-:S02]  /*43bd0*/  LOP3.LUT R90, R65, R83, RZ, 0x3c, !PT ;  /* 0x00000053415a7212 */ /* 0x000fc400078e3cff */
[----:B------:R-:W-:Y:S02]  /*43be0*/  LOP3.LUT R47, R67, R87, RZ, 0x3c, !PT ;  /* 0x00000057432f7212 */ /* 0x000fe400078e3cff */
[----:B------:R-:W-:Y:S02]  /*43bf0*/  SHF.L.W.U32.HI R65, R44, 0x1, R73 ;  /* 0x000000012c417819 */ /* 0x000fe40000010e49 */
[----:B------:R-:W-:Y:S02]  /*43c00*/  IADD3 R70, P1, PT, R70, R46, RZ ;  /* 0x0000002e46467210 */ /* 0x000fe40007f3e0ff */
[----:B------:R-:W-:Y:S02]  /*43c10*/  LOP3.LUT R72, R66, R75, RZ, 0x3c, !PT ;  /* 0x0000004b42487212 */ /* 0x000fe400078e3cff */
[----:B------:R-:W-:Y:S02]  /*43c20*/  SHF.L.W.U32.HI R63, R73, 0x1, R44 ;  /* 0x00000001493f7819 */ /* 0x000fe40000010e2c */
[----:B------:R-:W-:-:S02]  /*43c30*/  SHF.L.W.U32.HI R45, R47, 0x1, R90 ;  /* 0x000000012f2d7819 */ /* 0x000fc40000010e5a */
[----:B------:R-:W-:Y:S01]  /*43c40*/  IADD3 R68, P2, P3, R65, R84, R42 ;  /* 0x0000005441447210 */ /* 0x000fe20007b5e02a */
[----:B------:R-:W-:Y:S01]  /*43c50*/  IMAD.X R72, R72, 0x1, R62, P1 ;  /* 0x0000000148487824 */ /* 0x000fe200008e063e */
[----:B------:R-:W-:Y:S02]  /*43c60*/  SHF.L.W.U32.HI R47, R90, 0x1, R47 ;  /* 0x000000015a2f7819 */ /* 0x000fe40000010e2f */
[----:B------:R-:W-:Y:S02]  /*43c70*/  LOP3.LUT R42, R57, R74, RZ, 0x3c, !PT ;  /* 0x0000004a392a7212 */ /* 0x000fe400078e3cff */
[----:B------:R-:W-:Y:S02]  /*43c80*/  LOP3.LUT R51, R51, R76, RZ, 0x3c, !PT ;  /* 0x0000004c33337212 */ /* 0x000fe400078e3cff */
        /* <DEDUP_REMOVED lines=9> */
[----:B------:R-:W-:Y:S02]  /*43d20*/  SHF.L.W.U32.HI R41, R40, 0x8, R57 ;  /* 0x0000000828297819 */ /* 0x000fe40000010e39 */
[----:B------:R-:W-:Y:S02]  /*43d30*/  SHF.L.W.U32.HI R57, R57, 0x8, R40 ;  /* 0x0000000839397819 */ /* 0x000fe40000010e28 */
[----:B------:R-:W-:Y:S02]  /*43d40*/  LOP3.LUT R40, R50, R69, RZ, 0x3c, !PT ;  /* 0x0000004532287212 */ /* 0x000fe400078e3cff */
[----:B------:R-:W-:Y:S02]  /*43d50*/  IADD3 R46, P2, PT, R46, R87, RZ ;  /* 0x000000572e2e7210 */ /* 0x000fe40007f5e0ff */
[----:B------:R-:W-:-:S02]  /*43d60*/  LOP3.LUT R62, R49, R68, RZ, 0x3c, !PT ;  /* 0x00000044313e7212 */ /* 0x000fc400078e3cff */
        /* <DEDUP_REMOVED lines=11> */
[----:B------:R-:W-:Y:S02]  /*43e20*/  IADD3 R94, P0, PT, R105, R74, RZ ;  /* 0x0000004a695e7210 */ /* 0x000fe40007f1e0ff */
[----:B------:R-:W-:Y:S02]  /*43e30*/  IADD3 R81, P1, P2, R75, R57, R36 ;  /* 0x000000394b517210 */ /* 0x000fe40007a3e024 */
[----:B------:R-:W-:-:S02]  /*43e40*/  LOP3.LUT R38, R45, R42, RZ, 0x3c, !PT ;  /* 0x0000002a2d267212 */ /* 0x000fc400078e3cff */
[----:B------:R-:W-:Y:S02]  /*43e50*/  LOP3.LUT R61, R47, R40, RZ, 0x3c, !PT ;  /* 0x000000282f3d7212 */ /* 0x000fe400078e3cff */
[----:B------:R-:W-:Y:S01]  /*43e60*/  SHF.L.W.U32.HI R45, R65, 0x8, R44 ;  /* 0x00000008412d7819 */ /* 0x000fe20000010e2c */
[----:B------:R-:W-:Y:S01]  /*43e70*/  IMAD.X R96, R107, 0x1, R76, P0 ;  /* 0x000000016b607824 */ /* 0x000fe200000e064c */
[----:B------:R-:W-:Y:S02]  /*43e80*/  IADD3.X R83, PT, PT, R77, R41, R37, P1, P2 ;  /* 0x000000294d537210 */ /* 0x000fe40000fe4425 */
[----:B------:R-:W-:Y:S02]  /*43e90*/  SHF.L.W.U32.HI R39, R44, 0x8, R65 ;  /* 0x000000082c277819 */ /* 0x000fe40000010e41 */
[----:B------:R-:W-:Y:S02]  /*43ea0*/  SHF.L.W.U32.HI R47, R38, 0x8, R61 ;  /* 0x00000008262f7819 */ /* 0x000fe40000010e3d */
[----:B---3--:R-:W-:-:S02]  /*43eb0*/  IADD3 R89, P0, P1, R68, R45, R34 ;  /* 0x0000002d44597210 */ /* 0x008fc4000791e022 */
[----:B------:R-:W-:Y:S02]  /*43ec0*/  SHF.L.W.U32.HI R61, R61, 0x8, R38 ;  /* 0x000000083d3d7819 */ /* 0x000fe40000010e26 */
[----:B------:R-:W-:Y:S02]  /*43ed0*/  LOP3.LUT R64, R81, R64, R77, 0x96, !PT ;  /* 0x0000004051407212 */ /* 0x000fe400078e964d */
[----:B------:R-:W-:Y:S02]  /*43ee0*/  LOP3.LUT R37, R83, R66, R75, 0x96, !PT ;  /* 0x0000004253257212 */ /* 0x000fe400078e964b */
[----:B------:R-:W-:Y:S02]  /*43ef0*/  IADD3.X R91, PT, PT, R71, R39, R35, P0, P1 ;  /* 0x00000027475b7210 */ /* 0x000fe400007e2423 */
[----:B------:R-:W-:Y:S02]  /*43f00*/  IADD3 R93, P0, P1, R67, R61, R32 ;  /* 0x0000003d435d7210 */ /* 0x000fe4000791e020 */
[----:B------:R-:W-:-:S02]  /*43f10*/  SHF.L.W.U32.HI R77, R64, 0x10, R37 ;  /* 0x00000010404d7819 */ /* 0x000fc40000010e25 */
[----:B------:R-:W-:Y:S02]  /*43f20*/  LOP3.LUT R48, R89, R48, R71, 0x96, !PT ;  /* 0x0000003059307212 */ /* 0x000fe400078e9647 */
[----:B------:R-:W-:Y:S02]  /*43f30*/  LOP3.LUT R49, R91, R49, R68, 0x96, !PT ;  /* 0x000000315b317212 */ /* 0x000fe400078e9644 */
[----:B------:R-:W-:Y:S02]  /*43f40*/  IADD3.X R103, PT, PT, R69, R47, R33, P0, P1 ;  /* 0x0000002f45677210 */ /* 0x000fe400007e2421 */
[----:B------:R-:W-:Y:S02]  /*43f50*/  SHF.L.W.U32.HI R79, R37, 0x10, R64 ;  /* 0x00000010254f7819 */ /* 0x000fe40000010e40 */
[----:B------:R-:W-:Y:S02]  /*43f60*/  IADD3 R98, P0, PT, R77, R70, RZ ;  /* 0x000000464d627210 */ /* 0x000fe40007f1e0ff */
[----:B------:R-:W-:-:S02]  /*43f70*/  SHF.L.W.U32.HI R109, R48, 0x10, R49 ;  /* 0x00000010306d7819 */ /* 0x000fc40000010e31 */
[----:B------:R-:W-:Y:S01]  /*43f80*/  LOP3.LUT R50, R93, R50, R69, 0x96, !PT ;  /* 0x000000325d327212 */ /* 0x000fe200078e9645 */
[----:B------:R-:W-:Y:S01]  /*43f90*/  IMAD.X R100, R79, 0x1, R72, P0 ;  /* 0x000000014f647824 */ /* 0x000fe200000e0648 */
[----:B------:R-:W-:Y:S01]  /*43fa0*/  LOP3.LUT R33, R103, R56, R67, 0x96, !PT ;  /* 0x0000003867217212 */ /* 0x000fe200078e9643 */
[----:B------:R-:W-:Y:S01]  /*43fb0*/  VIADD R6, R6, 0x1 ;  /* 0x0000000106067836 */ /* 0x000fe20000000000 */
[----:B------:R-:W-:Y:S02]  /*43fc0*/  SHF.L.W.U32.HI R111, R49, 0x10, R48 ;  /* 0x00000010316f7819 */ /* 0x000fe40000010e30 */
[----:B------:R-:W-:Y:S02]  /*43fd0*/  IADD3 R80, P0, PT, R109, R46, RZ ;  /* 0x0000002e6d507210 */ /* 0x000fe40007f1e0ff */
[----:B------:R-:W-:Y:S02]  /*43fe0*/  SHF.L.W.U32.HI R99, R50, 0x10, R33 ;  /* 0x0000001032637819 */ /* 0x000fe40000010e21 */
[----:B------:R-:W-:Y:S01]  /*43ff0*/  SHF.L.W.U32.HI R101, R33, 0x10, R50 ;  /* 0x0000001021657819 */ /* 0x000fe20000010e32 */
[----:B------:R-:W-:Y:S01]  /*44000*/  IMAD.X R82, R111, 0x1, R62, P0 ;  /* 0x000000016f527824 */ /* 0x000fe200000e063e */
[----:B------:R-:W-:-:S02]  /*44010*/  IADD3 R86, P1, PT, R99, R40, RZ ;  /* 0x0000002863567210 */ /* 0x000fc40007f3e0ff */
[----:B------:R-:W-:-:S03]  /*44020*/  ISETP.NE.AND P0, PT, R6, 0xc, PT ;  /* 0x0000000c0600780c */ /* 0x000fc60003f05270 */
[----:B------:R-:W-:Y:S01]  /*44030*/  IMAD.X R88, R101, 0x1, R42, P1 ;  /* 0x0000000165587824 */ /* 0x000fe200008e062a */
[----:B------:R-:W-:Y:S02]  /*44040*/  LOP3.LUT R51, R51, R94, RZ, 0x3c, !PT ;  /* 0x0000005e33337212 */ /* 0x000fe400078e3cff */
[----:B------:R-:W-:Y:S02]  /*44050*/  LOP3.LUT R58, R43, R96, RZ, 0x3c, !PT ;  /* 0x000000602b3a7212 */ /* 0x000fe400078e3cff */
[----:B------:R-:W-:Y:S02]  /*44060*/  LOP3.LUT R56, R57, R98, RZ, 0x3c, !PT ;  /* 0x0000006239387212 */ /* 0x000fe400078e3cff */
        /* <DEDUP_REMOVED lines=10> */
[----:B------:R-:W-:Y:S02]  /*44110*/  SHF.L.W.U32.HI R56, R41, 0x1, R56 ;  /* 0x0000000129387819 */ /* 0x000fe40000010e38 */
[----:B------:R-:W-:Y:S02]  /*44120*/  SHF.L.W.U32.HI R48, R48, 0x1, R45 ;  /* 0x0000000130307819 */ /* 0x000fe40000010e2d */
[----:B------:R-:W-:Y:S01]  /*44130*/  SHF.L.W.U32.HI R64, R64, 0x1, R61 ;  /* 0x0000000140407819 */ /* 0x000fe20000010e3d */
[----:B------:R-:W-:Y:S06]  /*44140*/  @P0 BRA `(.L_x_222) ;  /* 0xfffffff0006c0947 */ /* 0x000fec000383ffff */
[----:B------:R-:W-:Y:S01]  /*44150*/  LOP3.LUT R32, R99, R56, R26, 0x96, !PT ;  /* 0x0000003863207212 */ /* 0x000fe200078e961a */
[----:B------:R0:W-:Y:S01]  /*44160*/  STL [R55+0xe0], RZ ;  /* 0x0000e0ff37007387 */ /* 0x0001e20000100800 */
[----:B------:R-:W-:Y:S02]  /*44170*/  LOP3.LUT R33, R101, R57, R27, 0x96, !PT ;  /* 0x0000003965217212 */ /* 0x000fe400078e961b */
[----:B------:R-:W-:Y:S02]  /*44180*/  LOP3.LUT R34, R105, R48, R24, 0x96, !PT ;  /* 0x0000003069227212 */ /* 0x000fe400078e9618 */
[----:B------:R-:W-:Y:S01]  /*44190*/  LOP3.LUT R35, R107, R49, R25, 0x96, !PT ;  /* 0x000000316b237212 */ /* 0x000fe200078e9619 */
[----:B------:R0:W-:Y:S01]  /*441a0*/  STL.64 [R55+0x30], R32 ;  /* 0x0000302037007387 */ /* 0x0001e20000100a00 */
[----:B------:R-:W-:Y:S02]  /*441b0*/  LOP3.LUT R30, R77, R64, R30, 0x96, !PT ;  /* 0x000000404d1e7212 */ /* 0x000fe400078e961e */
[----:B------:R-:W-:Y:S01]  /*441c0*/  LOP3.LUT R31, R79, R65, R31, 0x96, !PT ;  /* 0x000000414f1f7212 */ /* 0x000fe200078e961f */
[----:B------:R0:W-:Y:S01]  /*441d0*/  STL.64 [R55+0x38], R34 ;  /* 0x0000382237007387 */ /* 0x0001e20000100a00 */
[----:B------:R-:W-:-:S02]  /*441e0*/  LOP3.LUT R28, R109, R58, R28, 0x96, !PT ;  /* 0x0000003a6d1c7212 */ /* 0x000fc400078e961c */
[----:B------:R-:W-:Y:S01]  /*441f0*/  LOP3.LUT R29, R111, R59, R29, 0x96, !PT ;  /* 0x0000003b6f1d7212 */ /* 0x000fe200078e961d */
[----:B------:R0:W-:Y:S01]  /*44200*/  STL.64 [R55+0x20], R30 ;  /* 0x0000201e37007387 */ /* 0x0001e20000100a00 */
[----:B------:R-:W-:Y:S02]  /*44210*/  LOP3.LUT R22, R80, R85, R22, 0x96, !PT ;  /* 0x0000005550167212 */ /* 0x000fe400078e9616 */
[----:B------:R-:W-:Y:S01]  /*44220*/  LOP3.LUT R23, R82, R87, R23, 0x96, !PT ;  /* 0x0000005752177212 */ /* 0x000fe200078e9617 */
[----:B------:R0:W-:Y:S01]  /*44230*/  STL.64 [R55+0x28], R28 ;  /* 0x0000281c37007387 */ /* 0x0001e20000100a00 */
[----:B------:R-:W-:Y:S02]  /*44240*/  LOP3.LUT R20, R86, R81, R20, 0x96, !PT ;  /* 0x0000005156147212 */ /* 0x000fe400078e9614 */
[----:B------:R-:W-:Y:S01]  /*44250*/  LOP3.LUT R21, R88, R83, R21, 0x96, !PT ;  /* 0x0000005358157212 */ /* 0x000fe200078e9615 */
[----:B------:R0:W-:Y:S01]  /*44260*/  STL.64 [R55], R22 ;  /* 0x0000001637007387 */ /* 0x0001e20000100a00 */
[----:B------:R-:W-:-:S02]  /*44270*/  LOP3.LUT R24, R94, R89, R18, 0x96, !PT ;  /* 0x000000595e187212 */ /* 0x000fc400078e9612 */
[----:B------:R-:W-:Y:S01]  /*44280*/  LOP3.LUT R25, R96, R91, R19, 0x96, !PT ;  /* 0x0000005b60197212 */ /* 0x000fe200078e9613 */
[----:B------:R0:W-:Y:S01]  /*44290*/  STL.64 [R55+0x8], R20 ;  /* 0x0000081437007387 */ /* 0x0001e20000100a00 */
[----:B------:R-:W-:Y:S02]  /*442a0*/  LOP3.LUT R26, R98, R93, R8, 0x96, !PT ;  /* 0x0000005d621a7212 */ /* 0x000fe400078e9608 */
[----:B------:R-:W-:Y:S01]  /*442b0*/  LOP3.LUT R27, R100, R103, R9, 0x96, !PT ;  /* 0x00000067641b7212 */ /* 0x000fe200078e9609 */
[----:B------:R0:W-:Y:S01]  /*442c0*/  STL.64 [R55+0x10], R24 ;  /* 0x0000101837007387 */ /* 0x0001e20000100a00 */
[----:B------:R-:W-:Y:S02]  /*442d0*/  IADD3 R6, P1, PT, R4, -0x38, RZ ;  /* 0xffffffc804067810 */ /* 0x000fe40007f3e0ff */
[----:B------:R-:W-:Y:S01]  /*442e0*/  IADD3 R9, PT, PT, R5, 0x80, -R4 ;  /* 0x0000008005097810 */ /* 0x000fe20007ffe804 */
[----:B------:R0:W-:Y:S01]  /*442f0*/  STL.64 [R55+0x18], R26 ;  /* 0x0000181a37007387 */ /* 0x0001e20000100a00 */
[----:B------:R-:W-:Y:S01]  /*44300*/  ISETP.GE.U32.AND P0, PT, R6, 0x81, PT ;  /* 0x000000810600780c */ /* 0x000fe20003f06070 */
[----:B------:R-:W-:-:S02]  /*44310*/  IMAD.X R8, RZ, RZ, -0x1, P1 ;  /* 0xffffffffff087424 */ /* 0x000fc400008e06ff */
[----:B------:R-:W-:-:S03]  /*44320*/  IMAD.MOV.U32 R4, RZ, RZ, RZ ;  /* 0x000000ffff047224 */ /* 0x000fc600078e00ff */
[----:B------:R-:W-:-:S13]  /*44330*/  ISETP.GE.U32.AND.EX P0, PT, R8, RZ, PT, P0 ;  /* 0x000000ff0800720c */ /* 0x000fda0003f06100 */
[----:B0-----:R-:W-:Y:S05]  /*44340*/  @!P0 BRA `(.L_x_218) ;  /* 0x0000002800088947 */ /* 0x001fea0003800000 */
        /* <DEDUP_REMOVED lines=13> */
[----:B------:R-:W-:-:S07]  /*44420*/  IMAD.MOV.U32 R33, RZ, RZ, R35 ;  /* 0x000000ffff217224 */ /* 0x000fce00078e0023 */
.L_x_224:
[----:B------:R-:W2:Y:S01]  /*44430*/  LDL.U8 R34, [R9+0x1] ;  /* 0x0000010009227983 */ /* 0x000ea20000100000 */
[----:B------:R-:W0:Y:S03]  /*44440*/  LDC.64 R78, c[0x3][0x20] ;  /* 0x00c00800ff4e7b82 */ /* 0x000e260000000a00 */
[----:B------:R-:W3:Y:S04]  /*44450*/  LDL.U8 R36, [R9+0x2] ;  /* 0x0000020009247983 */ /* 0x000ee80000100000 */
[----:B------:R-:W4:Y:S01]  /*44460*/  LDL.U8 R38, [R9+0x3] ;  /* 0x0000030009267983 */ /* 0x000f220000100000 */
[----:B------:R-:W1:Y:S03]  /*44470*/  LDC.64 R74, c[0x3][0x28] ;  /* 0x00c00a00ff4a7b82 */ /* 0x000e660000000a00 */
        /* <DEDUP_REMOVED lines=35> */
[----:B------:R2:W-:Y:S04]  /*446b0*/  STL.128 [R53], R36 ;  /* 0x0000002435007387 */ /* 0x0005e80000100c00 */
[----:B------:R-:W3:Y:S04]  /*446c0*/  LDL.U8 R34, [R9+0x11] ;  /* 0x0000110009227983 */ /* 0x000ee80000100000 */
[----:B------:R-:W2:Y:S04]  /*446d0*/  LDL.U8 R32, [R9+0x12] ;  /* 0x0000120009207983 */ /* 0x000ea80000100000 */
        /* <DEDUP_REMOVED lines=14> */
[----:B---3--:R-:W-:-:S04]  /*447c0*/  IMAD.WIDE.U32 R34, R34, 0x100, RZ ;  /* 0x0000010022227825 */ /* 0x008fc800078e00ff */
[----:B--2---:R-:W-:-:S04]  /*447d0*/  IMAD.WIDE.U32 R36, R32, 0x10000, RZ ;  /* 0x0001000020247825 */ /* 0x004fc800078e00ff */
        /* <DEDUP_REMOVED lines=261> */
[----:B---3--:R-:W-:-:S04]  /*45830*/  IMAD.WIDE.U32 R34, R34, 0x100, RZ ;  /* 0x0000010022227825 */ /* 0x008fc800078e00ff */
[----:B--2---:R-:W-:-:S04]  /*45840*/  IMAD.WIDE.U32 R36, R32, 0x10000, RZ ;  /* 0x0001000020247825 */ /* 0x004fc800078e00ff */
[----:B----4-:R-:W-:Y:S01]  /*45850*/  IMAD.WIDE.U32 R38, R40, 0x1000000, RZ ;  /* 0x0100000028267825 */ /* 0x010fe200078e00ff */
[----:B-----5:R-:W-:-:S04]  /*45860*/  LOP3.LUT R41, R36, R34, R41, 0xfe, !PT ;  /* 0x0000002224297212 */ /* 0x020fc800078efe29 */
        /* <DEDUP_REMOVED lines=14> */
[----:B------:R-:W-:Y:S01]  /*45950*/  LOP3.LUT R39, R51, R39, R50, 0xfe, !PT ;  /* 0x0000002733277212 */ /* 0x000fe200078efe32 */
[----:B------:R-:W-:Y:S01]  /*45960*/  IMAD.MOV.U32 R36, RZ, RZ, R32 ;  /* 0x000000ffff247224 */ /* 0x000fe200078e0020 */
[----:B------:R-:W-:-:S02]  /*45970*/  LOP3.LUT R37, R45, R42, R44, 0xfe, !PT ;  /* 0x0000002a2d257212 */ /* 0x000fc400078efe2c */
[----:B------:R-:W-:Y:S02]  /*45980*/  LOP3.LUT R38, R47, R38, RZ, 0xfc, !PT ;  /* 0x000000262f267212 */ /* 0x000fe400078efcff */
[----:B------:R-:W-:-:S05]  /*45990*/  LOP3.LUT R39, R57, R39, R56, 0xfe, !PT ;  /* 0x0000002739277212 */ /* 0x000fca00078efe38 */
[----:B------:R2:W-:Y:S01]  /*459a0*/  STL.128 [R53+0x70], R36 ;  /* 0x0000702435007387 */ /* 0x0005e20000100c00 */
[----:B------:R-:W-:Y:S02]  /*459b0*/  SEL R35, RZ, 0x1, !P0 ;  /* 0x00000001ff237807 */ /* 0x000fe40004000000 */
[----:B------:R-:W-:Y:S02]  /*459c0*/  IADD3 R34, P0, PT, R12, 0x80, RZ ;  /* 0x000000800c227810 */ /* 0x000fe40007f1e0ff */
[----:B------:R-:W-:-:S03]  /*459d0*/  IADD3 R10, P1, PT, R10, R35, RZ ;  /* 0x000000230a0a7210 */ /* 0x000fc60007f3e0ff */
[----:B------:R-:W-:Y:S02]  /*459e0*/  IMAD.X R35, RZ, RZ, R13, P0 ;  /* 0x000000ffff237224 */ /* 0x000fe400000e060d */
[----:B------:R-:W-:Y:S01]  /*459f0*/  IMAD.X R11, RZ, RZ, R11, P1 ;  /* 0x000000ffff0b7224 */ /* 0x000fe200008e060b */
[----:B0-----:R-:W-:Y:S01]  /*45a00*/  LOP3.LUT R77, R34, R78, RZ, 0x3c, !PT ;  /* 0x0000004e224d7212 */ /* 0x001fe200078e3cff */
[----:B------:R-:W-:Y:S01]  /*45a10*/  IMAD.MOV.U32 R32, RZ, RZ, RZ ;  /* 0x000000ffff207224 */ /* 0x000fe200078e00ff */
[----:B------:R-:W-:Y:S01]  /*45a20*/  LOP3.LUT R79, R35, R79, RZ, 0x3c, !PT ;  /* 0x0000004f234f7212 */ /* 0x000fe200078e3cff */
[----:B------:R-:W-:Y:S01]  /*45a30*/  IMAD.MOV.U32 R78, RZ, RZ, R19 ;  /* 0x000000ffff4e7224 */ /* 0x000fe200078e0013 */
[----:B-1----:R-:W-:Y:S02]  /*45a40*/  LOP3.LUT R109, R10, R74, RZ, 0x3c, !PT ;  /* 0x0000004a0a6d7212 */ /* 0x002fe400078e3cff */
[----:B--2---:R-:W-:-:S07]  /*45a50*/  LOP3.LUT R75, R11, R75, RZ, 0x3c, !PT ;  /* 0x0000004b0b4b7212 */ /* 0x004fce00078e3cff */
.L_x_223:
        /* <DEDUP_REMOVED lines=10> */
[----:B------:R-:W1:Y:S08]  /*45b00*/  LDC.U8 R44, c[0x3][R70+0x6] ;  /* 0x00c00180462c7b82 */ /* 0x000e700000000000 */
[----:B------:R-:W1:Y:S01]  /*45b10*/  LDC.U8 R40, c[0x3][R70+0x3] ;  /* 0x00c000c046287b82 */ /* 0x000e620000000000 */
[----:B--2---:R-:W-:-:S05]  /*45b20*/  IMAD R36, R36, 0x8, R53 ;  /* 0x0000000824247824 */ /* 0x004fca00078e0235 */
[----:B------:R-:W2:Y:S01]  /*45b30*/  LDL.64 R64, [R36] ;  /* 0x0000000024407983 */ /* 0x000ea20000100a00 */
[--C-:B----4-:R-:W-:Y:S01]  /*45b40*/  IMAD R42, R42, 0x8, R53.reuse ;  /* 0x000000082a2a7824 */ /* 0x110fe200078e0235 */
[----:B0-----:R-:W0:Y:S04]  /*45b50*/  LDC.U8 R12, c[0x3][R70+0x5] ;  /* 0x00c00140460c7b82 */ /* 0x001e280000000000 */
[----:B------:R4:W2:Y:S01]  /*45b60*/  LDL.64 R62, [R42] ;  /* 0x000000002a3e7983 */ /* 0x0008a20000100a00 */
[----:B-1----:R-:W-:-:S03]  /*45b70*/  IMAD R44, R44, 0x8, R53 ;  /* 0x000000082c2c7824 */ /* 0x002fc600078e0235 */
[----:B------:R-:W1:Y:S02]  /*45b80*/  LDC.U8 R38, c[0x3][R70+0x7] ;  /* 0x00c001c046267b82 */ /* 0x000e640000000000 */
[----:B------:R4:W2:Y:S01]  /*45b90*/  LDL.64 R60, [R44] ;  /* 0x000000002c3c7983 */ /* 0x0008a20000100a00 */
[----:B------:R-:W-:-:S05]  /*45ba0*/  IMAD R40, R40, 0x8, R53 ;  /* 0x0000000828287824 */ /* 0x000fca00078e0235 */
[----:B------:R-:W2:Y:S01]  /*45bb0*/  LDL.64 R58, [R40] ;  /* 0x00000000283a7983 */ /* 0x000ea20000100a00 */
[----:B------:R-:W4:Y:S01]  /*45bc0*/  LDC.U8 R46, c[0x3][R70+0x8] ;  /* 0x00c00200462e7b82 */ /* 0x000f220000000000 */
[----:B0-----:R-:W-:-:S05]  /*45bd0*/  IMAD R12, R12, 0x8, R53 ;  /* 0x000000080c0c7824 */ /* 0x001fca00078e0235 */
[----:B------:R0:W2:Y:S01]  /*45be0*/  LDL.64 R56, [R12] ;  /* 0x000000000c387983 */ /* 0x0000a20000100a00 */
[--C-:B-1----:R-:W-:Y:S01]  /*45bf0*/  IMAD R38, R38, 0x8, R53.reuse ;  /* 0x0000000826267824 */ /* 0x102fe200078e0235 */
[----:B----4-:R-:W1:Y:S04]  /*45c00*/  LDC.U8 R42, c[0x3][R70+0xa] ;  /* 0x00c00280462a7b82 */ /* 0x010e680000000000 */
[----:B------:R4:W2:Y:S04]  /*45c10*/  LDL.64 R50, [R38] ;  /* 0x0000000026327983 */ /* 0x0008a80000100a00 */
[----:B------:R-:W0:Y:S01]  /*45c20*/  LDC.U8 R72, c[0x3][R70+0xc] ;  /* 0x00c0030046487b82 */ /* 0x000e220000000000 */
[----:B------:R-:W-:-:S07]  /*45c30*/  IMAD R48, R46, 0x8, R53 ;  /* 0x000000082e307824 */ /* 0x000fce00078e0235 */
[----:B------:R-:W4:Y:S01]  /*45c40*/  LDC.U8 R74, c[0x3][R70+0xe] ;  /* 0x00c00380464a7b82 */ /* 0x000f220000000000 */
[----:B------:R-:W2:Y:S07]  /*45c50*/  LDL.64 R48, [R48] ;  /* 0x0000000030307983 */ /* 0x000eae0000100a00 */
[----:B------:R-:W4:Y:S01]  /*45c60*/  LDC.U8 R36, c[0x3][R70+0x9] ;  /* 0x00c0024046247b82 */ /* 0x000f220000000000 */
[----:B-1----:R-:W-:-:S06]  /*45c70*/  IMAD R46, R42, 0x8, R53 ;  /* 0x000000082a2e7824 */ /* 0x002fcc00078e0235 */
[----:B------:R-:W2:Y:S01]  /*45c80*/  LDL.64 R46, [R46] ;  /* 0x000000002e2e7983 */ /* 0x000ea20000100a00 */
[--C-:B0-----:R-:W-:Y:S01]  /*45c90*/  IMAD R44, R72, 0x8, R53.reuse ;  /* 0x00000008482c7824 */ /* 0x101fe200078e0235 */
[----:B------:R-:W0:Y:S05]  /*45ca0*/  LDC.U8 R12, c[0x3][R70+0xb] ;  /* 0x00c002c0460c7b82 */ /* 0x000e2a0000000000 */
[----:B------:R-:W2:Y:S01]  /*45cb0*/  LDL.64 R44, [R44] ;  /* 0x000000002c2c7983 */ /* 0x000ea20000100a00 */
[----:B----4-:R-:W-:-:S06]  /*45cc0*/  IMAD R42, R74, 0x8, R53 ;  /* 0x000000084a2a7824 */ /* 0x010fcc00078e0235 */
[----:B------:R-:W4:Y:S01]  /*45cd0*/  LDL.64 R42, [R42] ;  /* 0x000000002a2a7983 */ /* 0x000f220000100a00 */
[--C-:B------:R-:W-:Y:S01]  /*45ce0*/  IMAD R40, R36, 0x8, R53.reuse ;  /* 0x0000000824287824 */ /* 0x100fe200078e0235 */
[----:B------:R-:W1:Y:S05]  /*45cf0*/  LDC.U8 R72, c[0x3][R70+0xf] ;  /* 0x00c003c046487b82 */ /* 0x000e6a0000000000 */
[----:B------:R-:W4:Y:S03]  /*45d00*/  LDL.64 R40, [R40] ;  /* 0x0000000028287983 */ /* 0x000f260000100a00 */
[----:B------:R-:W1:Y:S01]  /*45d10*/  LDC.U8 R36, c[0x3][R70+0xd] ;  /* 0x00c0034046247b82 */ /* 0x000e620000000000 */
[----:B0-----:R-:W-:-:S06]  /*45d20*/  IMAD R38, R12, 0x8, R53 ;  /* 0x000000080c267824 */ /* 0x001fcc00078e0235 */
[----:B------:R-:W4:Y:S01]  /*45d30*/  LDL.64 R38, [R38] ;  /* 0x0000000026267983 */ /* 0x000f220000100a00 */
[----:B-1----:R-:W-:-:S06]  /*45d40*/  IMAD R12, R72, 0x8, R53 ;  /* 0x00000008480c7824 */ /* 0x002fcc00078e0235 */
[----:B------:R-:W4:Y:S01]  /*45d50*/  LDL.64 R12, [R12] ;  /* 0x000000000c0c7983 */ /* 0x000f220000100a00 */
[----:B------:R-:W-:-:S06]  /*45d60*/  IMAD R36, R36, 0x8, R53 ;  /* 0x0000000824247824 */ /* 0x000fcc00078e0235 */
[----:B------:R-:W4:Y:S01]  /*45d70*/  LDL.64 R36, [R36] ;  /* 0x0000000024247983 */ /* 0x000f220000100a00 */
[----:B---3--:R-:W-:-:S04]  /*45d80*/  IADD3 R71, P0, P1, R73, R85, R66 ;  /* 0x0000005549477210 */ /* 0x008fc8000791e042 */
[----:B------:R-:W-:-:S04]  /*45d90*/  IADD3.X R72, PT, PT, R76, R78, R67, P0, P1 ;  /* 0x0000004e4c487210 */ /* 0x000fc800007e2443 */
[----:B------:R-:W-:Y:S02]  /*45da0*/  LOP3.LUT R79, R79, R72, RZ, 0x3c, !PT ;  /* 0x000000484f4f7212 */ /* 0x000fe400078e3cff */
[----:B-----5:R-:W-:Y:S02]  /*45db0*/  IADD3 R88, P1, P2, R87, R81, R68 ;  /* 0x0000005157587210 */ /* 0x020fe40007a3e044 */
[----:B------:R-:W-:Y:S02]  /*45dc0*/  LOP3.LUT R77, R77, R71, RZ, 0x3c, !PT ;  /* 0x000000474d4d7212 */ /* 0x000fe400078e3cff */
[----:B------:R-:W-:Y:S02]  /*45dd0*/  IADD3 R95, P0, PT, R80, R79, RZ ;  /* 0x0000004f505f7210 */ /* 0x000fe40007f1e0ff */
[----:B------:R-:W-:-:S03]  /*45de0*/  IADD3.X R90, PT, PT, R89, R83, R69, P1, P2 ;  /* 0x00000053595a7210 */ /* 0x000fc60000fe4445 */
[----:B------:R-:W-:Y:S01]  /*45df0*/  IMAD.X R97, R82, 0x1, R77, P0 ;  /* 0x0000000152617824 */ /* 0x000fe200000e064d */
[----:B------:R-:W-:Y:S02]  /*45e00*/  LOP3.LUT R75, R75, R90, RZ, 0x3c, !PT ;  /* 0x0000005a4b4b7212 */ /* 0x000fe400078e3cff */
[----:B------:R-:W-:Y:S02]  /*45e10*/  LOP3.LUT R67, R73, R95, RZ, 0x3c, !PT ;  /* 0x0000005f49437212 */ /* 0x000fe400078e3cff */
[----:B------:R-:W-:Y:S02]  /*45e20*/  LOP3.LUT R66, R76, R97, RZ, 0x3c, !PT ;  /* 0x000000614c427212 */ /* 0x000fe400078e3cff */
[----:B------:R-:W-:Y:S02]  /*45e30*/  LOP3.LUT R73, R109, R88, RZ, 0x3c, !PT ;  /* 0x000000586d497212 */ /* 0x000fe400078e3cff */
[----:B------:R-:W-:Y:S02]  /*45e40*/  IADD3 R84, P0, PT, R84, R75, RZ ;  /* 0x0000004b54547210 */ /* 0x000fe40007f1e0ff */
[----:B------:R-:W-:-:S03]  /*45e50*/  SHF.L.W.U32.HI R69, R67, 0x8, R66 ;  /* 0x0000000843457819 */ /* 0x000fc60000010e42 */
[----:B------:R-:W-:Y:S01]  /*45e60*/  IMAD.X R86, R86, 0x1, R73, P0 ;  /* 0x0000000156567824 */ /* 0x000fe200000e0649 */
[----:B------:R-:W-:Y:S02]  /*45e70*/  SHF.L.W.U32.HI R67, R66, 0x8, R67 ;  /* 0x0000000842437819 */ /* 0x000fe40000010e43 */
[----:B--2---:R-:W-:Y:S02]  /*45e80*/  IADD3 R66, P0, P1, R71, R69, R64 ;  /* 0x0000004547427210 */ /* 0x004fe4000791e040 */
[----:B------:R-:W-:Y:S02]  /*45e90*/  LOP3.LUT R71, R87, R84, RZ, 0x3c, !PT ;  /* 0x0000005457477212 */ /* 0x000fe400078e3cff */
[----:B------:R-:W-:Y:S02]  /*45ea0*/  LOP3.LUT R64, R89, R86, RZ, 0x3c, !PT ;  /* 0x0000005659407212 */ /* 0x000fe400078e3cff */
[----:B------:R-:W-:Y:S02]  /*45eb0*/  IADD3.X R72, PT, PT, R72, R67, R65, P0, P1 ;  /* 0x0000004348487210 */ /* 0x000fe400007e2441 */
[----:B------:R-:W-:-:S02]  /*45ec0*/  IADD3 R70, P0, P1, R94, R91, R62 ;  /* 0x0000005b5e467210 */ /* 0x000fc4000791e03e */
[----:B------:R-:W-:Y:S02]  /*45ed0*/  SHF.L.W.U32.HI R65, R64, 0x8, R71 ;  /* 0x0000000840417819 */ /* 0x000fe40000010e47 */
[----:B------:R-:W-:Y:S02]  /*45ee0*/  SHF.L.W.U32.HI R71, R71, 0x8, R64 ;  /* 0x0000000847477819 */ /* 0x000fe40000010e40 */
[----:B------:R-:W-:Y:S02]  /*45ef0*/  IADD3.X R82, PT, PT, R96, R92, R63, P0, P1 ;  /* 0x0000005c60527210 */ /* 0x000fe400007e243f */
[----:B------:R-:W-:Y:S02]  /*45f00*/  IADD3 R68, P2, P3, R103, R101, R60 ;  /* 0x0000006567447210 */ /* 0x000fe40007b5e03c */
[----:B------:R-:W-:Y:S02]  /*45f10*/  IADD3 R88, P0, P1, R88, R71, R58 ;  /* 0x0000004758587210 */ /* 0x000fe4000791e03a */
[----:B------:R-:W-:-:S02]  /*45f20*/  LOP3.LUT R93, R93, R82, RZ, 0x3c, !PT ;  /* 0x000000525d5d7212 */ /* 0x000fc400078e3cff */
[----:B------:R-:W-:Y:S02]  /*45f30*/  LOP3.LUT R62, R79, R66, RZ, 0x3c, !PT ;  /* 0x000000424f3e7212 */ /* 0x000fe400078e3cff */
[----:B------:R-:W-:Y:S02]  /*45f40*/  LOP3.LUT R77, R77, R72, RZ, 0x3c, !PT ;  /* 0x000000484d4d7212 */ /* 0x000fe400078e3cff */
[----:B------:R-:W-:Y:S02]  /*45f50*/  IADD3.X R80, PT, PT, R104, R102, R61, P2, P3 ;  /* 0x0000006668507210 */ /* 0x000fe400017e643d */
[----:B------:R-:W-:Y:S02]  /*45f60*/  IADD3.X R90, PT, PT, R90, R65, R59, P0, P1 ;  /* 0x000000415a5a7210 */ /* 0x000fe400007e243b */
[----:B------:R-:W-:Y:S02]  /*45f70*/  LOP3.LUT R91, R99, R70, RZ, 0x3c, !PT ;  /* 0x00000046635b7212 */ /* 0x000fe400078e3cff */
[----:B------:R-:W-:-:S02]  /*45f80*/  IADD3 R87, P0, PT, R98, R93, RZ ;  /* 0x0000005d62577210 */ /* 0x000fc40007f1e0ff */
[----:B------:R-:W-:Y:S02]  /*45f90*/  SHF.L.W.U32.HI R58, R77, 0x10, R62 ;  /* 0x000000104d3a7819 */ /* 0x000fe40000010e3e */
[----:B------:R-:W-:Y:S02]  /*45fa0*/  SHF.L.W.U32.HI R60, R62, 0x10, R77 ;  /* 0x000000103e3c7819 */ /* 0x000fe40000010e4d */
[----:B------:R-:W-:Y:S02]  /*45fb0*/  LOP3.LUT R83, R107, R80, RZ, 0x3c, !PT ;  /* 0x000000506b537212 */ /* 0x000fe400078e3cff */
[----:B------:R-:W-:Y:S02]  /*45fc0*/  LOP3.LUT R61, R75, R88, RZ, 0x3c, !PT ;  /* 0x000000584b3d7212 */ /* 0x000fe400078e3cff */
[----:B------:R-:W-:Y:S01]  /*45fd0*/  LOP3.LUT R62, R73, R90, RZ, 0x3c, !PT ;  /* 0x0000005a493e7212 */ /* 0x000fe200078e3cff */
[----:B------:R-:W-:Y:S01]  /*45fe0*/  IMAD.X R89, R100, 0x1, R91, P0 ;  /* 0x0000000164597824 */ /* 0x000fe200000e065b */
[----:B------:R-:W-:-:S02]  /*45ff0*/  LOP3.LUT R81, R105, R68, RZ, 0x3c, !PT ;  /* 0x0000004469517212 */ /* 0x000fc400078e3cff */
[----:B------:R-:W-:Y:S02]  /*46000*/  IADD3 R79, P1, PT, R106, R83, RZ ;  /* 0x000000536a4f7210 */ /* 0x000fe40007f3e0ff */
[----:B------:R-:W-:Y:S02]  /*46010*/  SHF.L.W.U32.HI R59, R62, 0x10, R61 ;  /* 0x000000103e3b7819 */ /* 0x000fe40000010e3d */
[----:B------:R-:W-:Y:S01]  /*46020*/  SHF.L.W.U32.HI R61, R61, 0x10, R62 ;  /* 0x000000103d3d7819 */ /* 0x000fe20000010e3e */
[----:B------:R-:W-:Y:S01]  /*46030*/  IMAD.X R85, R108, 0x1, R81, P1 ;  /* 0x000000016c557824 */ /* 0x000fe200008e0651 */
[----:B------:R-:W-:Y:S02]  /*46040*/  LOP3.LUT R73, R94, R87, RZ, 0x3c, !PT ;  /* 0x000000575e497212 */ /* 0x000fe400078e3cff */
[----:B------:R-:W-:Y:S02]  /*46050*/  LOP3.LUT R64, R96, R89, RZ, 0x3c, !PT ;  /* 0x0000005960407212 */ /* 0x000fe400078e3cff */
[----:B------:R-:W-:-:S02]  /*46060*/  IADD3 R84, P0, PT, R61, R84, RZ ;  /* 0x000000543d547210 */ /* 0x000fc40007f1e0ff */
[----:B------:R-:W-:Y:S02]  /*46070*/  SHF.L.W.U32.HI R75, R73, 0x8, R64 ;  /* 0x00000008494b7819 */ /* 0x000fe40000010e40 */
[----:B------:R-:W-:Y:S01]  /*46080*/  LOP3.LUT R62, R103, R79, RZ, 0x3c, !PT ;  /* 0x0000004f673e7212 */ /* 0x000fe200078e3cff */
[----:B------:R-:W-:Y:S01]  /*46090*/  IMAD.X R86, R59, 0x1, R86, P0 ;  /* 0x000000013b567824 */ /* 0x000fe200000e0656 */
[----:B------:R-:W-:Y:S02]  /*460a0*/  LOP3.LUT R63, R104, R85, RZ, 0x3c, !PT ;  /* 0x00000055683f7212 */ /* 0x000fe400078e3cff */
[----:B------:R-:W-:Y:S02]  /*460b0*/  SHF.L.W.U32.HI R73, R64, 0x8, R73 ;  /* 0x0000000840497819 */ /* 0x000fe40000010e49 */
[----:B------:R-:W-:Y:S02]  /*460c0*/  IADD3 R70, P0, P1, R70, R75, R56 ;  /* 0x0000004b46467210 */ /* 0x000fe4000791e038 */
[----:B------:R-:W-:-:S02]  /*460d0*/  SHF.L.W.U32.HI R77, R62, 0x8, R63 ;  /* 0x000000083e4d7819 */ /* 0x000fc40000010e3f */
[----:B------:R-:W-:Y:S02]  /*460e0*/  LOP3.LUT R71, R71, R84, RZ, 0x3c, !PT ;  /* 0x0000005447477212 */ /* 0x000fe400078e3cff */
[----:B------:R-:W-:Y:S02]  /*460f0*/  LOP3.LUT R56, R65, R86, RZ, 0x3c, !PT ;  /* 0x0000005641387212 */ /* 0x000fe400078e3cff */
[----:B------:R-:W-:Y:S02]  /*46100*/  IADD3.X R82, PT, PT, R82, R73, R57, P0, P1 ;  /* 0x0000004952527210 */ /* 0x000fe400007e2439 */
[----:B------:R-:W-:Y:S02]  /*46110*/  SHF.L.W.U32.HI R65, R63, 0x8, R62 ;  /* 0x000000083f417819 */ /* 0x000fe40000010e3e */
[----:B------:R-:W-:Y:S02]  /*46120*/  IADD3 R68, P2, P3, R68, R77, R50 ;  /* 0x0000004d44447210 */ /* 0x000fe40007b5e032 */
[----:B------:R-:W-:-:S02]  /*46130*/  SHF.L.W.U32.HI R57, R71, 0x1, R56 ;  /* 0x0000000147397819 */ /* 0x000fc40000010e38 */
[----:B------:R-:W-:Y:S02]  /*46140*/  SHF.L.W.U32.HI R63, R56, 0x1, R71 ;  /* 0x00000001383f7819 */ /* 0x000fe40000010e47 */
[----:B------:R-:W-:Y:S02]  /*46150*/  LOP3.LUT R71, R91, R82, RZ, 0x3c, !PT ;  /* 0x000000525b477212 */ /* 0x000fe400078e3cff */
[----:B------:R-:W-:Y:S02]  /*46160*/  IADD3 R91, P0, PT, R60, R95, RZ ;  /* 0x0000005f3c5b7210 */ /* 0x000fe40007f1e0ff */
[----:B------:R-:W-:Y:S02]  /*46170*/  IADD3.X R80, PT, PT, R80, R65, R51, P2, P3 ;  /* 0x0000004150507210 */ /* 0x000fe400017e6433 */
[----:B------:R-:W-:Y:S01]  /*46180*/  LOP3.LUT R56, R93, R70, RZ, 0x3c, !PT ;  /* 0x000000465d387212 */ /* 0x000fe200078e3cff */
[----:B------:R-:W-:Y:S01]  /*46190*/  IMAD.X R92, R58, 0x1, R97, P0 ;  /* 0x000000013a5c7824 */ /* 0x000fe200000e0661 */
[----:B------:R-:W-:-:S02]  /*461a0*/  LOP3.LUT R51, R83, R68, RZ, 0x3c, !PT ;  /* 0x0000004453337212 */ /* 0x000fc400078e3cff */
[----:B------:R-:W-:Y:S02]  /*461b0*/  LOP3.LUT R64, R81, R80, RZ, 0x3c, !PT ;  /* 0x0000005051407212 */ /* 0x000fe400078e3cff */
[----:B------:R-:W-:Y:S02]  /*461c0*/  SHF.L.W.U32.HI R50, R71, 0x10, R56 ;  /* 0x0000001047327819 */ /* 0x000fe40000010e38 */
[----:B------:R-:W-:Y:S02]  /*461d0*/  SHF.L.W.U32.HI R56, R56, 0x10, R71 ;  /* 0x0000001038387819 */ /* 0x000fe40000010e47 */
[----:B------:R-:W-:Y:S02]  /*461e0*/  IADD3 R81, P1, P2, R63, R66, R48 ;  /* 0x000000423f517210 */ /* 0x000fe40007a3e030 */
[----:B------:R-:W-:Y:S02]  /*461f0*/  SHF.L.W.U32.HI R62, R64, 0x10, R51 ;  /* 0x00000010403e7819 */ /* 0x000fe40000010e33 */
[----:B------:R-:W-:-:S02]  /*46200*/  SHF.L.W.U32.HI R48, R51, 0x10, R64 ;  /* 0x0000001033307819 */ /* 0x000fc40000010e40 */
[----:B------:R-:W-:Y:S02]  /*46210*/  LOP3.LUT R69, R69, R91, RZ, 0x3c, !PT ;  /* 0x0000005b45457212 */ /* 0x000fe400078e3cff */
[----:B------:R-:W-:Y:S02]  /*46220*/  LOP3.LUT R66, R67, R92, RZ, 0x3c, !PT ;  /* 0x0000005c43427212 */ /* 0x000fe400078e3cff */
[----:B------:R-:W-:Y:S02]  /*46230*/  IADD3 R64, P0, PT, R56, R87, RZ ;  /* 0x0000005738407210 */ /* 0x000fe40007f1e0ff */
[----:B------:R-:W-:Y:S02]  /*46240*/  IADD3.X R83, PT, PT, R57, R72, R49, P1, P2 ;  /* 0x0000004839537210 */ /* 0x000fe40000fe4431 */
[----:B------:R-:W-:Y:S02]  /*46250*/  SHF.L.W.U32.HI R49, R69, 0x1, R66 ;  /* 0x0000000145317819 */ /* 0x000fe40000010e42 */
[----:B------:R-:W-:Y:S01]  /*46260*/  SHF.L.W.U32.HI R51, R66, 0x1, R69 ;  /* 0x0000000142337819 */ /* 0x000fe20000010e45 */
[----:B------:R-:W-:Y:S01]  /*46270*/  IMAD.X R69, R50, 0x1, R89, P0 ;  /* 0x0000000132457824 */ /* 0x000fe200000e0659 */
[----:B------:R-:W-:-:S02]  /*46280*/  IADD3 R72, P0, PT, R48, R79, RZ ;  /* 0x0000004f30487210 */ /* 0x000fc40007f1e0ff */
[C---:B------:R-:W-:Y:S02]  /*46290*/  LOP3.LUT R74, R62.reuse, R83, RZ, 0x3c, !PT ;  /* 0x000000533e4a7212 */ /* 0x040fe400078e3cff */
[-C--:B------:R-:W-:Y:S01]  /*462a0*/  LOP3.LUT R75, R75, R64.reuse, RZ, 0x3c, !PT ;  /* 0x000000404b4b7212 */ /* 0x080fe200078e3cff */
[----:B------:R-:W-:Y:S01]  /*462b0*/  IMAD.X R78, R62, 0x1, R85, P0 ;  /* 0x000000013e4e7824 */ /* 0x000fe200000e0655 */
[----:B------:R-:W-:Y:S02]  /*462c0*/  LOP3.LUT R66, R73, R69, RZ, 0x3c, !PT ;  /* 0x0000004549427212 */ /* 0x000fe400078e3cff */
[----:B------:R-:W-:Y:S02]  /*462d0*/  IADD3 R74, P1, PT, R74, R64, RZ ;  /* 0x000000404a4a7210 */ /* 0x000fe40007f3e0ff */
[----:B------:R-:W-:Y:S02]  /*462e0*/  SHF.L.W.U32.HI R67, R66, 0x1, R75 ;  /* 0x0000000142437819 */ /* 0x000fe40000010e4b */
[----:B------:R-:W-:-:S02]  /*462f0*/  LOP3.LUT R76, R48, R81, RZ, 0x3c, !PT ;  /* 0x00000051304c7212 */ /* 0x000fc400078e3cff */
[----:B------:R-:W-:Y:S02]  /*46300*/  LOP3.LUT R71, R77, R72, RZ, 0x3c, !PT ;  /* 0x000000484d477212 */ /* 0x000fe400078e3cff */
[----:B------:R-:W-:Y:S01]  /*46310*/  LOP3.LUT R64, R65, R78, RZ, 0x3c, !PT ;  /* 0x0000004e41407212 */ /* 0x000fe200078e3cff */
[----:B------:R-:W-:Y:S01]  /*46320*/  IMAD.X R76, R76, 0x1, R69, P1 ;  /* 0x000000014c4c7824 */ /* 0x000fe200008e0645 */
[----:B------:R-:W-:Y:S02]  /*46330*/  SHF.L.W.U32.HI R65, R75, 0x1, R66 ;  /* 0x000000014b417819 */ /* 0x000fe40000010e42 */
[----:B------:R-:W-:Y:S02]  /*46340*/  IADD3 R77, P0, P2, R67, R88, R46 ;  /* 0x00000058434d7210 */ /* 0x000fe40007a1e02e */
[----:B------:R-:W-:Y:S02]  /*46350*/  SHF.L.W.U32.HI R69, R71, 0x1, R64 ;  /* 0x0000000147457819 */ /* 0x000fe40000010e40 */
[----:B------:R-:W-:-:S02]  /*46360*/  SHF.L.W.U32.HI R71, R64, 0x1, R71 ;  /* 0x0000000140477819 */ /* 0x000fc40000010e47 */
[----:B------:R-:W-:Y:S02]  /*46370*/  IADD3.X R79, PT, PT, R65, R90, R47, P0, P2 ;  /* 0x0000005a414f7210 */ /* 0x000fe400007e442f */
[----:B------:R-:W-:Y:S02]  /*46380*/  LOP3.LUT R63, R63, R74, RZ, 0x3c, !PT ;  /* 0x0000004a3f3f7212 */ /* 0x000fe400078e3cff */
[----:B------:R-:W-:Y:S02]  /*46390*/  LOP3.LUT R46, R57, R76, RZ, 0x3c, !PT ;  /* 0x0000004c392e7212 */ /* 0x000fe400078e3cff */
[----:B------:R-:W-:Y:S02]  /*463a0*/  IADD3 R66, P0, P1, R71, R70, R44 ;  /* 0x0000004647427210 */ /* 0x000fe4000791e02c */
[----:B----4-:R-:W-:Y:S02]  /*463b0*/  IADD3 R73, P2, P3, R51, R68, R42 ;  /* 0x0000004433497210 */ /* 0x010fe40007b5e02a */
[----:B------:R-:W-:-:S02]  /*463c0*/  LOP3.LUT R70, R58, R79, RZ, 0x3c, !PT ;  /* 0x0000004f3a467212 */ /* 0x000fc400078e3cff */
[----:B------:R-:W-:Y:S02]  /*463d0*/  SHF.L.W.U32.HI R57, R63, 0x8, R46 ;  /* 0x000000083f397819 */ /* 0x000fe40000010e2e */
[----:B------:R-:W-:Y:S02]  /*463e0*/  IADD3.X R75, PT, PT, R49, R80, R43, P2, P3 ;  /* 0x00000050314b7210 */ /* 0x000fe400017e642b */
[----:B------:R-:W-:Y:S02]  /*463f0*/  IADD3 R70, P2, PT, R70, R72, RZ ;  /* 0x0000004846467210 */ /* 0x000fe40007f5e0ff */
[----:B------:R-:W-:Y:S02]  /*46400*/  LOP3.LUT R72, R60, R77, RZ, 0x3c, !PT ;  /* 0x0000004d3c487212 */ /* 0x000fe400078e3cff */
[----:B------:R-:W-:Y:S02]  /*46410*/  IADD3.X R68, PT, PT, R69, R82, R45, P0, P1 ;  /* 0x0000005245447210 */ /* 0x000fe400007e242d */
[----:B------:R-:W-:-:S02]  /*46420*/  SHF.L.W.U32.HI R47, R46, 0x8, R63 ;  /* 0x000000082e2f7819 */ /* 0x000fc40000010e3f */
[----:B------:R-:W-:Y:S01]  /*46430*/  IADD3 R85, P0, P1, R81, R57, R40 ;  /* 0x0000003951557210 */ /* 0x000fe2000791e028 */
[----:B------:R-:W-:-:S03]  /*46440*/  IMAD.X R72, R72, 0x1, R78, P2 ;  /* 0x0000000148487824 */ /* 0x000fc600010e064e */
[----:B------:R-:W-:Y:S02]  /*46450*/  IADD3.X R78, PT, PT, R83, R47, R41, P0, P1 ;  /* 0x0000002f534e7210 */ /* 0x000fe400007e2429 */
[----:B------:R-:W-:Y:S02]  /*46460*/  LOP3.LUT R64, R59, R68, RZ, 0x3c, !PT ;  /* 0x000000443b407212 */ /* 0x000fe400078e3cff */
[----:B------:R-:W-:Y:S02]  /*46470*/  LOP3.LUT R62, R85, R62, R83, 0x96, !PT ;  /* 0x0000003e553e7212 */ /* 0x000fe400078e9653 */
[----:B------:R-:W-:Y:S02]  /*46480*/  LOP3.LUT R45, R78, R48, R81, 0x96, !PT ;  /* 0x000000304e2d7212 */ /* 0x000fe400078e9651 */
[----:B------:R-:W-:Y:S02]  /*46490*/  LOP3.LUT R42, R50, R75, RZ, 0x3c, !PT ;  /* 0x0000004b322a7212 */ /* 0x000fe400078e3cff */
[----:B------:R-:W-:-:S02]  /*464a0*/  IADD3 R64, P2, PT, R64, R91, RZ ;  /* 0x0000005b40407210 */ /* 0x000fc40007f5e0ff */
[----:B------:R-:W-:Y:S02]  /*464b0*/  LOP3.LUT R48, R61, R66, RZ, 0x3c, !PT ;  /* 0x000000423d307212 */ /* 0x000fe400078e3cff */
[----:B------:R-:W-:Y:S02]  /*464c0*/  SHF.L.W.U32.HI R105, R62, 0x10, R45 ;  /* 0x000000103e697819 */ /* 0x000fe40000010e2d */
[----:B------:R-:W-:Y:S02]  /*464d0*/  IADD3 R42, P3, PT, R42, R84, RZ ;  /* 0x000000542a2a7210 */ /* 0x000fe40007f7e0ff */
[----:B------:R-:W-:Y:S01]  /*464e0*/  LOP3.LUT R44, R56, R73, RZ, 0x3c, !PT ;  /* 0x00000049382c7212 */ /* 0x000fe200078e3cff */
[----:B------:R-:W-:Y:S01]  /*464f0*/  IMAD.X R48, R48, 0x1, R92, P2 ;  /* 0x0000000130307824 */ /* 0x000fe200010e065c */
[----:B------:R-:W-:Y:S02]  /*46500*/  SHF.L.W.U32.HI R107, R45, 0x10, R62 ;  /* 0x000000102d6b7819 */ /* 0x000fe40000010e3e */
[----:B------:R-:W-:Y:S01]  /*46510*/  IADD3 R98, P0, PT, R105, R74, RZ ;  /* 0x0000004a69627210 */ /* 0x000fe20007f1e0ff */
[----:B------:R-:W-:Y:S01]  /*46520*/  IMAD.X R44, R44, 0x1, R86, P3 ;  /* 0x000000012c2c7824 */ /* 0x000fe200018e0656 */
[----:B------:R-:W-:-:S02]  /*46530*/  LOP3.LUT R43, R67, R70, RZ, 0x3c, !PT ;  /* 0x00000046432b7212 */ /* 0x000fc400078e3cff */
[----:B------:R-:W-:Y:S01]  /*46540*/  LOP3.LUT R40, R65, R72, RZ, 0x3c, !PT ;  /* 0x0000004841287212 */ /* 0x000fe200078e3cff */
[----:B------:R-:W-:Y:S01]  /*46550*/  IMAD.X R100, R107, 0x1, R76, P0 ;  /* 0x000000016b647824 */ /* 0x000fe200000e064c */
[----:B------:R-:W-:Y:S02]  /*46560*/  LOP3.LUT R71, R71, R64, RZ, 0x3c, !PT ;  /* 0x0000004047477212 */ /* 0x000fe400078e3cff */
[----:B------:R-:W-:Y:S02]  /*46570*/  SHF.L.W.U32.HI R41, R40, 0x8, R43 ;  /* 0x0000000828297819 */ /* 0x000fe40000010e2b */
[----:B------:R-:W-:Y:S02]  /*46580*/  LOP3.LUT R46, R69, R48, RZ, 0x3c, !PT ;  /* 0x00000030452e7212 */ /* 0x000fe400078e3cff */
[----:B------:R-:W-:Y:S02]  /*46590*/  SHF.L.W.U32.HI R43, R43, 0x8, R40 ;  /* 0x000000082b2b7819 */ /* 0x000fe40000010e28 */
[----:B------:R-:W-:-:S02]  /*465a0*/  LOP3.LUT R40, R51, R42, RZ, 0x3c, !PT ;  /* 0x0000002a33287212 */ /* 0x000fc400078e3cff */
[----:B------:R-:W-:Y:S02]  /*465b0*/  LOP3.LUT R63, R49, R44, RZ, 0x3c, !PT ;  /* 0x0000002c313f7212 */ /* 0x000fe400078e3cff */
[----:B------:R-:W-:Y:S02]  /*465c0*/  SHF.L.W.U32.HI R45, R46, 0x8, R71 ;  /* 0x000000082e2d7819 */ /* 0x000fe40000010e47 */
[----:B------:R-:W-:Y:S02]  /*465d0*/  SHF.L.W.U32.HI R49, R71, 0x8, R46 ;  /* 0x0000000847317819 */ /* 0x000fe40000010e2e */
[----:B------:R-:W-:Y:S02]  /*465e0*/  LOP3.LUT R46, R47, R100, RZ, 0x3c, !PT ;  /* 0x000000642f2e7212 */ /* 0x000fe400078e3cff */
[----:B------:R-:W-:Y:S02]  /*465f0*/  IADD3 R81, P0, P1, R77, R43, R38 ;  /* 0x0000002b4d517210 */ /* 0x000fe4000791e026 */
[----:B------:R-:W-:-:S02]  /*46600*/  SHF.L.W.U32.HI R47, R40, 0x8, R63 ;  /* 0x00000008282f7819 */ /* 0x000fc40000010e3f */
[----:B------:R-:W-:Y:S02]  /*46610*/  IADD3.X R83, PT, PT, R79, R41, R39, P0, P1 ;  /* 0x000000294f537210 */ /* 0x000fe400007e2427 */
[----:B------:R-:W-:Y:S02]  /*46620*/  SHF.L.W.U32.HI R51, R63, 0x8, R40 ;  /* 0x000000083f337819 */ /* 0x000fe40000010e28 */
[----:B------:R-:W-:Y:S02]  /*46630*/  IADD3 R91, P2, P3, R66, R49, R36 ;  /* 0x00000031425b7210 */ /* 0x000fe40007b5e024 */
[----:B------:R-:W-:Y:S02]  /*46640*/  IADD3 R101, P0, P1, R73, R47, R12 ;  /* 0x0000002f49657210 */ /* 0x000fe4000791e00c */
[----:B------:R-:W-:Y:S02]  /*46650*/  IADD3.X R92, PT, PT, R68, R45, R37, P2, P3 ;  /* 0x0000002d445c7210 */ /* 0x000fe400017e6425 */
[----:B------:R-:W-:-:S02]  /*46660*/  IADD3.X R102, PT, PT, R75, R51, R13, P0, P1 ;  /* 0x000000334b667210 */ /* 0x000fc400007e240d */
[----:B------:R-:W-:Y:S02]  /*46670*/  LOP3.LUT R58, R81, R58, R79, 0x96, !PT ;  /* 0x0000003a513a7212 */ /* 0x000fe400078e964f */
[----:B------:R-:W-:Y:S02]  /*46680*/  LOP3.LUT R37, R83, R60, R77, 0x96, !PT ;  /* 0x0000003c53257212 */ /* 0x000fe400078e964d */
[----:B------:R-:W-:Y:S02]  /*46690*/  LOP3.LUT R59, R91, R59, R68, 0x96, !PT ;  /* 0x0000003b5b3b7212 */ /* 0x000fe400078e9644 */
[----:B------:R-:W-:Y:S02]  /*466a0*/  LOP3.LUT R12, R92, R61, R66, 0x96, !PT ;  /* 0x0000003d5c0c7212 */ /* 0x000fe400078e9642 */
[----:B------:R-:W-:Y:S02]  /*466b0*/  LOP3.LUT R50, R101, R50, R75, 0x96, !PT ;  /* 0x0000003265327212 */ /* 0x000fe400078e964b */
[----:B------:R-:W-:Y:S01]  /*466c0*/  LOP3.LUT R13, R102, R56, R73, 0x96, !PT ;  /* 0x00000038660d7212 */ /* 0x000fe200078e9649 */
[----:B------:R-:W-:Y:S01]  /*466d0*/  VIADD R32, R32, 0x1 ;  /* 0x0000000120207836 */ /* 0x000fe20000000000 */
[----:B------:R-:W-:-:S02]  /*466e0*/  SHF.L.W.U32.HI R77, R58, 0x10, R37 ;  /* 0x000000103a4d7819 */ /* 0x000fc40000010e25 */
[----:B------:R-:W-:Y:S02]  /*466f0*/  SHF.L.W.U32.HI R109, R59, 0x10, R12 ;  /* 0x000000103b6d7819 */ /* 0x000fe40000010e0c */
[----:B------:R-:W-:Y:S02]  /*46700*/  SHF.L.W.U32.HI R99, R50, 0x10, R13 ;  /* 0x0000001032637819 */ /* 0x000fe40000010e0d */
[----:B------:R-:W-:Y:S02]  /*46710*/  ISETP.NE.AND P0, PT, R32, 0xc, PT ;  /* 0x0000000c2000780c */ /* 0x000fe40003f05270 */
[----:B------:R-:W-:Y:S02]  /*46720*/  SHF.L.W.U32.HI R79, R37, 0x10, R58 ;  /* 0x00000010254f7819 */ /* 0x000fe40000010e3a */
[----:B------:R-:W-:Y:S02]  /*46730*/  SHF.L.W.U32.HI R75, R12, 0x10, R59 ;  /* 0x000000100c4b7819 */ /* 0x000fe40000010e3b */
[----:B------:R-:W-:-:S02]  /*46740*/  SHF.L.W.U32.HI R93, R13, 0x10, R50 ;  /* 0x000000100d5d7819 */ /* 0x000fc40000010e32 */
[----:B------:R-:W-:Y:S02]  /*46750*/  IADD3 R106, P1, PT, R77, R70, RZ ;  /* 0x000000464d6a7210 */ /* 0x000fe40007f3e0ff */
[----:B------:R-:W-:Y:S02]  /*46760*/  IADD3 R80, P2, PT, R109, R64, RZ ;  /* 0x000000406d507210 */ /* 0x000fe40007f5e0ff */
[----:B------:R-:W-:Y:S01]  /*46770*/  IADD3 R84, P3, PT, R99, R42, RZ ;  /* 0x0000002a63547210 */ /* 0x000fe20007f7e0ff */
[----:B------:R-:W-:Y:S02]  /*46780*/  IMAD.X R108, R79, 0x1, R72, P1 ;  /* 0x000000014f6c7824 */ /* 0x000fe400008e0648 */
        /* <DEDUP_REMOVED lines=14> */
[----:B------:R-:W-:-:S02]  /*46870*/  SHF.L.W.U32.HI R103, R36, 0x1, R49 ;  /* 0x0000000124677819 */ /* 0x000fc40000010e31 */
[----:B------:R-:W-:Y:S02]  /*46880*/  SHF.L.W.U32.HI R76, R47, 0x1, R12 ;  /* 0x000000012f4c7819 */ /* 0x000fe40000010e0c */
[----:B------:R-:W-:Y:S01]  /*46890*/  SHF.L.W.U32.HI R73, R12, 0x1, R47 ;  /* 0x000000010c497819 */ /* 0x000fe20000010e2f */
[----:B------:R-:W-:Y:S06]  /*468a0*/  @P0 BRA `(.L_x_223) ;  /* 0xfffffff0006c0947 */ /* 0x000fec000383ffff */
        /* <DEDUP_REMOVED lines=24> */
[----:B------:R-:W-:Y:S01]  /*46a30*/  IMAD.MOV.U32 R13, RZ, RZ, R19 ;  /* 0x000000ffff0d7224 */ /* 0x000fe200078e0013 */
[----:B------:R0:W-:Y:S01]  /*46a40*/  STL.64 [R55+0x40], R34 ;  /* 0x0000402237007387 */ /* 0x0001e20000100a00 */
[----:B------:R-:W-:Y:S02]  /*46a50*/  IMAD.MOV.U32 R19, RZ, RZ, R21 ;  /* 0x000000ffff137224 */ /* 0x000fe400078e0015 */
[----:B------:R-:W-:Y:S01]  /*46a60*/  IMAD.MOV.U32 R21, RZ, RZ, R23 ;  /* 0x000000ffff157224 */ /* 0x000fe200078e0017 */
[----:B------:R0:W-:Y:S01]  /*46a70*/  STL.64 [R55+0x48], R10 ;  /* 0x0000480a37007387 */ /* 0x0001e20000100a00 */
[----:B------:R-:W-:Y:S02]  /*46a80*/  IMAD.MOV.U32 R23, RZ, RZ, R25 ;  /* 0x000000ffff177224 */ /* 0x000fe400078e0019 */
[----:B------:R-:W-:Y:S01]  /*46a90*/  IMAD.MOV.U32 R25, RZ, RZ, R27 ;  /* 0x000000ffff197224 */ /* 0x000fe200078e001b */
[----:B------:R0:W-:Y:S01]  /*46aa0*/  STL.64 [R55+0x8], R18 ;  /* 0x0000081237007387 */ /* 0x0001e20000100a00 */
[----:B------:R-:W-:-:S02]  /*46ab0*/  IMAD.MOV.U32 R27, RZ, RZ, R29 ;  /* 0x000000ffff1b7224 */ /* 0x000fc400078e001d */
[----:B------:R-:W-:Y:S01]  /*46ac0*/  IMAD.MOV.U32 R29, RZ, RZ, R31 ;  /* 0x000000ffff1d7224 */ /* 0x000fe200078e001f */
[----:B------:R0:W-:Y:S01]  /*46ad0*/  STL.64 [R55+0x10], R20 ;  /* 0x0000101437007387 */ /* 0x0001e20000100a00 */
[----:B------:R-:W-:Y:S02]  /*46ae0*/  IMAD.MOV.U32 R12, RZ, RZ, R4 ;  /* 0x000000ffff0c7224 */ /* 0x000fe400078e0004 */
[----:B------:R-:W-:Y:S01]  /*46af0*/  IMAD.MOV.U32 R31, RZ, RZ, R33 ;  /* 0x000000ffff1f7224 */ /* 0x000fe200078e0021 */
[----:B------:R0:W-:Y:S01]  /*46b00*/  STL.64 [R55+0x18], R22 ;  /* 0x0000181637007387 */ /* 0x0001e20000100a00 */
[----:B------:R-:W-:-:S03]  /*46b10*/  IMAD.MOV.U32 R4, RZ, RZ, RZ ;  /* 0x000000ffff047224 */ /* 0x000fc600078e00ff */
[----:B------:R0:W-:Y:S04]  /*46b20*/  STL.64 [R55], R12 ;  /* 0x0000000c37007387 */ /* 0x0001e80000100a00 */
[----:B------:R0:W-:Y:S04]  /*46b30*/  STL.64 [R55+0x20], R24 ;  /* 0x0000201837007387 */ /* 0x0001e80000100a00 */
[----:B------:R0:W-:Y:S04]  /*46b40*/  STL.64 [R55+0x28], R26 ;  /* 0x0000281a37007387 */ /* 0x0001e80000100a00 */
[----:B------:R0:W-:Y:S04]  /*46b50*/  STL.64 [R55+0x30], R28 ;  /* 0x0000301c37007387 */ /* 0x0001e80000100a00 */
[----:B------:R0:W-:Y:S02]  /*46b60*/  STL.64 [R55+0x38], R30 ;  /* 0x0000381e37007387 */ /* 0x0001e40000100a00 */
.L_x_218:
[C---:B------:R-:W-:Y:S01]  /*46b70*/  ISETP.GE.U32.AND P0, PT, R6.reuse, 0x4, PT ;  /* 0x000000040600780c */ /* 0x040fe20003f06070 */
[----:B------:R-:W-:Y:S01]  /*46b80*/  IMAD.MOV.U32 R17, RZ, RZ, RZ ;  /* 0x000000ffff117224 */ /* 0x000fe200078e00ff */
[----:B0-----:R-:W-:Y:S02]  /*46b90*/  LOP3.LUT R18, R6, 0x3, RZ, 0xc0, !PT ;  /* 0x0000000306127812 */ /* 0x001fe400078ec0ff */
[----:B------:R-:W-:Y:S02]  /*46ba0*/  ISETP.GE.U32.AND.EX P0, PT, R8, RZ, PT, P0 ;  /* 0x000000ff0800720c */ /* 0x000fe40003f06100 */
[----:B------:R-:W-:-:S04]  /*46bb0*/  ISETP.NE.U32.AND P1, PT, R18, RZ, PT ;  /* 0x000000ff1200720c */ /* 0x000fc80003f25070 */
[----:B------:R-:W-:-:S07]  /*46bc0*/  ISETP.NE.AND.EX P1, PT, RZ, RZ, PT, P1 ;  /* 0x000000ffff00720c */ /* 0x000fce0003f25310 */
[----:B------:R-:W-:Y:S06]  /*46bd0*/  @!P0 BRA `(.L_x_225) ;  /* 0x00000000004c8947 */ /* 0x000fec0003800000 */
[----:B------:R-:W-:Y:S01]  /*46be0*/  LOP3.LUT R17, R6, 0xfc, RZ, 0xc0, !PT ;  /* 0x000000fc06117812 */ /* 0x000fe200078ec0ff */
[----:B------:R-:W-:Y:S01]  /*46bf0*/  IMAD.MOV.U32 R16, RZ, RZ, RZ ;  /* 0x000000ffff107224 */ /* 0x000fe200078e00ff */
[----:B------:R-:W-:Y:S01]  /*46c00*/  UMOV UR4, URZ ;  /* 0x000000ff00047c82 */ /* 0x000fe20008000000 */
[----:B------:R-:W-:-:S07]  /*46c10*/  IMAD.MOV.U32 R15, RZ, RZ, RZ ;  /* 0x000000ffff0f7224 */ /* 0x000fce00078e00ff */
.L_x_226:
[----:B------:R-:W-:-:S05]  /*46c20*/  IMAD.IADD R14, R9, 0x1, R16 ;  /* 0x00000001090e7824 */ /* 0x000fca00078e0210 */
[----:B0-----:R-:W3:Y:S01]  /*46c30*/  LDL.U8 R8, [R14] ;  /* 0x000000000e087983 */ /* 0x001ee20000100000 */
[----:B------:R-:W-:-:S05]  /*46c40*/  IADD3 R13, PT, PT, R55, R16, R4 ;  /* 0x00000010370d7210 */ /* 0x000fca0007ffe004 */
[----:B---3--:R0:W-:Y:S04]  /*46c50*/  STL.U8 [R13+0x60], R8 ;  /* 0x000060080d007387 */ /* 0x0081e80000100000 */
[----:B--2---:R-:W2:Y:S04]  /*46c60*/  LDL.U8 R10, [R14+0x1] ;  /* 0x000001000e0a7983 */ /* 0x004ea80000100000 */
[----:B--2---:R0:W-:Y:S04]  /*46c70*/  STL.U8 [R13+0x61], R10 ;  /* 0x0000610a0d007387 */ /* 0x0041e80000100000 */
[----:B------:R-:W2:Y:S01]  /*46c80*/  LDL.U8 R11, [R14+0x2] ;  /* 0x000002000e0b7983 */ /* 0x000ea20000100000 */
[----:B------:R-:W-:-:S03]  /*46c90*/  IADD3 R16, P0, PT, R16, 0x4, RZ ;  /* 0x0000000410107810 */ /* 0x000fc60007f1e0ff */
[----:B--2---:R0:W-:Y:S04]  /*46ca0*/  STL.U8 [R13+0x62], R11 ;  /* 0x0000620b0d007387 */ /* 0x0041e80000100000 */
[----:B------:R-:W2:Y:S01]  /*46cb0*/  LDL.U8 R12, [R14+0x3] ;  /* 0x000003000e0c7983 */ /* 0x000ea20000100000 */
[----:B------:R-:W-:Y:S01]  /*46cc0*/  IMAD.X R15, RZ, RZ, R15, P0 ;  /* 0x000000ffff0f7224 */ /* 0x000fe200000e060f */
[----:B------:R-:W-:-:S04]  /*46cd0*/  ISETP.NE.U32.AND P0, PT, R16, R17, PT ;  /* 0x000000111000720c */ /* 0x000fc80003f05070 */
[----:B------:R-:W-:Y:S01]  /*46ce0*/  ISETP.NE.AND.EX P0, PT, R15, UR4, PT, P0 ;  /* 0x000000040f007c0c */ /* 0x000fe2000bf05300 */
[----:B--2---:R0:W-:-:S12]  /*46cf0*/  STL.U8 [R13+0x63], R12 ;  /* 0x0000630c0d007387 */ /* 0x0041d80000100000 */
[----:B------:R-:W-:Y:S05]  /*46d00*/  @P0 BRA `(.L_x_226) ;  /* 0xfffffffc00c40947 */ /* 0x000fea000383ffff */
.L_x_225:
[----:B------:R-:W-:Y:S05]  /*46d10*/  @!P1 BRA `(.L_x_227) ;  /* 0x0000000000349947 */ /* 0x000fea0003800000 */
[----:B------:R-:W-:-:S05]  /*46d20*/  IMAD.IADD R9, R9, 0x1, R17 ;  /* 0x0000000109097824 */ /* 0x000fca00078e0211 */
[----:B0-----:R-:W3:Y:S01]  /*46d30*/  LDL.U8 R8, [R9] ;  /* 0x0000000009087983 */ /* 0x001ee20000100000 */
[----:B------:R-:W-:Y:S02]  /*46d40*/  IADD3 R17, PT, PT, R55, R17, R4 ;  /* 0x0000001137117210 */ /* 0x000fe40007ffe004 */
[----:B------:R-:W-:-:S04]  /*46d50*/  ISETP.NE.U32.AND P0, PT, R18, 0x1, PT ;  /* 0x000000011200780c */ /* 0x000fc80003f05070 */
[----:B------:R-:W-:Y:S01]  /*46d60*/  ISETP.NE.AND.EX P0, PT, RZ, RZ, PT, P0 ;  /* 0x000000ffff00720c */ /* 0x000fe20003f05300 */
[----:B---3--:R1:W-:-:S12]  /*46d70*/  STL.U8 [R17+0x60], R8 ;  /* 0x0000600811007387 */ /* 0x0083d80000100000 */
[----:B------:R-:W-:Y:S05]  /*46d80*/  @!P0 BRA `(.L_x_227) ;  /* 0x0000000000188947 */ /* 0x000fea0003800000 */
[----:B--2---:R-:W2:Y:S01]  /*46d90*/  LDL.U8 R4, [R9+0x1] ;  /* 0x0000010009047983 */ /* 0x004ea20000100000 */
[----:B------:R-:W-:-:S04]  /*46da0*/  ISETP.NE.U32.AND P0, PT, R18, 0x2, PT ;  /* 0x000000021200780c */ /* 0x000fc80003f05070 */
[----:B------:R-:W-:Y:S01]  /*46db0*/  ISETP.NE.AND.EX P0, PT, RZ, RZ, PT, P0 ;  /* 0x000000ffff00720c */ /* 0x000fe20003f05300 */
[----:B--2---:R3:W-:-:S12]  /*46dc0*/  STL.U8 [R17+0x61], R4 ;  /* 0x0000610411007387 */ /* 0x0047d80000100000 */
[----:B-1----:R-:W2:Y:S04]  /*46dd0*/  @P0 LDL.U8 R8, [R9+0x2] ;  /* 0x0000020009080983 */ /* 0x002ea80000100000 */
[----:B--2---:R3:W-:Y:S02]  /*46de0*/  @P0 STL.U8 [R17+0x62], R8 ;  /* 0x0000620811000387 */ /* 0x0047e40000100000 */
.L_x_227:
[----:B------:R-:W4:Y:S02]  /*46df0*/  LDL R9, [R55+0xe0] ;  /* 0x0000e00037097983 */ /* 0x000f240000100800 */
[----:B----4-:R-:W-:-:S05]  /*46e00*/  IMAD.IADD R16, R9, 0x1, R6 ;  /* 0x0000000109107824 */ /* 0x010fca00078e0206 */
[----:B------:R4:W-:Y:S04]  /*46e10*/  STL [R55+0xe0], R16 ;  /* 0x0000e01037007387 */ /* 0x0009e80000100800 */
[----:B------:R4:W-:Y:S04]  /*46e20*/  STL.128 [R1+0x180], RZ ;  /* 0x000180ff01007387 */ /* 0x0009e80000100c00 */
[----:B------:R4:W-:Y:S04]  /*46e30*/  STL.128 [R1+0x190], RZ ;  /* 0x000190ff01007387 */ /* 0x0009e80000100c00 */
[----:B------:R4:W-:Y:S04]  /*46e40*/  STL.128 [R1+0x1a0], RZ ;  /* 0x0001a0ff01007387 */ /* 0x0009e80000100c00 */
[----:B------:R4:W-:Y:S04]  /*46e50*/  STL.128 [R1+0x1b0], RZ ;  /* 0x0001b0ff01007387 */ /* 0x0009e80000100c00 */
[----:B0-2---:R-:W1:Y:S04]  /*46e60*/  LDL.64 R10, [R55+0x40] ;  /* 0x00004000370a7983 */ /* 0x005e680000100a00 */
[----:B------:R-:W2:Y:S04]  /*46e70*/  LDL.64 R12, [R55+0x48] ;  /* 0x00004800370c7983 */ /* 0x000ea80000100a00 */
[----:B---3--:R-:W3:Y:S01]  /*46e80*/  LDL.U8 R4, [R55+0xe8] ;  /* 0x0000e80037047983 */ /* 0x008ee20000100000 */
[----:B------:R-:W-:-:S02]  /*46e90*/  IADD3 R15, PT, PT, -R16, 0x80, RZ ;  /* 0x00000080100f7810 */ /* 0x000fc40007ffe1ff */
[----:B-1----:R-:W-:-:S04]  /*46ea0*/  IADD3 R8, P1, PT, R16, R10, RZ ;  /* 0x0000000a10087210 */ /* 0x002fc80007f3e0ff */
[----:B------:R-:W-:Y:S01]  /*46eb0*/  ISETP.GE.U32.AND P0, PT, R8, R10, PT ;  /* 0x0000000a0800720c */ /* 0x000fe20003f06070 */
[----:B------:R-:W-:-:S05]  /*46ec0*/  IMAD.X R9, RZ, RZ, R11, P1 ;  /* 0x000000ffff097224 */ /* 0x000fca00008e060b */
[----:B------:R-:W-:-:S04]  /*46ed0*/  ISETP.GE.U32.AND.EX P0, PT, R9, R11, PT, P0 ;  /* 0x0000000b0900720c */ /* 0x000fc80003f06100 */
[----:B------:R-:W-:Y:S02]  /*46ee0*/  SEL R11, RZ, 0x1, P0 ;  /* 0x00000001ff0b7807 */ /* 0x000fe40000000000 */
[----:B---3--:R-:W-:Y:S02]  /*46ef0*/  ISETP.NE.AND P0, PT, R4, RZ, PT ;  /* 0x000000ff0400720c */ /* 0x008fe40003f05270 */
[----:B--2---:R-:W-:Y:S01]  /*46f00*/  IADD3 R10, P1, PT, R12, R11, RZ ;  /* 0x0000000b0c0a7210 */ /* 0x004fe20007f3e0ff */
[----:B------:R-:W-:-:S04]  /*46f10*/  IMAD.MOV.U32 R12, RZ, RZ, -0x1 ;  /* 0xffffffffff0c7424 */ /* 0x000fc800078e00ff */
[----:B------:R-:W-:Y:S02]  /*46f20*/  IMAD.X R11, RZ, RZ, R13, P1 ;  /* 0x000000ffff0b7224 */ /* 0x000fe400008e060d */
[----:B------:R-:W-:Y:S01]  /*46f30*/  IMAD.MOV.U32 R13, RZ, RZ, -0x1 ;  /* 0xffffffffff0d7424 */ /* 0x000fe200078e00ff */
[----:B------:R4:W-:Y:S04]  /*46f40*/  STL.64 [R55+0x40], R8 ;  /* 0x0000400837007387 */ /* 0x0009e80000100a00 */
[----:B------:R4:W-:Y:S04]  /*46f50*/  STL.64 [R55+0x48], R10 ;  /* 0x0000480a37007387 */ /* 0x0009e80000100a00 */
[----:B------:R4:W-:Y:S04]  /*46f60*/  STL.64 [R55+0x50], R12 ;  /* 0x0000500c37007387 */ /* 0x0009e80000100a00 */
[----:B------:R4:W-:Y:S01]  /*46f70*/  @P0 STL.64 [R55+0x58], R12 ;  /* 0x0000580c37000387 */ /* 0x0009e20000100a00 */
[----:B------:R-:W-:-:S13]  /*46f80*/  ISETP.GE.AND P0, PT, R15, 0x1, PT ;  /* 0x000000010f00780c */ /* 0x000fda0003f06270 */
[----:B----4-:R-:W-:Y:S05]  /*46f90*/  @!P0 BRA `(.L_x_228) ;  /* 0x0000000000c48947 */ /* 0x010fea0003800000 */
[----:B------:R-:W-:Y:S01]  /*46fa0*/  VIADD R4, R16, 0xffffff87 ;  /* 0xffffff8710047836 */ /* 0x000fe20000000000 */
[----:B------:R-:W-:-:S04]  /*46fb0*/  LOP3.LUT R12, R15, 0x7, RZ, 0xc0, !PT ;  /* 0x000000070f0c7812 */ /* 0x000fc800078ec0ff */
[----:B------:R-:W-:Y:S01]  /*46fc0*/  ISETP.GE.U32.AND P0, PT, R4, 0x7, PT ;  /* 0x000000070400780c */ /* 0x000fe20003f06070 */
[----:B------:R-:W-:Y:S01]  /*46fd0*/  IMAD.MOV.U32 R4, RZ, RZ, RZ ;  /* 0x000000ffff047224 */ /* 0x000fe200078e00ff */
[----:B------:R-:W-:-:S11]  /*46fe0*/  ISETP.NE.AND P1, PT, R12, RZ, PT ;  /* 0x000000ff0c00720c */ /* 0x000fd60003f25270 */
[----:B------:R-:W-:Y:S05]  /*46ff0*/  @!P0 BRA `(.L_x_229) ;  /* 0x0000000000388947 */ /* 0x000fea0003800000 */
[----:B------:R-:W-:Y:S01]  /*47000*/  LOP3.LUT R4, R15, 0x7ffffff8, RZ, 0xc0, !PT ;  /* 0x7ffffff80f047812 */ /* 0x000fe200078ec0ff */
[----:B------:R-:W-:-:S06]  /*47010*/  UMOV UR4, URZ ;  /* 0x000000ff00047c82 */ /* 0x000fcc0008000000 */
.L_x_230:
[----:B0-----:R-:W-:Y:S01]  /*47020*/  IADD3 R6, PT, PT, R55, UR4, R16 ;  /* 0x0000000437067c10 */ /* 0x001fe2000fffe010 */
[----:B------:R-:W-:-:S04]  /*47030*/  UIADD3 UR4, UPT, UPT, UR4, 0x8, URZ ;  /* 0x0000000804047890 */ /* 0x000fc8000fffe0ff */
[----:B------:R0:W-:Y:S02]  /*47040*/  STL.U8 [R6+0x60], RZ ;  /* 0x000060ff06007387 */ /* 0x0001e40000100000 */
[----:B------:R-:W-:Y:S02]  /*47050*/  ISETP.NE.AND P0, PT, R4, UR4, PT ;  /* 0x0000000404007c0c */ /* 0x000fe4000bf05270 */
[----:B------:R0:W-:Y:S04]  /*47060*/  STL.U8 [R6+0x61], RZ ;  /* 0x000061ff06007387 */ /* 0x0001e80000100000 */
[----:B------:R0:W-:Y:S04]  /*47070*/  STL.U8 [R6+0x62], RZ ;  /* 0x000062ff06007387 */ /* 0x0001e80000100000 */
[----:B------:R0:W-:Y:S04]  /*47080*/  STL.U8 [R6+0x63], RZ ;  /* 0x000063ff06007387 */ /* 0x0001e80000100000 */
[----:B------:R0:W-:Y:S04]  /*47090*/  STL.U8 [R6+0x64], RZ ;  /* 0x000064ff06007387 */ /* 0x0001e80000100000 */
[----:B------:R0:W-:Y:S04]  /*470a0*/  STL.U8 [R6+0x65], RZ ;  /* 0x000065ff06007387 */ /* 0x0001e80000100000 */
[----:B------:R0:W-:Y:S04]  /*470b0*/  STL.U8 [R6+0x66], RZ ;  /* 0x000066ff06007387 */ /* 0x0001e80000100000 */
[----:B------:R0:W-:Y:S01]  /*470c0*/  STL.U8 [R6+0x67], RZ ;  /* 0x000067ff06007387 */ /* 0x0001e20000100000 */
[----:B------:R-:W-:Y:S05]  /*470d0*/  @P0 BRA `(.L_x_230) ;  /* 0xfffffffc00d00947 */ /* 0x000fea000383ffff */
.L_x_229:
[----:B------:R-:W-:Y:S05]  /*470e0*/  @!P1 BRA `(.L_x_228) ;  /* 0x0000000000709947 */ /* 0x000fea0003800000 */
[----:B------:R-:W-:Y:S02]  /*470f0*/  ISETP.GE.U32.AND P0, PT, R12, 0x4, PT ;  /* 0x000000040c00780c */ /* 0x000fe40003f06070 */
[----:B------:R-:W-:-:S04]  /*47100*/  LOP3.LUT R17, R15, 0x3, RZ, 0xc0, !PT ;  /* 0x000000030f117812 */ /* 0x000fc800078ec0ff */
[----:B------:R-:W-:-:S07]  /*47110*/  ISETP.NE.AND P1, PT, R17, RZ, PT ;  /* 0x000000ff1100720c */ /* 0x000fce0003f25270 */
[----:B------:R-:W-:Y:S06]  /*47120*/  @!P0 BRA `(.L_x_231) ;  /* 0x0000000000308947 */ /* 0x000fec0003800000 */
[C---:B0-----:R-:W-:Y:S01]  /*47130*/  VIADD R6, R4.reuse, 0x1 ;  /* 0x0000000104067836 */ /* 0x041fe20000000000 */
[CC--:B------:R-:W-:Y:S01]  /*47140*/  IADD3 R13, PT, PT, R55.reuse, R16.reuse, R4 ;  /* 0x00000010370d7210 */ /* 0x0c0fe20007ffe004 */
[C---:B------:R-:W-:Y:S02]  /*47150*/  VIADD R12, R4.reuse, 0x2 ;  /* 0x00000002040c7836 */ /* 0x040fe40000000000 */
[C---:B------:R-:W-:Y:S01]  /*47160*/  VIADD R14, R4.reuse, 0x3 ;  /* 0x00000003040e7836 */ /* 0x040fe20000000000 */
[CC--:B------:R-:W-:Y:S01]  /*47170*/  IADD3 R6, PT, PT, R55.reuse, R16.reuse, R6 ;  /* 0x0000001037067210 */ /* 0x0c0fe20007ffe006 */
[----:B------:R1:W-:Y:S01]  /*47180*/  STL.U8 [R13+0x60], RZ ;  /* 0x000060ff0d007387 */ /* 0x0003e20000100000 */
[CC--:B------:R-:W-:Y:S01]  /*47190*/  IADD3 R12, PT, PT, R55.reuse, R16.reuse, R12 ;  /* 0x00000010370c7210 */ /* 0x0c0fe20007ffe00c */
[----:B------:R-:W-:Y:S01]  /*471a0*/  VIADD R4, R4, 0x4 ;  /* 0x0000000404047836 */ /* 0x000fe20000000000 */
[----:B------:R-:W-:Y:S01]  /*471b0*/  IADD3 R14, PT, PT, R55, R16, R14 ;  /* 0x00000010370e7210 */ /* 0x000fe20007ffe00e */
[----:B------:R1:W-:Y:S04]  /*471c0*/  STL.U8 [R6+0x60], RZ ;  /* 0x000060ff06007387 */ /* 0x0003e80000100000 */
[----:B------:R1:W-:Y:S04]  /*471d0*/  STL.U8 [R12+0x60], RZ ;  /* 0x000060ff0c007387 */ /* 0x0003e80000100000 */
[----:B------:R1:W-:Y:S02]  /*471e0*/  STL.U8 [R14+0x60], RZ ;  /* 0x000060ff0e007387 */ /* 0x0003e40000100000 */
.L_x_231:
[----:B------:R-:W-:Y:S05]  /*471f0*/  @!P1 BRA `(.L_x_228) ;  /* 0x00000000002c9947 */ /* 0x000fea0003800000 */
[----:B------:R-:W-:Y:S02]  /*47200*/  ISETP.NE.AND P0, PT, R17, 0x1, PT ;  /* 0x000000011100780c */ /* 0x000fe40003f05270 */
[----:B01----:R-:W-:-:S04]  /*47210*/  LOP3.LUT R6, R15, 0x1, RZ, 0xc0, !PT ;  /* 0x000000010f067812 */ /* 0x003fc800078ec0ff */
[----:B------:R-:W-:-:S07]  /*47220*/  ISETP.NE.U32.AND P1, PT, R6, 0x1, PT ;  /* 0x000000010600780c */ /* 0x000fce0003f25070 */
[CC--:B------:R-:W-:Y:S01]  /*47230*/  @P0 IADD3 R12, PT, PT, R55.reuse, R16.reuse, R4 ;  /* 0x00000010370c0210 */ /* 0x0c0fe20007ffe004 */
[C---:B------:R-:W-:Y:S02]  /*47240*/  @P0 VIADD R6, R4.reuse, 0x1 ;  /* 0x0000000104060836 */ /* 0x040fe40000000000 */
[----:B------:R-:W-:Y:S02]  /*47250*/  @P0 VIADD R4, R4, 0x2 ;  /* 0x0000000204040836 */ /* 0x000fe40000000000 */
[----:B------:R2:W-:Y:S01]  /*47260*/  @P0 STL.U8 [R12+0x60], RZ ;  /* 0x000060ff0c000387 */ /* 0x0005e20000100000 */
[CC--:B------:R-:W-:Y:S02]  /*47270*/  @P0 IADD3 R6, PT, PT, R55.reuse, R16.reuse, R6 ;  /* 0x0000001037060210 */ /* 0x0c0fe40007ffe006 */
[----:B------:R-:W-:-:S03]  /*47280*/  @!P1 IADD3 R4, PT, PT, R55, R16, R4 ;  /* 0x0000001037049210 */ /* 0x000fc60007ffe004 */
[----:B------:R2:W-:Y:S04]  /*47290*/  @P0 STL.U8 [R6+0x60], RZ ;  /* 0x000060ff06000387 */ /* 0x0005e80000100000 */
[----:B------:R2:W-:Y:S02]  /*472a0*/  @!P1 STL.U8 [R4+0x60], RZ ;  /* 0x000060ff04009387 */ /* 0x0005e40000100000 */
.L_x_228:
[----:B--2---:R-:W0:Y:S01]  /*472b0*/  LDL R4, [R55+0x64] ;  /* 0x0000640037047983 */ /* 0x004e220000100800 */
[----:B------:R-:W2:Y:S03]  /*472c0*/  LDCU.128 UR12, c[0x3][0x20] ;  /* 0x00c00400ff0c77ac */ /* 0x000ea60008000c00 */
[----:B-1----:R-:W3:Y:S01]  /*472d0*/  LDL R13, [R55+0x6c] ;  /* 0x00006c00370d7983 */ /* 0x002ee20000100800 */
[----:B------:R-:W1:Y:S03]  /*472e0*/  LDCU.64 UR4, c[0x3][0x38] ;  /* 0x00c00700ff0477ac */ /* 0x000e660008000a00 */
[----:B------:R-:W4:Y:S04]  /*472f0*/  LDL R14, [R55+0x60] ;  /* 0x00006000370e7983 */ /* 0x000f280000100800 */
[----:B------:R-:W5:Y:S01]  /*47300*/  LDL R17, [R55+0x68] ;  /* 0x0000680037117983 */ /* 0x000f620000100800 */
[----:B0-----:R-:W-:-:S02]  /*47310*/  PRMT R6, R4, 0x7771, RZ ;  /* 0x0000777104067816 */ /* 0x001fc400000000ff */
[----:B------:R-:W-:Y:S02]  /*47320*/  PRMT R12, R4, 0x7770, RZ ;  /* 0x00007770040c7816 */ /* 0x000fe400000000ff */
[C---:B---3--:R-:W-:Y:S01]  /*47330*/  PRMT R15, R13.reuse, 0x7771, RZ ;  /* 0x000077710d0f7816 */ /* 0x048fe200000000ff */
[----:B------:R-:W-:Y:S01]  /*47340*/  IMAD.SHL.U32 R18, R6, 0x100, RZ ;  /* 0x0000010006127824 */ /* 0x000fe200078e00ff */
[----:B------:R-:W-:Y:S02]  /*47350*/  PRMT R6, R4, 0x7772, RZ ;  /* 0x0000777204067816 */ /* 0x000fe400000000ff */
[----:B------:R-:W-:Y:S01]  /*47360*/  PRMT R16, R13, 0x7770, RZ ;  /* 0x000077700d107816 */ /* 0x000fe200000000ff */
[----:B------:R-:W-:Y:S01]  /*47370*/  IMAD.SHL.U32 R15, R15, 0x100, RZ ;  /* 0x000001000f0f7824 */ /* 0x000fe200078e00ff */
[----:B------:R-:W-:Y:S01]  /*47380*/  LOP3.LUT R19, R12, 0xff, RZ, 0xc0, !PT ;  /* 0x000000ff0c137812 */ /* 0x000fe200078ec0ff */
[----:B------:R-:W-:Y:S01]  /*47390*/  IMAD.U32 R6, R6, 0x10000, RZ ;  /* 0x0001000006067824 */ /* 0x000fe200078e00ff */
[----:B------:R-:W-:-:S02]  /*473a0*/  PRMT R12, R13, 0x7772, RZ ;  /* 0x000077720d0c7816 */ /* 0x000fc400000000ff */
[----:B------:R-:W-:Y:S02]  /*473b0*/  PRMT R4, R4, 0x7773, RZ ;  /* 0x0000777304047816 */ /* 0x000fe400000000ff */
[----:B------:R-:W-:Y:S01]  /*473c0*/  LOP3.LUT R16, R16, 0xff, RZ, 0xc0, !PT ;  /* 0x000000ff10107812 */ /* 0x000fe200078ec0ff */
[----:B------:R-:W-:Y:S01]  /*473d0*/  IMAD.U32 R12, R12, 0x10000, RZ ;  /* 0x000100000c0c7824 */ /* 0x000fe200078e00ff */
[----:B------:R-:W-:Y:S01]  /*473e0*/  LOP3.LUT R19, R19, 0xff00, R18, 0xf8, !PT ;  /* 0x0000ff0013137812 */ /* 0x000fe200078ef812 */
[----:B------:R-:W-:Y:S01]  /*473f0*/  IMAD.SHL.U32 R4, R4, 0x1000000, RZ ;  /* 0x0100000004047824 */ /* 0x000fe200078e00ff */
[----:B------:R-:W-:Y:S02]  /*47400*/  PRMT R13, R13, 0x7773, RZ ;  /* 0x000077730d0d7816 */ /* 0x000fe400000000ff */
[----:B------:R-:W-:Y:S02]  /*47410*/  LOP3.LUT R15, R16, 0xff00, R15, 0xf8, !PT ;  /* 0x0000ff00100f7812 */ /* 0x000fe400078ef80f */
[----:B------:R-:W-:Y:S01]  /*47420*/  LOP3.LUT R19, R19, 0xff0000, R6, 0xf8, !PT ;  /* 0x00ff000013137812 */ /* 0x000fe200078ef806 */
[----:B------:R-:W-:Y:S01]  /*47430*/  IMAD.SHL.U32 R13, R13, 0x1000000, RZ ;  /* 0x010000000d0d7824 */ /* 0x000fe200078e00ff */
[----:B------:R-:W-:-:S02]  /*47440*/  LOP3.LUT R12, R15, 0xff0000, R12, 0xf8, !PT ;  /* 0x00ff00000f0c7812 */ /* 0x000fc400078ef80c */
[----:B------:R-:W-:Y:S02]  /*47450*/  LOP3.LUT R19, R19, R4, RZ, 0xfc, !PT ;  /* 0x0000000413137212 */ /* 0x000fe400078efcff */
[----:B------:R-:W-:Y:S01]  /*47460*/  LOP3.LUT R15, R12, R13, RZ, 0xfc, !PT ;  /* 0x0000000d0c0f7212 */ /* 0x000fe200078efcff */
[----:B----4-:R-:W-:Y:S02]  /*47470*/  IMAD.MOV.U32 R12, RZ, RZ, R14 ;  /* 0x000000ffff0c7224 */ /* 0x010fe400078e000e */
[----:B------:R-:W-:Y:S02]  /*47480*/  IMAD.MOV.U32 R13, RZ, RZ, R19 ;  /* 0x000000ffff0d7224 */ /* 0x000fe400078e0013 */
[----:B-----5:R-:W-:-:S05]  /*47490*/  IMAD.MOV.U32 R14, RZ, RZ, R17 ;  /* 0x000000ffff0e7224 */ /* 0x020fca00078e0011 */
[----:B------:R0:W-:Y:S04]  /*474a0*/  STL.128 [R53], R12 ;  /* 0x0000000c35007387 */ /* 0x0001e80000100c00 */
[----:B------:R-:W3:Y:S04]  /*474b0*/  LDL R4, [R55+0x74] ;  /* 0x0000740037047983 */ /* 0x000ee80000100800 */
[----:B------:R-:W4:Y:S04]  /*474c0*/  LDL R18, [R55+0x7c] ;  /* 0x00007c0037127983 */ /* 0x000f280000100800 */
[----:B------:R-:W5:Y:S04]  /*474d0*/  LDL R17, [R55+0x70] ;  /* 0x0000700037117983 */ /* 0x000f680000100800 */
[----:B------:R-:W2:Y:S01]  /*474e0*/  LDL R21, [R55+0x78] ;  /* 0x0000780037157983 */ /* 0x000ea20000100800 */
[----:B---3--:R-:W-:-:S02]  /*474f0*/  PRMT R16, R4, 0x7770, RZ ;  /* 0x0000777004107816 */ /* 0x008fc400000000ff */
[----:B------:R-:W-:Y:S02]  /*47500*/  PRMT R6, R4, 0x7771, RZ ;  /* 0x0000777104067816 */ /* 0x000fe400000000ff */
[C---:B----4-:R-:W-:Y:S02]  /*47510*/  PRMT R19, R18.reuse, 0x7771, RZ ;  /* 0x0000777112137816 */ /* 0x050fe400000000ff */
[----:B------:R-:W-:Y:S02]  /*47520*/  PRMT R20, R18, 0x7770, RZ ;  /* 0x0000777012147816 */ /* 0x000fe400000000ff */
[----:B------:R-:W-:Y:S01]  /*47530*/  LOP3.LUT R23, R16, 0xff, RZ, 0xc0, !PT ;  /* 0x000000ff10177812 */ /* 0x000fe200078ec0ff */
[----:B------:R-:W-:Y:S01]  /*47540*/  IMAD.SHL.U32 R16, R6, 0x100, RZ ;  /* 0x0000010006107824 */ /* 0x000fe200078e00ff */
[----:B------:R-:W-:Y:S01]  /*47550*/  PRMT R6, R4, 0x7772, RZ ;  /* 0x0000777204067816 */ /* 0x000fe200000000ff */
[----:B------:R-:W-:Y:S01]  /*47560*/  IMAD.SHL.U32 R19, R19, 0x100, RZ ;  /* 0x0000010013137824 */ /* 0x000fe200078e00ff */
[----:B0-----:R-:W-:Y:S01]  /*47570*/  PRMT R12, R18, 0x7772, RZ ;  /* 0x00007772120c7816 */ /* 0x001fe200000000ff */
[----:B--2---:R-:W-:Y:S01]  /*47580*/  IMAD.MOV.U32 R14, RZ, RZ, R21 ;  /* 0x000000ffff0e7224 */ /* 0x004fe200078e0015 */
        /* <DEDUP_REMOVED lines=10> */
[----:B------:R-:W-:Y:S01]  /*47630*/  LOP3.LUT R15, R15, 0xff0000, R12, 0xf8, !PT ;  /* 0x00ff00000f0f7812 */ /* 0x000fe200078ef80c */
[----:B-----5:R-:W-:Y:S01]  /*47640*/  IMAD.MOV.U32 R12, RZ, RZ, R17 ;  /* 0x000000ffff0c7224 */ /* 0x020fe200078e0011 */
[----:B------:R-:W-:Y:S02]  /*47650*/  LOP3.LUT R13, R13, R4, RZ, 0xfc, !PT ;  /* 0x000000040d0d7212 */ /* 0x000fe400078efcff */
[----:B------:R-:W-:-:S05]  /*47660*/  LOP3.LUT R15, R15, R18, RZ, 0xfc, !PT ;  /* 0x000000120f0f7212 */ /* 0x000fca00078efcff */
[----:B------:R0:W-:Y:S04]  /*47670*/  STL.128 [R53+0x10], R12 ;  /* 0x0000100c35007387 */ /* 0x0001e80000100c00 */
[----:B------:R-:W2:Y:S04]  /*47680*/  LDL R4, [R55+0x84] ;  /* 0x0000840037047983 */ /* 0x000ea80000100800 */
[----:B------:R-:W3:Y:S04]  /*47690*/  LDL R18, [R55+0x8c] ;  /* 0x00008c0037127983 */ /* 0x000ee80000100800 */
[----:B------:R-:W4:Y:S04]  /*476a0*/  LDL R17, [R55+0x80] ;  /* 0x0000800037117983 */ /* 0x000f280000100800 */
[----:B------:R-:W5:Y:S01]  /*476b0*/  LDL R21, [R55+0x88] ;  /* 0x0000880037157983 */ /* 0x000f620000100800 */
[----:B--2---:R-:W-:-:S02]  /*476c0*/  PRMT R16, R4, 0x7770, RZ ;  /* 0x0000777004107816 */ /* 0x004fc400000000ff */
[----:B------:R-:W-:Y:S02]  /*476d0*/  PRMT R6, R4, 0x7771, RZ ;  /* 0x0000777104067816 */ /* 0x000fe400000000ff */
[C---:B---3--:R-:W-:Y:S02]  /*476e0*/  PRMT R19, R18.reuse, 0x7771, RZ ;  /* 0x0000777112137816 */ /* 0x048fe400000000ff */
[----:B------:R-:W-:Y:S02]  /*476f0*/  PRMT R20, R18, 0x7770, RZ ;  /* 0x0000777012147816 */ /* 0x000fe400000000ff */
[----:B------:R-:W-:Y:S01]  /*47700*/  LOP3.LUT R23, R16, 0xff, RZ, 0xc0, !PT ;  /* 0x000000ff10177812 */ /* 0x000fe200078ec0ff */
[----:B------:R-:W-:Y:S01]  /*47710*/  IMAD.SHL.U32 R16, R6, 0x100, RZ ;  /* 0x0000010006107824 */ /* 0x000fe200078e00ff */
[----:B------:R-:W-:Y:S01]  /*47720*/  PRMT R6, R4, 0x7772, RZ ;  /* 0x0000777204067816 */ /* 0x000fe200000000ff */
[----:B------:R-:W-:Y:S01]  /*47730*/  IMAD.SHL.U32 R19, R19, 0x100, RZ ;  /* 0x0000010013137824 */ /* 0x000fe200078e00ff */
[----:B0-----:R-:W-:Y:S01]  /*47740*/  PRMT R12, R18, 0x7772, RZ ;  /* 0x00007772120c7816 */ /* 0x001fe200000000ff */
        /* <DEDUP_REMOVED lines=12> */
[----:B----4-:R-:W-:Y:S01]  /*47810*/  IMAD.MOV.U32 R12, RZ, RZ, R17 ;  /* 0x000000ffff0c7224 */ /* 0x010fe200078e0011 */
        /* <DEDUP_REMOVED lines=122> */
[----:B------:R-:W4:Y:S01]  /*47fc0*/  LDL R34, [R55+0xd8] ;  /* 0x0000d80037227983 */ /* 0x000f220000100800 */
[----:B--2---:R-:W-:-:S02]  /*47fd0*/  PRMT R16, R4, 0x7770, RZ ;  /* 0x0000777004107816 */ /* 0x004fc400000000ff */
[----:B------:R-:W-:Y:S02]  /*47fe0*/  PRMT R6, R4, 0x7771, RZ ;  /* 0x0000777104067816 */ /* 0x000fe400000000ff */
[C---:B---3--:R-:W-:Y:S02]  /*47ff0*/  PRMT R18, R17.reuse, 0x7771, RZ ;  /* 0x0000777111127816 */ /* 0x048fe400000000ff */
[C---:B------:R-:W-:Y:S02]  /*48000*/  PRMT R19, R17.reuse, 0x7770, RZ ;  /* 0x0000777011137816 */ /* 0x040fe400000000ff */
[----:B------:R-:W-:Y:S01]  /*48010*/  LOP3.LUT R33, R16, 0xff, RZ, 0xc0, !PT ;  /* 0x000000ff10217812 */ /* 0x000fe200078ec0ff */
[----:B------:R-:W-:Y:S01]  /*48020*/  IMAD.SHL.U32 R16, R6, 0x100, RZ ;  /* 0x0000010006107824 */ /* 0x000fe200078e00ff */
[----:B------:R-:W-:Y:S01]  /*48030*/  PRMT R6, R4, 0x7772, RZ ;  /* 0x0000777204067816 */ /* 0x000fe200000000ff */
[----:B------:R-:W-:Y:S01]  /*48040*/  IMAD.SHL.U32 R18, R18, 0x100, RZ ;  /* 0x0000010012127824 */ /* 0x000fe200078e00ff */
[----:B0-----:R-:W-:-:S02]  /*48050*/  PRMT R12, R17, 0x7772, RZ ;  /* 0x00007772110c7816 */ /* 0x001fc400000000ff */
        /* <DEDUP_REMOVED lines=13> */
[----:B----4-:R0:W-:Y:S04]  /*48130*/  STL.128 [R53+0x70], R32 ;  /* 0x0000702035007387 */ /* 0x0101e80000100c00 */
[----:B------:R-:W1:Y:S04]  /*48140*/  LDL.64 R28, [R55+0x58] ;  /* 0x00005800371c7983 */ /* 0x000e680000100a00 */
[----:B------:R-:W2:Y:S04]  /*48150*/  LDL.64 R18, [R55] ;  /* 0x0000000037127983 */ /* 0x000ea80000100a00 */
[----:B------:R-:W3:Y:S04]  /*48160*/  LDL.64 R16, [R55+0x8] ;  /* 0x0000080037107983 */ /* 0x000ee80000100a00 */
[----:B------:R-:W4:Y:S04]  /*48170*/  LDL.64 R14, [R55+0x10] ;  /* 0x00001000370e7983 */ /* 0x000f280000100a00 */
[----:B------:R-:W5:Y:S04]  /*48180*/  LDL.64 R12, [R55+0x18] ;  /* 0x00001800370c7983 */ /* 0x000f680000100a00 */
[----:B------:R-:W5:Y:S04]  /*48190*/  LDL.64 R26, [R55+0x20] ;  /* 0x00002000371a7983 */ /* 0x000f680000100a00 */
[----:B------:R-:W5:Y:S04]  /*481a0*/  LDL.64 R24, [R55+0x28] ;  /* 0x0000280037187983 */ /* 0x000f680000100a00 */
[----:B------:R-:W5:Y:S04]  /*481b0*/  LDL.64 R22, [R55+0x30] ;  /* 0x0000300037167983 */ /* 0x000f680000100a00 */
[----:B------:R-:W5:Y:S01]  /*481c0*/  LDL.64 R20, [R55+0x38] ;  /* 0x0000380037147983 */ /* 0x000f620000100a00 */
[----:B------:R-:W0:Y:S01]  /*481d0*/  LDC R88, c[0x3][0x18] ;  /* 0x00c00600ff587b82 */ /* 0x000e220000000800 */
[----:B------:R-:W-:Y:S01]  /*481e0*/  LOP3.LUT R69, R8, UR12, RZ, 0x3c, !PT ;  /* 0x0000000c08457c12 */ /* 0x000fe2000f8e3cff */
[----:B------:R-:W-:Y:S01]  /*481f0*/  IMAD.MOV.U32 R4, RZ, RZ, RZ ;  /* 0x000000ffff047224 */ /* 0x000fe200078e00ff */
[----:B------:R-:W-:Y:S01]  /*48200*/  LOP3.LUT R71, R9, UR13, RZ, 0x3c, !PT ;  /* 0x0000000d09477c12 */ /* 0x000fe2000f8e3cff */
[----:B------:R-:W-:Y:S01]  /*48210*/  IMAD.U32 R91, RZ, RZ, UR7 ;  /* 0x00000007ff5b7e24 */ /* 0x000fe2000f8e00ff */
[----:B------:R-:W-:Y:S01]  /*48220*/  LOP3.LUT R101, R10, UR14, RZ, 0x3c, !PT ;  /* 0x0000000e0a657c12 */ /* 0x000fe2000f8e3cff */
[----:B------:R-:W-:Y:S01]  /*48230*/  IMAD.U32 R93, RZ, RZ, UR8 ;  /* 0x00000008ff5d7e24 */ /* 0x000fe2000f8e00ff */
        /* <DEDUP_REMOVED lines=9> */
[----:B------:R-:W-:Y:S01]  /*482d0*/  LOP3.LUT R99, R29, UR5, RZ, 0x3c, !PT ;  /* 0x000000051d637c12 */ /* 0x000fe2000f8e3cff */
[----:B--2---:R-:W-:Y:S02]  /*482e0*/  IMAD.MOV.U32 R81, RZ, RZ, R18 ;  /* 0x000000ffff517224 */ /* 0x004fe400078e0012 */
[----:B------:R-:W-:Y:S02]  /*482f0*/  IMAD.MOV.U32 R77, RZ, RZ, R19 ;  /* 0x000000ffff4d7224 */ /* 0x000fe400078e0013 */
[----:B---3--:R-:W-:Y:S02]  /*48300*/  IMAD.MOV.U32 R73, RZ, RZ, R16 ;  /* 0x000000ffff497224 */ /* 0x008fe400078e0010 */
[----:B------:R-:W-:Y:S02]  /*48310*/  IMAD.MOV.U32 R75, RZ, RZ, R17 ;  /* 0x000000ffff4b7224 */ /* 0x000fe400078e0011 */
[----:B----4-:R-:W-:Y:S02]  /*48320*/  IMAD.MOV.U32 R79, RZ, RZ, R14 ;  /* 0x000000ffff4f7224 */ /* 0x010fe400078e000e */
[----:B------:R-:W-:-:S02]  /*48330*/  IMAD.MOV.U32 R83, RZ, RZ, R15 ;  /* 0x000000ffff537224 */ /* 0x000fc400078e000f */
[----:B-----5:R-:W-:Y:S02]  /*48340*/  IMAD.MOV.U32 R85, RZ, RZ, R12 ;  /* 0x000000ffff557224 */ /* 0x020fe400078e000c */
        /* <DEDUP_REMOVED lines=8> */
[----:B0-----:R-:W-:-:S07]  /*483d0*/  IMAD.MOV.U32 R41, RZ, RZ, R21 ;  /* 0x000000ffff297224 */ /* 0x001fce00078e0015 */
.L_x_232:
        /* <DEDUP_REMOVED lines=10> */
[----:B------:R5:W4:Y:S01]  /*48480*/  LDL.64 R60, [R10] ;  /* 0x000000000a3c7983 */ /* 0x000b220000100a00 */
[----:B--2---:R-:W-:-:S06]  /*48490*/  IMAD R28, R28, 0x8, R53 ;  /* 0x000000081c1c7824 */ /* 0x004fcc00078e0235 */
[----:B---3--:R-:W2:Y:S01]  /*484a0*/  LDC.U8 R8, c[0x3][R6+0x5] ;  /* 0x00c0014006087b82 */ /* 0x008ea20000000000 */
[----:B------:R3:W4:Y:S01]  /*484b0*/  LDL.64 R62, [R28] ;  /* 0x000000001c3e7983 */ /* 0x0007220000100a00 */
[----:B0-----:R-:W-:-:S06]  /*484c0*/  IMAD R64, R30, 0x8, R53 ;  /* 0x000000081e407824 */ /* 0x001fcc00078e0235 */
[----:B------:R-:W0:Y:S01]  /*484d0*/  LDC.U8 R30, c[0x3][R6+0x3] ;  /* 0x00c000c0061e7b82 */ /* 0x000e220000000000 */
[----:B------:R-:W4:Y:S01]  /*484e0*/  LDL.64 R64, [R64] ;  /* 0x0000000040407983 */ /* 0x000f220000100a00 */
[----:B-1----:R-:W-:-:S05]  /*484f0*/  IMAD R32, R32, 0x8, R53 ;  /* 0x0000000820207824 */ /* 0x002fca00078e0235 */
[----:B------:R1:W4:Y:S01]  /*48500*/  LDL.64 R66, [R32] ;  /* 0x0000000020427983 */ /* 0x0003220000100a00 */
[----:B------:R-:W3:Y:S01]  /*48510*/  LDC.U8 R34, c[0x3][R6+0x7] ;  /* 0x00c001c006227b82 */ /* 0x000ee20000000000 */
[----:B--2---:R-:W-:-:S05]  /*48520*/  IMAD R8, R8, 0x8, R53 ;  /* 0x0000000808087824 */ /* 0x004fca00078e0235 */
[----:B------:R2:W4:Y:S01]  /*48530*/  LDL.64 R48, [R8] ;  /* 0x0000000008307983 */ /* 0x0005220000100a00 */
[----:B0-----:R-:W-:-:S05]  /*48540*/  IMAD R30, R30, 0x8, R53 ;  /* 0x000000081e1e7824 */ /* 0x001fca00078e0235 */
[----:B------:R0:W4:Y:S01]  /*48550*/  LDL.64 R50, [R30] ;  /* 0x000000001e327983 */ /* 0x0001220000100a00 */
[----:B------:R-:W1:Y:S08]  /*48560*/  LDC.U8 R36, c[0x3][R6+0x8] ;  /* 0x00c0020006247b82 */ /* 0x000e700000000000 */
[----:B-----5:R-:W5:Y:S01]  /*48570*/  LDC.U8 R10, c[0x3][R6+0xa] ;  /* 0x00c00280060a7b82 */ /* 0x020f620000000000 */
[----:B---3--:R-:W-:-:S06]  /*48580*/  IMAD R42, R34, 0x8, R53 ;  /* 0x00000008222a7824 */ /* 0x008fcc00078e0235 */
[----:B------:R-:W3:Y:S01]  /*48590*/  LDL.64 R42, [R42] ;  /* 0x000000002a2a7983 */ /* 0x000ee20000100a00 */
[----:B------:R-:W0:Y:S01]  /*485a0*/  LDC.U8 R28, c[0x3][R6+0xc] ;  /* 0x00c00300061c7b82 */ /* 0x000e220000000000 */
[----:B-1----:R-:W-:-:S07]  /*485b0*/  IMAD R36, R36, 0x8, R53 ;  /* 0x0000000824247824 */ /* 0x002fce00078e0235 */
[----:B------:R-:W1:Y:S01]  /*485c0*/  LDC.U8 R32, c[0x3][R6+0xe] ;  /* 0x00c0038006207b82 */ /* 0x000e620000000000 */
[----:B------:R-:W3:Y:S01]  /*485d0*/  LDL.64 R36, [R36] ;  /* 0x0000000024247983 */ /* 0x000ee20000100a00 */
[----:B-----5:R-:W-:-:S06]  /*485e0*/  IMAD R10, R10, 0x8, R53 ;  /* 0x000000080a0a7824 */ /* 0x020fcc00078e0235 */
[----:B--2---:R-:W2:Y:S01]  /*485f0*/  LDC.U8 R8, c[0x3][R6+0x9] ;  /* 0x00c0024006087b82 */ /* 0x004ea20000000000 */
[----:B------:R5:W3:Y:S01]  /*48600*/  LDL.64 R38, [R10] ;  /* 0x000000000a267983 */ /* 0x000ae20000100a00 */
[----:B0-----:R-:W-:-:S06]  /*48610*/  IMAD R34, R28, 0x8, R53 ;  /* 0x000000081c227824 */ /* 0x001fcc00078e0235 */
[----:B------:R-:W0:Y:S01]  /*48620*/  LDC.U8 R28, c[0x3][R6+0xb] ;  /* 0x00c002c0061c7b82 */ /* 0x000e220000000000 */
[----:B------:R-:W3:Y:S01]  /*48630*/  LDL.64 R34, [R34] ;  /* 0x0000000022227983 */ /* 0x000ee20000100a00 */
[----:B-1----:R-:W-:-:S06]  /*48640*/  IMAD R32, R32, 0x8, R53 ;  /* 0x0000000820207824 */ /* 0x002fcc00078e0235 */
[----:B------:R-:W1:Y:S01]  /*48650*/  LDC.U8 R68, c[0x3][R6+0xf] ;  /* 0x00c003c006447b82 */ /* 0x000e620000000000 */
[----:B------:R-:W3:Y:S01]  /*48660*/  LDL.64 R32, [R32] ;  /* 0x0000000020207983 */ /* 0x000ee20000100a00 */
[----:B--2---:R-:W-:-:S06]  /*48670*/  IMAD R30, R8, 0x8, R53 ;  /* 0x00000008081e7824 */ /* 0x004fcc00078e0235 */
[----:B------:R-:W5:Y:S01]  /*48680*/  LDC.U8 R8, c[0x3][R6+0xd] ;  /* 0x00c0034006087b82 */ /* 0x000f620000000000 */
[----:B------:R-:W2:Y:S01]  /*48690*/  LDL.64 R30, [R30] ;  /* 0x000000001e1e7983 */ /* 0x000ea20000100a00 */
[----:B0-----:R-:W-:-:S06]  /*486a0*/  IMAD R28, R28, 0x8, R53 ;  /* 0x000000081c1c7824 */ /* 0x001fcc00078e0235 */
[----:B------:R-:W2:Y:S01]  /*486b0*/  LDL.64 R28, [R28] ;  /* 0x000000001c1c7983 */ /* 0x000ea20000100a00 */
[--C-:B-----5:R-:W-:Y:S02]  /*486c0*/  IMAD R10, R8, 0x8, R53.reuse ;  /* 0x00000008080a7824 */ /* 0x120fe400078e0235 */
[----:B-1----:R-:W-:-:S04]  /*486d0*/  IMAD R8, R68, 0x8, R53 ;  /* 0x0000000844087824 */ /* 0x002fc800078e0235 */
[----:B------:R-:W5:Y:S04]  /*486e0*/  LDL.64 R10, [R10] ;  /* 0x000000000a0a7983 */ /* 0x000f680000100a00 */
[----:B------:R-:W5:Y:S01]  /*486f0*/  LDL.64 R8, [R8] ;  /* 0x0000000008087983 */ /* 0x000f620000100a00 */
        /* <DEDUP_REMOVED lines=9> */
[----:B------:R-:W-:Y:S02]  /*48790*/  IADD3 R80, P0, P1, R80, R59, R60 ;  /* 0x0000003b50507210 */ /* 0x000fe4000791e03c */
[----:B------:R-:W-:Y:S02]  /*487a0*/  IADD3 R60, P2, P3, R46, R73, R62 ;  /* 0x000000492e3c7210 */ /* 0x000fe40007b5e03e */
[----:B------:R-:W-:Y:S02]  /*487b0*/  IADD3 R74, P4, P5, R44, R79, R64 ;  /* 0x0000004f2c4a7210 */ /* 0x000fe40007d9e040 */
[----:B------:R-:W-:Y:S02]  /*487c0*/  IADD3.X R62, PT, PT, R47, R75, R63, P2, P3 ;  /* 0x0000004b2f3e7210 */ /* 0x000fe400017e643f */
[----:B------:R-:W-:Y:S02]  /*487d0*/  SHF.L.W.U32.HI R57, R57, 0x8, R6 ;  /* 0x0000000839397819 */ /* 0x000fe40000010e06 */
[----:B------:R-:W-:-:S02]  /*487e0*/  IADD3.X R64, PT, PT, R45, R83, R65, P4, P5 ;  /* 0x000000532d407210 */ /* 0x000fc400027ea441 */
[----:B------:R-:W-:Y:S02]  /*487f0*/  IADD3 R68, P2, P3, R40, R85, R66 ;  /* 0x0000005528447210 */ /* 0x000fe40007b5e042 */
[----:B------:R-:W-:Y:S02]  /*48800*/  LOP3.LUT R85, R103, R62, RZ, 0x3c, !PT ;  /* 0x0000003e67557212 */ /* 0x000fe400078e3cff */
[----:B------:R-:W-:Y:S02]  /*48810*/  IADD3.X R82, PT, PT, R58, R57, R61, P0, P1 ;  /* 0x000000393a527210 */ /* 0x000fe400007e243d */
[----:B------:R-:W-:Y:S02]  /*48820*/  LOP3.LUT R81, R93, R64, RZ, 0x3c, !PT ;  /* 0x000000405d517212 */ /* 0x000fe400078e3cff */
[----:B------:R-:W-:Y:S02]  /*48830*/  LOP3.LUT R65, R101, R60, RZ, 0x3c, !PT ;  /* 0x0000003c65417212 */ /* 0x000fe400078e3cff */
[----:B------:R-:W-:-:S02]  /*48840*/  IADD3 R78, P0, PT, R78, R85, RZ ;  /* 0x000000554e4e7210 */ /* 0x000fc40007f1e0ff */
[----:B------:R-:W-:Y:S02]  /*48850*/  LOP3.LUT R79, R91, R74, RZ, 0x3c, !PT ;  /* 0x0000004a5b4f7212 */ /* 0x000fe400078e3cff */
[----:B------:R-:W-:Y:S01]  /*48860*/  IADD3 R73, P1, PT, R84, R81, RZ ;  /* 0x0000005154497210 */ /* 0x000fe20007f3e0ff */
[----:B------:R-:W-:Y:S01]  /*48870*/  IMAD.X R83, R76, 0x1, R65, P0 ;  /* 0x000000014c537824 */ /* 0x000fe200000e0641 */
[----:B------:R-:W-:Y:S02]  /*48880*/  LOP3.LUT R56, R71, R80, RZ, 0x3c, !PT ;  /* 0x0000005047387212 */ /* 0x000fe400078e3cff */
[----:B------:R-:W-:Y:S01]  /*48890*/  LOP3.LUT R61, R69, R82, RZ, 0x3c, !PT ;  /* 0x00000052453d7212 */ /* 0x000fe200078e3cff */
[----:B------:R-:W-:Y:S01]  /*488a0*/  IMAD.X R77, R86, 0x1, R79, P1 ;  /* 0x00000001564d7824 */ /* 0x000fe200008e064f */
[----:B------:R-:W-:Y:S02]  /*488b0*/  IADD3.X R66, PT, PT, R41, R95, R67, P2, P3 ;  /* 0x0000005f29427210 */ /* 0x000fe400017e6443 */
[----:B------:R-:W-:-:S02]  /*488c0*/  SHF.L.W.U32.HI R6, R61, 0x10, R56 ;  /* 0x000000103d067819 */ /* 0x000fc40000010e38 */
[----:B------:R-:W-:Y:S02]  /*488d0*/  LOP3.LUT R46, R46, R78, RZ, 0x3c, !PT ;  /* 0x0000004e2e2e7212 */ /* 0x000fe400078e3cff */
[----:B------:R-:W-:Y:S02]  /*488e0*/  LOP3.LUT R47, R47, R83, RZ, 0x3c, !PT ;  /* 0x000000532f2f7212 */ /* 0x000fe400078e3cff */
[----:B------:R-:W-:Y:S02]  /*488f0*/  SHF.L.W.U32.HI R56, R56, 0x10, R61 ;  /* 0x0000001038387819 */ /* 0x000fe40000010e3d */
[----:B------:R-:W-:Y:S02]  /*48900*/  LOP3.LUT R71, R99, R66, RZ, 0x3c, !PT ;  /* 0x0000004263477212 */ /* 0x000fe400078e3cff */
[----:B------:R-:W-:Y:S02]  /*48910*/  LOP3.LUT R61, R44, R73, RZ, 0x3c, !PT ;  /* 0x000000492c3d7212 */ /* 0x000fe400078e3cff */
[----:B------:R-:W-:-:S02]  /*48920*/  LOP3.LUT R44, R45, R77, RZ, 0x3c, !PT ;  /* 0x0000004d2d2c7212 */ /* 0x000fc400078e3cff */
[----:B------:R-:W-:Y:S02]  /*48930*/  SHF.L.W.U32.HI R45, R47, 0x8, R46 ;  /* 0x000000082f2d7819 */ /* 0x000fe40000010e2e */
[----:B------:R-:W-:Y:S02]  /*48940*/  SHF.L.W.U32.HI R47, R46, 0x8, R47 ;  /* 0x000000082e2f7819 */ /* 0x000fe40000010e2f */
[----:B------:R-:W-:Y:S02]  /*48950*/  LOP3.LUT R67, R97, R68, RZ, 0x3c, !PT ;  /* 0x0000004461437212 */ /* 0x000fe400078e3cff */
[----:B------:R-:W-:Y:S02]  /*48960*/  IADD3 R69, P2, PT, R88, R71, RZ ;  /* 0x0000004758457210 */ /* 0x000fe40007f5e0ff */
[----:B------:R-:W-:Y:S02]  /*48970*/  SHF.L.W.U32.HI R63, R61, 0x8, R44 ;  /* 0x000000083d3f7819 */ /* 0x000fe40000010e2c */
[----:B------:R-:W-:Y:S01]  /*48980*/  IADD3 R60, P0, P1, R60, R47, R50 ;  /* 0x0000002f3c3c7210 */ /* 0x000fe2000791e032 */
[----:B------:R-:W-:Y:S01]  /*48990*/  IMAD.X R75, R90, 0x1, R67, P2 ;  /* 0x000000015a4b7824 */ /* 0x000fe200010e0643 */
[----:B------:R-:W-:-:S02]  /*489a0*/  SHF.L.W.U32.HI R61, R44, 0x8, R61 ;  /* 0x000000082c3d7819 */ /* 0x000fc40000010e3d */
[----:B------:R-:W-:Y:S02]  /*489b0*/  IADD3 R74, P2, P3, R74, R63, R48 ;  /* 0x0000003f4a4a7210 */ /* 0x000fe40007b5e030 */
[----:B------:R-:W-:Y:S02]  /*489c0*/  IADD3.X R62, PT, PT, R62, R45, R51, P0, P1 ;  /* 0x0000002d3e3e7210 */ /* 0x000fe400007e2433 */
        /* <DEDUP_REMOVED lines=12> */
[----:B---3--:R-:W-:Y:S02]  /*48a90*/  IADD3 R68, P2, P3, R68, R65, R42 ;  /* 0x0000004144447210 */ /* 0x008fe40007b5e02a */
        /* <DEDUP_REMOVED lines=53> */
[----:B--2---:R-:W-:Y:S02]  /*48df0*/  IADD3 R81, P0, P1, R71, R43, R30 ;  /* 0x0000002b47517210 */ /* 0x004fe4000791e01e */
        /* <DEDUP_REMOVED lines=25> */
[----:B-----5:R-:W-:-:S02]  /*48f90*/  IADD3 R79, P0, P1, R58, R37, R10 ;  /* 0x000000253a4f7210 */ /* 0x020fc4000791e00a */
        /* <DEDUP_REMOVED lines=41> */
[----:B------:R-:W-:Y:S02]  /*49230*/  LOP3.LUT R11, R76, R75, R17, 0x96, !PT ;  /* 0x0000004b4c0b7212 */ /* 0x000fe400078e9611 */
[----:B------:R-:W-:Y:S02]  /*49240*/  LOP3.LUT R10, R78, R73, R16, 0x96, !PT ;  /* 0x000000494e0a7212 */ /* 0x000fe400078e9610 */
[----:B------:R-:W-:Y:S02]  /*49250*/  LOP3.LUT R9, R72, R77, R19, 0x96, !PT ;  /* 0x0000004d48097212 */ /* 0x000fe400078e9613 */
[--C-:B------:R-:W-:Y:S01]  /*49260*/  SHF.R.U32.HI R17, RZ, 0x10, R11.reuse ;  /* 0x00000010ff117819 */ /* 0x100fe2000001160b */
[----:B------:R0:W-:Y:S01]  /*49270*/  STL.64 [R55+0x8], R10 ;  /* 0x0000080a37007387 */ /* 0x0001e20000100a00 */
[----:B------:R-:W-:Y:S02]  /*49280*/  SHF.R.U32.HI R4, RZ, 0x18, R11 ;  /* 0x00000018ff047819 */ /* 0x000fe4000001160b */
[----:B------:R-:W-:-:S02]  /*49290*/  LOP3.LUT R29, R103, R47, R25, 0x96, !PT ;  /* 0x0000002f671d7212 */ /* 0x000fc400078e9619 */
[----:B------:R-:W-:Y:S02]  /*492a0*/  SHF.R.U32.HI R19, RZ, 0x8, R11 ;  /* 0x00000008ff137819 */ /* 0x000fe4000001160b */
[----:B------:R-:W-:Y:S02]  /*492b0*/  LOP3.LUT R25, R99, R41, R21, 0x96, !PT ;  /* 0x0000002963197212 */ /* 0x000fe400078e9615 */
[C-C-:B------:R-:W-:Y:S02]  /*492c0*/  SHF.R.U64 R21, R10.reuse, 0x10, R11.reuse ;  /* 0x000000100a157819 */ /* 0x140fe4000000120b */
[----:B------:R-:W-:Y:S02]  /*492d0*/  SHF.R.U64 R6, R10, 0x18, R11 ;  /* 0x000000180a067819 */ /* 0x000fe4000000120b */
[----:B------:R-:W-:Y:S02]  /*492e0*/  PRMT R4, R17, 0x3340, R4 ;  /* 0x0000334011047816 */ /* 0x000fe40000000004 */
[----:B------:R-:W-:-:S02]  /*492f0*/  PRMT R17, R11, 0x3340, R19 ;  /* 0x000033400b117816 */ /* 0x000fc40000000013 */
[----:B------:R-:W-:Y:S02]  /*49300*/  SHF.R.U64 R19, R10, 0x8, R11 ;  /* 0x000000080a137819 */ /* 0x000fe4000000120b */
[----:B------:R-:W-:Y:S02]  /*49310*/  LOP3.LUT R8, R70, R81, R18, 0x96, !PT ;  /* 0x0000005146087212 */ /* 0x000fe400078e9612 */
[--C-:B0-----:R-:W-:Y:S02]  /*49320*/  SHF.R.U32.HI R11, RZ, 0x10, R9.reuse ;  /* 0x00000010ff0b7819 */ /* 0x101fe40000011609 */
[--C-:B------:R-:W-:Y:S01]  /*49330*/  SHF.R.U32.HI R16, RZ, 0x18, R9.reuse ;  /* 0x00000018ff107819 */ /* 0x100fe20000011609 */
[----:B------:R0:W-:Y:S01]  /*49340*/  STL.64 [R55], R8 ;  /* 0x0000000837007387 */ /* 0x0001e20000100a00 */
[----:B------:R-:W-:Y:S02]  /*49350*/  PRMT R6, R21, 0x3340, R6 ;  /* 0x0000334015067816 */ /* 0x000fe40000000006 */
[----:B------:R-:W-:-:S02]  /*49360*/  SHF.R.U32.HI R21, RZ, 0x8, R9 ;  /* 0x00000008ff157819 */ /* 0x000fc40000011609 */
[----:B------:R-:W-:Y:S02]  /*49370*/  LOP3.LUT R13, R90, R95, R13, 0x96, !PT ;  /* 0x0000005f5a0d7212 */ /* 0x000fe400078e960d */
[----:B------:R-:W-:Y:S02]  /*49380*/  LOP3.LUT R28, R101, R46, R24, 0x96, !PT ;  /* 0x0000002e651c7212 */ /* 0x000fe400078e9618 */
[----:B------:R-:W-:Y:S02]  /*49390*/  PRMT R16, R11, 0x3340, R16 ;  /* 0x000033400b107816 */ /* 0x000fe40000000010 */
[----:B------:R-:W-:Y:S01]  /*493a0*/  LOP3.LUT R24, R97, R40, R20, 0x96, !PT ;  /* 0x0000002861187212 */ /* 0x000fe200078e9614 */
[----:B------:R-:W-:Y:S01]  /*493b0*/  STL.64 [R55+0x28], R28 ;  /* 0x0000281c37007387 */ /* 0x000fe20000100a00 */
[C-C-:B------:R-:W-:Y:S02]  /*493c0*/  SHF.R.U64 R11, R8.reuse, 0x10, R9.reuse ;  /* 0x00000010080b7819 */ /* 0x140fe40000001209 */
[----:B------:R-:W-:Y:S01]  /*493d0*/  SHF.R.U64 R18, R8, 0x18, R9 ;  /* 0x0000001808127819 */ /* 0x000fe20000001209 */
[----:B------:R-:W-:Y:S01]  /*493e0*/  STL.64 [R55+0x38], R24 ;  /* 0x0000381837007387 */ /* 0x000fe20000100a00 */
[----:B------:R-:W-:-:S02]  /*493f0*/  PRMT R21, R9, 0x3340, R21 ;  /* 0x0000334009157816 */ /* 0x000fc40000000015 */
[----:B------:R-:W-:Y:S02]  /*49400*/  SHF.R.U64 R31, R8, 0x8, R9 ;  /* 0x00000008081f7819 */ /* 0x000fe40000001209 */
[--C-:B0-----:R-:W-:Y:S02]  /*49410*/  SHF.R.U32.HI R9, RZ, 0x10, R13.reuse ;  /* 0x00000010ff097819 */ /* 0x101fe4000001160d */
[----:B------:R-:W-:Y:S02]  /*49420*/  SHF.R.U32.HI R20, RZ, 0x18, R13 ;  /* 0x00000018ff147819 */ /* 0x000fe4000001160d */
[----:B------:R-:W-:Y:S02]  /*49430*/  LOP3.LUT R12, R88, R85, R12, 0x96, !PT ;  /* 0x00000055580c7212 */ /* 0x000fe400078e960c */
[----:B------:R-:W-:Y:S02]  /*49440*/  PRMT R31, R8, 0x3340, R31 ;  /* 0x00003340081f7816 */ /* 0x000fe4000000001f */
[----:B------:R-:W-:Y:S01]  /*49450*/  SHF.R.U32.HI R33, RZ, 0x8, R13 ;  /* 0x00000008ff217819 */ /* 0x000fe2000001160d */
[----:B------:R0:W-:Y:S01]  /*49460*/  STL.64 [R55+0x18], R12 ;  /* 0x0000180c37007387 */ /* 0x0001e20000100a00 */
[----:B------:R-:W-:-:S02]  /*49470*/  PRMT R20, R9, 0x3340, R20 ;  /* 0x0000334009147816 */ /* 0x000fc40000000014 */
[----:B------:R-:W-:Y:S02]  /*49480*/  LOP3.LUT R15, R86, R83, R15, 0x96, !PT ;  /* 0x00000053560f7212 */ /* 0x000fe400078e960f */
[C-C-:B------:R-:W-:Y:S02]  /*49490*/  SHF.R.U64 R9, R12.reuse, 0x10, R13.reuse ;  /* 0x000000100c097819 */ /* 0x140fe4000000120d */
[C---:B------:R-:W-:Y:S02]  /*494a0*/  SHF.R.U64 R8, R12.reuse, 0x18, R13 ;  /* 0x000000180c087819 */ /* 0x040fe4000000120d */
[----:B------:R-:W-:Y:S02]  /*494b0*/  PRMT R18, R11, 0x3340, R18 ;  /* 0x000033400b127816 */ /* 0x000fe40000000012 */
[----:B------:R-:W-:Y:S02]  /*494c0*/  PRMT R33, R13, 0x3340, R33 ;  /* 0x000033400d217816 */ /* 0x000fe40000000021 */
[----:B------:R-:W-:-:S02]  /*494d0*/  SHF.R.U64 R11, R12, 0x8, R13 ;  /* 0x000000080c0b7819 */ /* 0x000fc4000000120d */
[--C-:B------:R-:W-:Y:S02]  /*494e0*/  SHF.R.U32.HI R35, RZ, 0x10, R15.reuse ;  /* 0x00000010ff237819 */ /* 0x100fe4000001160f */
[--C-:B------:R-:W-:Y:S02]  /*494f0*/  SHF.R.U32.HI R30, RZ, 0x18, R15.reuse ;  /* 0x00000018ff1e7819 */ /* 0x100fe4000001160f */
[----:B0-----:R-:W-:Y:S02]  /*49500*/  PRMT R13, R9, 0x3340, R8 ;  /* 0x00003340090d7816 */ /* 0x001fe40000000008 */
[----:B------:R-:W-:Y:S02]  /*49510*/  SHF.R.U32.HI R9, RZ, 0x8, R15 ;  /* 0x00000008ff097819 */ /* 0x000fe4000001160f */
[----:B------:R-:W-:Y:S02]  /*49520*/  PRMT R30, R35, 0x3340, R30 ;  /* 0x00003340231e7816 */ /* 0x000fe4000000001e */
[----:B------:R-:W-:-:S02]  /*49530*/  LOP3.LUT R14, R84, R79, R14, 0x96, !PT ;  /* 0x0000004f540e7212 */ /* 0x000fc400078e960e */
[----:B------:R-:W-:Y:S02]  /*49540*/  PRMT R35, R15, 0x3340, R9 ;  /* 0x000033400f237816 */ /* 0x000fe40000000009 */
[--C-:B------:R-:W-:Y:S01]  /*49550*/  SHF.R.U32.HI R9, RZ, 0x10, R29.reuse ;  /* 0x00000010ff097819 */ /* 0x100fe2000001161d */
[----:B------:R0:W-:Y:S01]  /*49560*/  STL.64 [R55+0x10], R14 ;  /* 0x0000100e37007387 */ /* 0x0001e20000100a00 */
[----:B------:R-:W-:Y:S02]  /*49570*/  SHF.R.U32.HI R34, RZ, 0x18, R29 ;  /* 0x00000018ff227819 */ /* 0x000fe4000001161d */
[----:B------:R-:W-:Y:S02]  /*49580*/  PRMT R12, R12, 0x3340, R11 ;  /* 0x000033400c0c7816 */ /* 0x000fe4000000000b */
[C-C-:B------:R-:W-:Y:S02]  /*49590*/  SHF.R.U64 R11, R14.reuse, 0x10, R15.reuse ;  /* 0x000000100e0b7819 */ /* 0x140fe4000000120f */
[----:B------:R-:W-:-:S02]  /*495a0*/  SHF.R.U64 R32, R14, 0x18, R15 ;  /* 0x000000180e207819 */ /* 0x000fc4000000120f */
[--C-:B------:R-:W-:Y:S02]  /*495b0*/  SHF.R.U32.HI R39, RZ, 0x8, R29.reuse ;  /* 0x00000008ff277819 */ /* 0x100fe4000001161d */
[----:B------:R-:W-:Y:S02]  /*495c0*/  PRMT R34, R9, 0x3340, R34 ;  /* 0x0000334009227816 */ /* 0x000fe40000000022 */
[C-C-:B------:R-:W-:Y:S02]  /*495d0*/  SHF.R.U64 R9, R28.reuse, 0x10, R29.reuse ;  /* 0x000000101c097819 */ /* 0x140fe4000000121d */
[----:B------:R-:W-:Y:S02]  /*495e0*/  SHF.R.U64 R8, R28, 0x18, R29 ;  /* 0x000000181c087819 */ /* 0x000fe4000000121d */
[----:B------:R-:W-:Y:S02]  /*495f0*/  PRMT R32, R11, 0x3340, R32 ;  /* 0x000033400b207816 */ /* 0x000fe40000000020 */
[----:B------:R-:W-:-:S02]  /*49600*/  PRMT R39, R29, 0x3340, R39 ;  /* 0x000033401d277816 */ /* 0x000fc40000000027 */
[----:B------:R-:W-:Y:S02]  /*49610*/  SHF.R.U64 R11, R28, 0x8, R29 ;  /* 0x000000081c0b7819 */ /* 0x000fe4000000121d */
[----:B------:R-:W-:Y:S02]  /*49620*/  PRMT R29, R9, 0x3340, R8 ;  /* 0x00003340091d7816 */ /* 0x000fe40000000008 */
[--C-:B------:R-:W-:Y:S02]  /*49630*/  SHF.R.U32.HI R9, RZ, 0x10, R25.reuse ;  /* 0x00000010ff097819 */ /* 0x100fe40000011619 */
[----:B------:R-:W-:Y:S02]  /*49640*/  SHF.R.U32.HI R38, RZ, 0x18, R25 ;  /* 0x00000018ff267819 */ /* 0x000fe40000011619 */
[----:B------:R-:W-:Y:S02]  /*49650*/  LOP3.LUT R23, R93, R45, R23, 0x96, !PT ;  /* 0x0000002d5d177212 */ /* 0x000fe400078e9617 */
[----:B------:R-:W-:-:S02]  /*49660*/  LOP3.LUT R27, R71, R57, R27, 0x96, !PT ;  /* 0x00000039471b7212 */ /* 0x000fc400078e961b */
[----:B------:R-:W-:Y:S02]  /*49670*/  PRMT R38, R9, 0x3340, R38 ;  /* 0x0000334009267816 */ /* 0x000fe40000000026 */
[----:B------:R-:W-:Y:S02]  /*49680*/  SHF.R.U64 R37, R14, 0x8, R15 ;  /* 0x000000080e257819 */ /* 0x000fe4000000120f */
[----:B------:R-:W-:Y:S02]  /*49690*/  PRMT R28, R28, 0x3340, R11 ;  /* 0x000033401c1c7816 */ /* 0x000fe4000000000b */
[--C-:B------:R-:W-:Y:S02]  /*496a0*/  SHF.R.U32.HI R9, RZ, 0x10, R23.reuse ;  /* 0x00000010ff097819 */ /* 0x100fe40000011617 */
[----:B------:R-:W-:Y:S02]  /*496b0*/  SHF.R.U32.HI R42, RZ, 0x18, R23 ;  /* 0x00000018ff2a7819 */ /* 0x000fe40000011617 */
[----:B------:R-:W-:-:S02]  /*496c0*/  LOP3.LUT R26, R69, R56, R26, 0x96, !PT ;  /* 0x00000038451a7212 */ /* 0x000fc400078e961a */
[----:B------:R-:W-:Y:S02]  /*496d0*/  LOP3.LUT R22, R91, R44, R22, 0x96, !PT ;  /* 0x0000002c5b167212 */ /* 0x000fe400078e9616 */
[--C-:B0-----:R-:W-:Y:S01]  /*496e0*/  SHF.R.U32.HI R15, RZ, 0x10, R27.reuse ;  /* 0x00000010ff0f7819 */ /* 0x101fe2000001161b */
[----:B------:R0:W-:Y:S01]  /*496f0*/  STL.64 [R55+0x20], R26 ;  /* 0x0000201a37007387 */ /* 0x0001e20000100a00 */
[----:B------:R-:W-:Y:S02]  /*49700*/  SHF.R.U32.HI R36, RZ, 0x18, R27 ;  /* 0x00000018ff247819 */ /* 0x000fe4000001161b */
[C-C-:B------:R-:W-:Y:S01]  /*49710*/  SHF.R.U64 R11, R24.reuse, 0x10, R25.reuse ;  /* 0x00000010180b7819 */ /* 0x140fe20000001219 */
[----:B------:R1:W-:Y:S01]  /*49720*/  STL.64 [R55+0x30], R22 ;  /* 0x0000301637007387 */ /* 0x0003e20000100a00 */
[----:B------:R-:W-:Y:S02]  /*49730*/  SHF.R.U64 R40, R24, 0x18, R25 ;  /* 0x0000001818287819 */ /* 0x000fe40000001219 */
[----:B------:R-:W-:-:S02]  /*49740*/  SHF.R.U32.HI R41, RZ, 0x8, R27 ;  /* 0x00000008ff297819 */ /* 0x000fc4000001161b */
[----:B------:R-:W-:Y:S02]  /*49750*/  SHF.R.U32.HI R43, RZ, 0x8, R23 ;  /* 0x00000008ff2b7819 */ /* 0x000fe40000011617 */
[----:B------:R-:W-:Y:S02]  /*49760*/  PRMT R42, R9, 0x3340, R42 ;  /* 0x00003340092a7816 */ /* 0x000fe4000000002a */
[----:B------:R-:W-:Y:S02]  /*49770*/  PRMT R36, R15, 0x3340, R36 ;  /* 0x000033400f247816 */ /* 0x000fe40000000024 */
[----:B------:R-:W-:Y:S02]  /*49780*/  PRMT R40, R11, 0x3340, R40 ;  /* 0x000033400b287816 */ /* 0x000fe40000000028 */
[----:B------:R-:W-:Y:S02]  /*49790*/  PRMT R9, R21, 0x5410, R16 ;  /* 0x0000541015097816 */ /* 0x000fe40000000010 */
[----:B------:R-:W-:-:S02]  /*497a0*/  SHF.R.U64 R15, R26, 0x8, R27 ;  /* 0x000000081a0f7819 */ /* 0x000fc4000000121b */
[----:B------:R-:W-:Y:S02]  /*497b0*/  SHF.R.U64 R8, R26, 0x10, R27 ;  /* 0x000000101a087819 */ /* 0x000fe4000000121b */
[----:B------:R-:W-:Y:S02]  /*497c0*/  PRMT R41, R27, 0x3340, R41 ;  /* 0x000033401b297816 */ /* 0x000fe40000000029 */
[C-C-:B------:R-:W-:Y:S02]  /*497d0*/  SHF.R.U64 R11, R22.reuse, 0x10, R23.reuse ;  /* 0x00000010160b7819 */ /* 0x140fe40000001217 */
[C-C-:B------:R-:W-:Y:S02]  /*497e0*/  SHF.R.U64 R44, R22.reuse, 0x18, R23.reuse ;  /* 0x00000018162c7819 */ /* 0x140fe40000001217 */
[----:B------:R-:W-:Y:S02]  /*497f0*/  SHF.R.U64 R45, R22, 0x8, R23 ;  /* 0x00000008162d7819 */ /* 0x000fe40000001217 */
[----:B------:R-:W-:-:S02]  /*49800*/  PRMT R43, R23, 0x3340, R43 ;  /* 0x00003340172b7816 */ /* 0x000fc4000000002b */
[----:B------:R-:W-:Y:S02]  /*49810*/  SHF.R.U64 R21, R24, 0x8, R25 ;  /* 0x0000000818157819 */ /* 0x000fe40000001219 */
[----:B0-----:R-:W-:Y:S02]  /*49820*/  SHF.R.U64 R27, R26, 0x18, R27 ;  /* 0x000000181a1b7819 */ /* 0x001fe4000000121b */
[----:B-1----:R-:W-:Y:S02]  /*49830*/  SHF.R.U32.HI R23, RZ, 0x8, R25 ;  /* 0x00000008ff177819 */ /* 0x002fe40000011619 */
[----:B------:R-:W-:Y:S02]  /*49840*/  PRMT R19, R10, 0x3340, R19 ;  /* 0x000033400a137816 */ /* 0x000fe40000000013 */
[----:B------:R-:W-:Y:S02]  /*49850*/  PRMT R21, R24, 0x3340, R21 ;  /* 0x0000334018157816 */ /* 0x000fe40000000015 */
[----:B------:R-:W-:-:S02]  /*49860*/  PRMT R37, R14, 0x3340, R37 ;  /* 0x000033400e257816 */ /* 0x000fc40000000025 */
[----:B------:R-:W-:Y:S02]  /*49870*/  PRMT R27, R8, 0x3340, R27 ;  /* 0x00003340081b7816 */ /* 0x000fe4000000001b */
[----:B------:R-:W-:Y:S02]  /*49880*/  PRMT R26, R26, 0x3340, R15 ;  /* 0x000033401a1a7816 */ /* 0x000fe4000000000f */
[----:B------:R-:W-:Y:S02]  /*49890*/  PRMT R44, R11, 0x3340, R44 ;  /* 0x000033400b2c7816 */ /* 0x000fe4000000002c */
[----:B------:R-:W-:Y:S02]  /*498a0*/  PRMT R45, R22, 0x3340, R45 ;  /* 0x00003340162d7816 */ /* 0x000fe4000000002d */
[----:B------:R-:W-:Y:S02]  /*498b0*/  PRMT R23, R25, 0x3340, R23 ;  /* 0x0000334019177816 */ /* 0x000fe40000000017 */
[----:B------:R-:W-:-:S02]  /*498c0*/  PRMT R11, R17, 0x5410, R4 ;  /* 0x00005410110b7816 */ /* 0x000fc40000000004 */
[----:B------:R-:W-:Y:S02]  /*498d0*/  PRMT R10, R19, 0x5410, R6 ;  /* 0x00005410130a7816 */ /* 0x000fe40000000006 */
[----:B------:R-:W-:Y:S02]  /*498e0*/  PRMT R8, R31, 0x5410, R18 ;  /* 0x000054101f087816 */ /* 0x000fe40000000012 */
[----:B------:R-:W-:Y:S02]  /*498f0*/  PRMT R15, R33, 0x5410, R20 ;  /* 0x00005410210f7816 */ /* 0x000fe40000000014 */
[----:B------:R-:W-:Y:S01]  /*49900*/  PRMT R14, R12, 0x5410, R13 ;  /* 0x000054100c0e7816 */ /* 0x000fe2000000000d */
[----:B------:R0:W-:Y:S01]  /*49910*/  STL.128 [R1+0x180], R8 ;  /* 0x0001800801007387 */ /* 0x0001e20000100c00 */
[----:B------:R-:W-:Y:S02]  /*49920*/  PRMT R22, R21, 0x5410, R40 ;  /* 0x0000541015167816 */ /* 0x000fe40000000028 */
[----:B------:R-:W-:-:S02]  /*49930*/  PRMT R13, R35, 0x5410, R30 ;  /* 0x00005410230d7816 */ /* 0x000fc4000000001e */
[----:B------:R-:W-:Y:S02]  /*49940*/  PRMT R12, R37, 0x5410, R32 ;  /* 0x00005410250c7816 */ /* 0x000fe40000000020 */
[----:B------:R-:W-:Y:S02]  /*49950*/  PRMT R19, R39, 0x5410, R34 ;  /* 0x0000541027137816 */ /* 0x000fe40000000022 */
[----:B------:R-:W-:Y:S01]  /*49960*/  PRMT R18, R28, 0x5410, R29 ;  /* 0x000054101c127816 */ /* 0x000fe2000000001d */
[----:B------:R0:W-:Y:S01]  /*49970*/  STL.128 [R1+0x190], R12 ;  /* 0x0001900c01007387 */ /* 0x0001e20000100c00 */
[----:B------:R-:W-:Y:S02]  /*49980*/  PRMT R17, R41, 0x5410, R36 ;  /* 0x0000541029117816 */ /* 0x000fe40000000024 */
[----:B------:R-:W-:Y:S02]  /*49990*/  PRMT R16, R26, 0x5410, R27 ;  /* 0x000054101a107816 */ /* 0x000fe4000000001b */
[----:B------:R-:W-:-:S02]  /*499a0*/  PRMT R23, R23, 0x5410, R38 ;  /* 0x0000541017177816 */ /* 0x000fc40000000026 */
[----:B------:R-:W-:Y:S01]  /*499b0*/  PRMT R21, R43, 0x5410, R42 ;  /* 0x000054102b157816 */ /* 0x000fe2000000002a */
[----:B------:R0:W-:Y:S01]  /*499c0*/  STL.128 [R1+0x1a0], R16 ;  /* 0x0001a01001007387 */ /* 0x0001e20000100c00 */
[----:B------:R-:W-:-:S05]  /*499d0*/  PRMT R20, R45, 0x5410, R44 ;  /* 0x000054102d147816 */ /* 0x000fca000000002c */
[----:B------:R0:W-:Y:S04]  /*499e0*/  STL.128 [R1+0x1b0], R20 ;  /* 0x0001b01401007387 */ /* 0x0001e80000100c00 */
[----:B------:R-:W2:Y:S02]  /*499f0*/  LDL R4, [R55+0xe4] ;  /* 0x0000e40037047983 */ /* 0x000ea40000100800 */
        /* <DEDUP_REMOVED lines=13> */
.L_x_235:
        /* <DEDUP_REMOVED lines=8> */
.L_x_234:
[----:B------:R-:W-:Y:S05]  /*49b50*/  @!P1 BRA `(.L_x_233) ;  /* 0x0000000000309947 */ /* 0x000fea0003800000 */
[----:B0-----:R-:W-:-:S05]  /*49b60*/  IMAD.IADD R9, R1, 0x1, R6 ;  /* 0x0000000101097824 */ /* 0x001fca00078e0206 */
[----:B------:R-:W2:Y:S01]  /*49b70*/  LDL.U8 R4, [R9+0x180] ;  /* 0x0001800009047983 */ /* 0x000ea20000100000 */
[----:B------:R-:W-:-:S04]  /*49b80*/  ISETP.NE.U32.AND P0, PT, R11, 0x1, PT ;  /* 0x000000010b00780c */ /* 0x000fc80003f05070 */
[----:B------:R-:W-:Y:S01]  /*49b90*/  ISETP.NE.AND.EX P0, PT, RZ, RZ, PT, P0 ;  /* 0x000000ffff00720c */ /* 0x000fe20003f05300 */
[----:B--2---:R1:W-:-:S12]  /*49ba0*/  STL.U8 [R9+0xa80], R4 ;  /* 0x000a800409007387 */ /* 0x0043d80000100000 */
[----:B------:R-:W-:Y:S05]  /*49bb0*/  @!P0 BRA `(.L_x_233) ;  /* 0x0000000000188947 */ /* 0x000fea0003800000 */
[----:B------:R-:W-:Y:S01]  /*49bc0*/  ISETP.NE.U32.AND P0, PT, R11, 0x2, PT ;  /* 0x000000020b00780c */ /* 0x000fe20003f05070 */
[----:B-1----:R-:W2:Y:S03]  /*49bd0*/  LDL.U8 R4, [R9+0x181] ;  /* 0x0001810009047983 */ /* 0x002ea60000100000 */
[----:B------:R-:W-:-:S13]  /*49be0*/  ISETP.NE.AND.EX P0, PT, RZ, RZ, PT, P0 ;  /* 0x000000ffff00720c */ /* 0x000fda0003f05300 */
[----:B------:R-:W3:Y:S04]  /*49bf0*/  @P0 LDL.U8 R6, [R9+0x182] ;  /* 0x0001820009060983 */ /* 0x000ee80000100000 */
[----:B--2---:R2:W-:Y:S04]  /*49c00*/  STL.U8 [R9+0xa81], R4 ;  /* 0x000a810409007387 */ /* 0x0045e80000100000 */
[----:B---3--:R2:W-:Y:S02]  /*49c10*/  @P0 STL.U8 [R9+0xa82], R6 ;  /* 0x000a820609000387 */ /* 0x0085e40000100000 */
.L_x_233:
[----:B012---:R-:W2:Y:S04]  /*49c20*/  LDL.128 R8, [R1+0xa80] ;  /* 0x000a800001087983 */ /* 0x007ea80000100c00 */
[----:B------:R-:W3:Y:S01]  /*49c30*/  LDL.128 R20, [R1+0xa90] ;  /* 0x000a900001147983 */ /* 0x000ee20000100c00 */
[----:B------:R-:W-:Y:S01]  /*49c40*/  IMAD.MOV.U32 R67, RZ, RZ, R54 ;  /* 0x000000ffff437224 */ /* 0x000fe200078e0036 */
[----:B------:R-:W-:Y:S02]  /*49c50*/  UMOV UR5, 0x3e0 ;  /* 0x000003e000057882 */ /* 0x000fe40000000000 */
[----:B--2---:R0:W-:Y:S01]  /*49c60*/  STL.128 [R1+0x600], R8 ;  /* 0x0006000801007387 */ /* 0x0041e20000100c00 */
[C---:B------:R-:W-:Y:S02]  /*49c70*/  PRMT R4, R8.reuse, 0x7770, RZ ;  /* 0x0000777008047816 */ /* 0x040fe400000000ff */
[C---:B------:R-:W-:Y:S01]  /*49c80*/  PRMT R6, R8.reuse, 0x7771, RZ ;  /* 0x0000777108067816 */ /* 0x040fe200000000ff */
[----:B---3--:R1:W-:Y:S01]  /*49c90*/  STL.128 [R1+0x610], R20 ;  /* 0x0006101401007387 */ /* 0x0083e20000100c00 */
[----:B------:R-:W-:-:S02]  /*49ca0*/  PRMT R12, R8, 0x7772, RZ ;  /* 0x00007772080c7816 */ /* 0x000fc400000000ff */
[----:B------:R-:W-:Y:S02]  /*49cb0*/  PRMT R13, R8, 0x7773, RZ ;  /* 0x00007773080d7816 */ /* 0x000fe400000000ff */
[C---:B------:R-:W-:Y:S02]  /*49cc0*/  PRMT R14, R9.reuse, 0x7770, RZ ;  /* 0x00007770090e7816 */ /* 0x040fe400000000ff */
[C---:B------:R-:W-:Y:S02]  /*49cd0*/  PRMT R15, R9.reuse, 0x7771, RZ ;  /* 0x00007771090f7816 */ /* 0x040fe400000000ff */
[C---:B------:R-:W-:Y:S02]  /*49ce0*/  PRMT R16, R9.reuse, 0x7772, RZ ;  /* 0x0000777209107816 */ /* 0x040fe400000000ff */
[----:B------:R-:W-:Y:S02]  /*49cf0*/  PRMT R17, R9, 0x7773, RZ ;  /* 0x0000777309117816 */ /* 0x000fe400000000ff */
[----:B------:R-:W-:-:S02]  /*49d00*/  PRMT R18, R10, 0x7770, RZ ;  /* 0x000077700a127816 */ /* 0x000fc400000000ff */
[C---:B------:R-:W-:Y:S02]  /*49d10*/  PRMT R19, R10.reuse, 0x7771, RZ ;  /* 0x000077710a137816 */ /* 0x040fe400000000ff */
[C---:B------:R-:W-:Y:S02]  /*49d20*/  PRMT R30, R10.reuse, 0x7772, RZ ;  /* 0x000077720a1e7816 */ /* 0x040fe400000000ff */
[----:B------:R-:W-:Y:S02]  /*49d30*/  PRMT R31, R10, 0x7773, RZ ;  /* 0x000077730a1f7816 */ /* 0x000fe400000000ff */
[C---:B------:R-:W-:Y:S02]  /*49d40*/  PRMT R32, R11.reuse, 0x7770, RZ ;  /* 0x000077700b207816 */ /* 0x040fe400000000ff */
[C---:B------:R-:W-:Y:S02]  /*49d50*/  PRMT R33, R11.reuse, 0x7771, RZ ;  /* 0x000077710b217816 */ /* 0x040fe400000000ff */
[----:B------:R-:W-:-:S02]  /*49d60*/  PRMT R34, R11, 0x7772, RZ ;  /* 0x000077720b227816 */ /* 0x000fc400000000ff */
[----:B------:R-:W-:Y:S02]  /*49d70*/  PRMT R35, R11, 0x7773, RZ ;  /* 0x000077730b237816 */ /* 0x000fe400000000ff */
[C---:B0-----:R-:W-:Y:S02]  /*49d80*/  PRMT R8, R20.reuse, 0x7770, RZ ;  /* 0x0000777014087816 */ /* 0x041fe400000000ff */
        /* <DEDUP_REMOVED lines=9> */
[----:B-1----:R-:W-:-:S02]  /*49e20*/  PRMT R20, R22, 0x7772, RZ ;  /* 0x0000777216147816 */ /* 0x002fc400000000ff */
[C---:B------:R-:W-:Y:S02]  /*49e30*/  PRMT R21, R23.reuse, 0x7770, RZ ;  /* 0x0000777017157816 */ /* 0x040fe400000000ff */
[C---:B------:R-:W-:Y:S02]  /*49e40*/  PRMT R36, R23.reuse, 0x7771, RZ ;  /* 0x0000777117247816 */ /* 0x040fe400000000ff */
[C---:B------:R-:W-:Y:S02]  /*49e50*/  PRMT R37, R23.reuse, 0x7772, RZ ;  /* 0x0000777217257816 */ /* 0x040fe400000000ff */
[----:B------:R-:W-:Y:S02]  /*49e60*/  PRMT R22, R22, 0x7773, RZ ;  /* 0x0000777316167816 */ /* 0x000fe400000000ff */
[----:B------:R-:W-:Y:S02]  /*49e70*/  PRMT R23, R23, 0x7773, RZ ;  /* 0x0000777317177816 */ /* 0x000fe400000000ff */
        /* <DEDUP_REMOVED lines=31> */
[----:B------:R-:W-:-:S07]  /*4a070*/  PRMT R98, R23, 0x7610, R98 ;  /* 0x0000761017627816 */ /* 0x000fce0000000062 */
.L_x_244:
[----:B------:R-:W2:Y:S04]  /*4a080*/  LDL.128 R28, [R1+0xaa0] ;  /* 0x000aa000011c7983 */ /* 0x000ea80000100c00 */
[----:B------:R-:W3:Y:S01]  /*4a090*/  LDL.128 R24, [R1+0xab0] ;  /* 0x000ab00001187983 */ /* 0x000ee20000100c00 */
[----:B------:R-:W-:Y:S01]  /*4a0a0*/  LOP3.LUT R4, R82, 0xffff, RZ, 0xc0, !PT ;  /* 0x0000ffff52047812 */ /* 0x000fe200078ec0ff */
[----:B------:R-:W0:Y:S01]  /*4a0b0*/  LDC.64 R16, c[0x3][0x28] ;  /* 0x00c00a00ff107b82 */ /* 0x000e220000000a00 */
[----:B------:R-:W-:Y:S02]  /*4a0c0*/  LOP3.LUT R9, R81, 0xffff, RZ, 0xc0, !PT ;  /* 0x0000ffff51097812 */ /* 0x000fe400078ec0ff */
[----:B------:R-:W-:Y:S02]  /*4a0d0*/  LOP3.LUT R6, R80, 0xffff, RZ, 0xc0, !PT ;  /* 0x0000ffff50067812 */ /* 0x000fe400078ec0ff */
[----:B------:R-:W-:-:S02]  /*4a0e0*/  LOP3.LUT R11, R79, 0xffff, RZ, 0xc0, !PT ;  /* 0x0000ffff4f0b7812 */ /* 0x000fc400078ec0ff */
[----:B------:R-:W-:Y:S01]  /*4a0f0*/  LOP3.LUT R8, R78, 0xffff, RZ, 0xc0, !PT ;  /* 0x0000ffff4e087812 */ /* 0x000fe200078ec0ff */
[----:B------:R-:W1:Y:S01]  /*4a100*/  LDC.64 R18, c[0x3][0x30] ;  /* 0x00c00c00ff127b82 */ /* 0x000e620000000a00 */
[----:B------:R-:W-:Y:S02]  /*4a110*/  LOP3.LUT R13, R77, 0xffff, RZ, 0xc0, !PT ;  /* 0x0000ffff4d0d7812 */ /* 0x000fe400078ec0ff */
[----:B------:R-:W-:Y:S02]  /*4a120*/  LOP3.LUT R10, R76, 0xffff, RZ, 0xc0, !PT ;  /* 0x0000ffff4c0a7812 */ /* 0x000fe400078ec0ff */
[----:B------:R-:W-:Y:S02]  /*4a130*/  LOP3.LUT R15, R75, 0xffff, RZ, 0xc0, !PT ;  /* 0x0000ffff4b0f7812 */ /* 0x000fe400078ec0ff */
[----:B------:R-:W-:Y:S02]  /*4a140*/  LOP3.LUT R44, R44, 0xffff, RZ, 0xc0, !PT ;  /* 0x0000ffff2c2c7812 */ /* 0x000fe400078ec0ff */
[----:B------:R-:W-:-:S02]  /*4a150*/  LOP3.LUT R43, R43, 0xffff, RZ, 0xc0, !PT ;  /* 0x0000ffff2b2b7812 */ /* 0x000fc400078ec0ff */
[----:B------:R-:W-:Y:S02]  /*4a160*/  LOP3.LUT R42, R42, 0xffff, RZ, 0xc0, !PT ;  /* 0x0000ffff2a2a7812 */ /* 0x000fe400078ec0ff */
[----:B------:R-:W-:Y:S02]  /*4a170*/  LOP3.LUT R41, R41, 0xffff, RZ, 0xc0, !PT ;  /* 0x0000ffff29297812 */ /* 0x000fe400078ec0ff */
[----:B------:R-:W-:Y:S02]  /*4a180*/  LOP3.LUT R40, R40, 0xffff, RZ, 0xc0, !PT ;  /* 0x0000ffff28287812 */ /* 0x000fe400078ec0ff */
[----:B------:R-:W-:Y:S02]  /*4a190*/  LOP3.LUT R47, R47, 0xffff, RZ, 0xc0, !PT ;  /* 0x0000ffff2f2f7812 */ /* 0x000fe400078ec0ff */
[----:B------:R-:W-:Y:S02]  /*4a1a0*/  LOP3.LUT R46, R46, 0xffff, RZ, 0xc0, !PT ;  /* 0x0000ffff2e2e7812 */ /* 0x000fe400078ec0ff */
[----:B------:R-:W-:-:S02]  /*4a1b0*/  LOP3.LUT R45, R45, 0xffff, RZ, 0xc0, !PT ;  /* 0x0000ffff2d2d7812 */ /* 0x000fc400078ec0ff */
[----:B------:R-:W-:Y:S02]  /*4a1c0*/  PRMT R4, R9, 0x3340, R4 ;  /* 0x0000334009047816 */ /* 0x000fe40000000004 */
[----:B------:R-:W-:Y:S02]  /*4a1d0*/  PRMT R11, R11, 0x3340, R6 ;  /* 0x000033400b0b7816 */ /* 0x000fe40000000006 */
[----:B------:R-:W-:Y:S02]  /*4a1e0*/  PRMT R8, R13, 0x3340, R8 ;  /* 0x000033400d087816 */ /* 0x000fe40000000008 */
[----:B------:R-:W-:Y:S01]  /*4a1f0*/  PRMT R15, R15, 0x3340, R10 ;  /* 0x000033400f0f7816 */ /* 0x000fe2000000000a */
[----:B------:R-:W4:Y:S01]  /*4a200*/  LDC.64 R12, c[0x3][0x18] ;  /* 0x00c00600ff0c7b82 */ /* 0x000f220000000a00 */
[----:B------:R-:W-:Y:S02]  /*4a210*/  PRMT R21, R43, 0x3340, R44 ;  /* 0x000033402b157816 */ /* 0x000fe4000000002c */
[----:B------:R-:W-:-:S02]  /*4a220*/  PRMT R42, R41, 0x3340, R42 ;  /* 0x00003340292a7816 */ /* 0x000fc4000000002a */
[----:B------:R-:W-:Y:S02]  /*4a230*/  PRMT R20, R47, 0x3340, R40 ;  /* 0x000033402f147816 */ /* 0x000fe40000000028 */
[----:B------:R-:W-:Y:S02]  /*4a240*/  PRMT R45, R45, 0x3340, R46 ;  /* 0x000033402d2d7816 */ /* 0x000fe4000000002e */
[----:B------:R-:W-:Y:S01]  /*4a250*/  PRMT R23, R11, 0x5410, R4 ;  /* 0x000054100b177816 */ /* 0x000fe20000000004 */
[----:B------:R-:W-:Y:S01]  /*4a260*/  IMAD.MOV.U32 R4, RZ, RZ, 0x40 ;  /* 0x00000040ff047424 */ /* 0x000fe200078e00ff */
[----:B------:R-:W-:Y:S01]  /*4a270*/  PRMT R22, R15, 0x5410, R8 ;  /* 0x000054100f167816 */ /* 0x000fe20000000008 */
[----:B------:R-:W5:Y:S01]  /*4a280*/  LDC.64 R10, c[0x3][0x10] ;  /* 0x00c00400ff0a7b82 */ /* 0x000f620000000a00 */
[----:B------:R-:W-:Y:S02]  /*4a290*/  PRMT R21, R42, 0x5410, R21 ;  /* 0x000054102a157816 */ /* 0x000fe40000000015 */
[----:B------:R-:W-:-:S02]  /*4a2a0*/  PRMT R20, R45, 0x5410, R20 ;  /* 0x000054102d147816 */ /* 0x000fc40000000014 */
[----:B------:R-:W-:Y:S02]  /*4a2b0*/  LOP3.LUT R98, R98, 0xffff, RZ, 0xc0, !PT ;  /* 0x0000ffff62627812 */ /* 0x000fe400078ec0ff */
[----:B------:R-:W-:Y:S01]  /*4a2c0*/  LOP3.LUT R97, R97, 0xffff, RZ, 0xc0, !PT ;  /* 0x0000ffff61617812 */ /* 0x000fe200078ec0ff */
[----:B------:R0:W-:Y:S01]  /*4a2d0*/  STL.128 [R1+0xa40], R20 ;  /* 0x000a401401007387 */ /* 0x0001e20000100c00 */
[----:B------:R-:W1:Y:S01]  /*4a2e0*/  LDC.64 R8, c[0x3][0x8] ;  /* 0x00c00200ff087b82 */ /* 0x000e620000000a00 */
[----:B------:R-:W-:Y:S02]  /*4a2f0*/  LOP3.LUT R96, R96, 0xffff, RZ, 0xc0, !PT ;  /* 0x0000ffff60607812 */ /* 0x000fe400078ec0ff */
[----:B------:R-:W-:Y:S02]  /*4a300*/  LOP3.LUT R95, R95, 0xffff, RZ, 0xc0, !PT ;  /* 0x0000ffff5f5f7812 */ /* 0x000fe400078ec0ff */
[----:B------:R-:W-:Y:S02]  /*4a310*/  LOP3.LUT R94, R94, 0xffff, RZ, 0xc0, !PT ;  /* 0x0000ffff5e5e7812 */ /* 0x000fe400078ec0ff */
[----:B------:R-:W-:Y:S01]  /*4a320*/  LOP3.LUT R93, R93, 0xffff, RZ, 0xc0, !PT ;  /* 0x0000ffff5d5d7812 */ /* 0x000fe200078ec0ff */
[----:B------:R-:W4:Y:S01]  /*4a330*/  LDC.64 R14, c[0x3][0x20] ;  /* 0x00c00800ff0e7b82 */ /* 0x000f220000000a00 */
[----:B------:R-:W-:-:S02]  /*4a340*/  LOP3.LUT R92, R92, 0xffff, RZ, 0xc0, !PT ;  /* 0x0000ffff5c5c7812 */ /* 0x000fc400078ec0ff */
[----:B------:R-:W-:Y:S02]  /*4a350*/  LOP3.LUT R91, R91, 0xffff, RZ, 0xc0, !PT ;  /* 0x0000ffff5b5b7812 */ /* 0x000fe400078ec0ff */
[----:B------:R-:W-:Y:S02]  /*4a360*/  LOP3.LUT R90, R90, 0xffff, RZ, 0xc0, !PT ;  /* 0x0000ffff5a5a7812 */ /* 0x000fe400078ec0ff */
[----:B------:R-:W-:Y:S01]  /*4a370*/  LOP3.LUT R89, R89, 0xffff, RZ, 0xc0, !PT ;  /* 0x0000ffff59597812 */ /* 0x000fe200078ec0ff */
[----:B0-----:R-:W0:Y:S01]  /*4a380*/  LDC.64 R20, c[0x3][0x38] ;  /* 0x00c00e00ff147b82 */ /* 0x001e220000000a00 */
[----:B------:R-:W-:Y:S02]  /*4a390*/  LOP3.LUT R88, R88, 0xffff, RZ, 0xc0, !PT ;  /* 0x0000ffff58587812 */ /* 0x000fe400078ec0ff */
[----:B------:R-:W-:Y:S02]  /*4a3a0*/  LOP3.LUT R87, R87, 0xffff, RZ, 0xc0, !PT ;  /* 0x0000ffff57577812 */ /* 0x000fe400078ec0ff */
[----:B------:R-:W-:-:S02]  /*4a3b0*/  LOP3.LUT R86, R86, 0xffff, RZ, 0xc0, !PT ;  /* 0x0000ffff56567812 */ /* 0x000fc400078ec0ff */
[----:B------:R-:W-:Y:S02]  /*4a3c0*/  LOP3.LUT R85, R85, 0xffff, RZ, 0xc0, !PT ;  /* 0x0000ffff55557812 */ /* 0x000fe400078ec0ff */
[----:B------:R-:W-:Y:S02]  /*4a3d0*/  LOP3.LUT R84, R84, 0xffff, RZ, 0xc0, !PT ;  /* 0x0000ffff54547812 */ /* 0x000fe400078ec0ff */
[----:B------:R-:W-:Y:S02]  /*4a3e0*/  LOP3.LUT R83, R83, 0xffff, RZ, 0xc0, !PT ;  /* 0x0000ffff53537812 */ /* 0x000fe400078ec0ff */
        /* <DEDUP_REMOVED lines=11> */
[----:B------:R-:W-:-:S05]  /*4a4a0*/  PRMT R32, R83, 0x5410, R32 ;  /* 0x0000541053207816 */ /* 0x000fca0000000020 */
[----:B------:R-:W-:Y:S04]  /*4a4b0*/  STL.128 [R1+0xa50], R32 ;  /* 0x000a502001007387 */ /* 0x000fe80000100c00 */
[----:B--2---:R2:W-:Y:S04]  /*4a4c0*/  STL.128 [R1+0xa60], R28 ;  /* 0x000a601c01007387 */ /* 0x0045e80000100c00 */
[----:B---3--:R3:W-:Y:S04]  /*4a4d0*/  STL.128 [R1+0xa70], R24 ;  /* 0x000a701801007387 */ /* 0x0087e80000100c00 */
[----:B------:R-:W-:Y:S04]  /*4a4e0*/  STL.64 [R53], RZ ;  /* 0x000000ff35007387 */ /* 0x000fe80000100a00 */
        /* <DEDUP_REMOVED lines=30> */
[----:B------:R-:W-:Y:S04]  /*4a6d0*/  STL [R53+0xe4], R4 ;  /* 0x0000e40435007387 */ /* 0x000fe80000100800 */
[----:B-1----:R-:W-:Y:S04]  /*4a6e0*/  STL.64 [R53+0x8], R8 ;  /* 0x0000080835007387 */ /* 0x002fe80000100a00 */
[----:B-----5:R-:W-:Y:S04]  /*4a6f0*/  STL.64 [R53+0x10], R10 ;  /* 0x0000100a35007387 */ /* 0x020fe80000100a00 */
[----:B----4-:R-:W-:Y:S04]  /*4a700*/  STL.64 [R53+0x18], R12 ;  /* 0x0000180c35007387 */ /* 0x010fe80000100a00 */
[----:B------:R-:W-:Y:S04]  /*4a710*/  STL.64 [R53+0x20], R14 ;  /* 0x0000200e35007387 */ /* 0x000fe80000100a00 */
[----:B------:R-:W-:Y:S04]  /*4a720*/  STL.64 [R53+0x28], R16 ;  /* 0x0000281035007387 */ /* 0x000fe80000100a00 */
[----:B------:R-:W-:Y:S04]  /*4a730*/  STL.64 [R53+0x30], R18 ;  /* 0x0000301235007387 */ /* 0x000fe80000100a00 */
[----:B0-----:R-:W-:Y:S04]  /*4a740*/  STL.64 [R53+0x38], R20 ;  /* 0x0000381435007387 */ /* 0x001fe80000100a00 */
[----:B--2---:R-:W2:Y:S04]  /*4a750*/  LDL.U8 R30, [R1+0xa40] ;  /* 0x000a4000011e7983 */ /* 0x004ea80000100000 */
[----:B--2---:R0:W-:Y:S04]  /*4a760*/  STL.U8 [R53+0x60], R30 ;  /* 0x0000601e35007387 */ /* 0x0041e80000100000 */
[----:B------:R-:W2:Y:S04]  /*4a770*/  LDL.U8 R6, [R1+0xa41] ;  /* 0x000a410001067983 */ /* 0x000ea80000100000 */
[----:B--2---:R1:W-:Y:S04]  /*4a780*/  STL.U8 [R53+0x61], R6 ;  /* 0x0000610635007387 */ /* 0x0043e80000100000 */
[----:B------:R-:W2:Y:S04]  /*4a790*/  LDL.U8 R22, [R1+0xa42] ;  /* 0x000a420001167983 */ /* 0x000ea80000100000 */
[----:B--2---:R2:W-:Y:S04]  /*4a7a0*/  STL.U8 [R53+0x62], R22 ;  /* 0x0000621635007387 */ /* 0x0045e80000100000 */
[----:B---3--:R-:W3:Y:S04]  /*4a7b0*/  LDL.U8 R24, [R1+0xa43] ;  /* 0x000a430001187983 */ /* 0x008ee80000100000 */
[----:B---3--:R3:W-:Y:S04]  /*4a7c0*/  STL.U8 [R53+0x63], R24 ;  /* 0x0000631835007387 */ /* 0x0087e80000100000 */
        /* <DEDUP_REMOVED lines=13> */
[----:B----4-:R4:W-:Y:S04]  /*4a8a0*/  STL.U8 [R53+0x6a], R26 ;  /* 0x00006a1a35007387 */ /* 0x0109e80000100000 */
[----:B-----5:R-:W5:Y:S04]  /*4a8b0*/  LDL.U8 R28, [R1+0xa4b] ;  /* 0x000a4b00011c7983 */ /* 0x020f680000100000 */
        /* <DEDUP_REMOVED lines=76> */
[----:B--2---:R-:W-:Y:S04]  /*4ad80*/  STL.U8 [R53+0x91], R6 ;  /* 0x0000910635007387 */ /* 0x004fe80000100000 */
[----:B------:R-:W2:Y:S04]  /*4ad90*/  LDL.U8 R22, [R1+0xa72] ;  /* 0x000a720001167983 */ /* 0x000ea80000100000 */
[----:B--2---:R-:W-:Y:S04]  /*4ada0*/  STL.U8 [R53+0x92], R22 ;  /* 0x0000921635007387 */ /* 0x004fe80000100000 */
[----:B---3--:R-:W2:Y:S04]  /*4adb0*/  LDL.U8 R24, [R1+0xa73] ;  /* 0x000a730001187983 */ /* 0x008ea80000100000 */
[----:B--2---:R-:W-:Y:S04]  /*4adc0*/  STL.U8 [R53+0x93], R24 ;  /* 0x0000931835007387 */ /* 0x004fe80000100000 */
[----:B----4-:R-:W2:Y:S04]  /*4add0*/  LDL.U8 R26, [R1+0xa74] ;  /* 0x000a7400011a7983 */ /* 0x010ea80000100000 */
[----:B--2---:R-:W-:Y:S04]  /*4ade0*/  STL.U8 [R53+0x94], R26 ;  /* 0x0000941a35007387 */ /* 0x004fe80000100000 */
[----:B-----5:R-:W2:Y:S04]  /*4adf0*/  LDL.U8 R28, [R1+0xa75] ;  /* 0x000a7500011c7983 */ /* 0x020ea80000100000 */
[----:B--2---:R1:W-:Y:S04]  /*4ae00*/  STL.U8 [R53+0x95], R28 ;  /* 0x0000951c35007387 */ /* 0x0043e80000100000 */
[----:B0-----:R-:W2:Y:S04]  /*4ae10*/  LDL.U8 R30, [R1+0xa76] ;  /* 0x000a7600011e7983 */ /* 0x001ea80000100000 */
[----:B-1----:R-:W3:Y:S04]  /*4ae20*/  LDL R28, [R53+0xe0] ;  /* 0x0000e000351c7983 */ /* 0x002ee80000100800 */
[----:B--2---:R-:W-:Y:S04]  /*4ae30*/  STL.U8 [R53+0x96], R30 ;  /* 0x0000961e35007387 */ /* 0x004fe80000100000 */
[----:B------:R-:W2:Y:S04]  /*4ae40*/  LDL.U8 R32, [R1+0xa77] ;  /* 0x000a770001207983 */ /* 0x000ea80000100000 */
[----:B--2---:R-:W-:Y:S04]  /*4ae50*/  STL.U8 [R53+0x97], R32 ;  /* 0x0000972035007387 */ /* 0x004fe80000100000 */
[----:B------:R-:W2:Y:S04]  /*4ae60*/  LDL.U8 R34, [R1+0xa78] ;  /* 0x000a780001227983 */ /* 0x000ea80000100000 */
[----:B--2---:R-:W-:Y:S04]  /*4ae70*/  STL.U8 [R53+0x98], R34 ;  /* 0x0000982235007387 */ /* 0x004fe80000100000 */
[----:B------:R-:W2:Y:S04]  /*4ae80*/  LDL.U8 R24, [R1+0xa79] ;  /* 0x000a790001187983 */ /* 0x000ea80000100000 */
[----:B--2---:R0:W-:Y:S04]  /*4ae90*/  STL.U8 [R53+0x99], R24 ;  /* 0x0000991835007387 */ /* 0x0041e80000100000 */
[----:B------:R-:W2:Y:S04]  /*4aea0*/  LDL.U8 R26, [R1+0xa7a] ;  /* 0x000a7a00011a7983 */ /* 0x000ea80000100000 */
[----:B--2---:R-:W-:Y:S04]  /*4aeb0*/  STL.U8 [R53+0x9a], R26 ;  /* 0x00009a1a35007387 */ /* 0x004fe80000100000 */
[----:B------:R-:W2:Y:S04]  /*4aec0*/  LDL.U8 R36, [R1+0xa7b] ;  /* 0x000a7b0001247983 */ /* 0x000ea80000100000 */
[----:B--2---:R-:W-:Y:S04]  /*4aed0*/  STL.U8 [R53+0x9b], R36 ;  /* 0x00009b2435007387 */ /* 0x004fe80000100000 */
[----:B------:R-:W2:Y:S04]  /*4aee0*/  LDL.U8 R6, [R1+0xa7c] ;  /* 0x000a7c0001067983 */ /* 0x000ea80000100000 */
[----:B--2---:R1:W-:Y:S04]  /*4aef0*/  STL.U8 [R53+0x9c], R6 ;  /* 0x00009c0635007387 */ /* 0x0043e80000100000 */
[----:B------:R-:W2:Y:S04]  /*4af00*/  LDL.U8 R22, [R1+0xa7d] ;  /* 0x000a7d0001167983 */ /* 0x000ea80000100000 */
[----:B--2---:R2:W-:Y:S04]  /*4af10*/  STL.U8 [R53+0x9d], R22 ;  /* 0x00009d1635007387 */ /* 0x0045e80000100000 */
[----:B------:R-:W4:Y:S01]  /*4af20*/  LDL.U8 R23, [R1+0xa7e] ;  /* 0x000a7e0001177983 */ /* 0x000f220000100000 */
[----:B---3--:R-:W-:-:S03]  /*4af30*/  VIADD R28, R28, 0x40 ;  /* 0x000000401c1c7836 */ /* 0x008fc60000000000 */
[----:B----4-:R3:W-:Y:S04]  /*4af40*/  STL.U8 [R53+0x9e], R23 ;  /* 0x00009e1735007387 */ /* 0x0107e80000100000 */
[----:B0-----:R-:W4:Y:S04]  /*4af50*/  LDL.U8 R24, [R1+0xa7f] ;  /* 0x000a7f0001187983 */ /* 0x001f280000100000 */
[----:B------:R0:W-:Y:S04]  /*4af60*/  STL [R53+0xe0], R28 ;  /* 0x0000e01c35007387 */ /* 0x0001e80000100800 */
[----:B----4-:R0:W-:Y:S04]  /*4af70*/  STL.U8 [R53+0x9f], R24 ;  /* 0x00009f1835007387 */ /* 0x0101e80000100000 */
[----:B------:R0:W-:Y:S04]  /*4af80*/  STL.128 [R1+0xa00], RZ ;  /* 0x000a00ff01007387 */ /* 0x0001e80000100c00 */
[----:B------:R0:W-:Y:S04]  /*4af90*/  STL.128 [R1+0xa10], RZ ;  /* 0x000a10ff01007387 */ /* 0x0001e80000100c00 */
[----:B------:R0:W-:Y:S04]  /*4afa0*/  STL.128 [R1+0xa20], RZ ;  /* 0x000a20ff01007387 */ /* 0x0001e80000100c00 */
[----:B------:R0:W-:Y:S04]  /*4afb0*/  STL.128 [R1+0xa30], RZ ;  /* 0x000a30ff01007387 */ /* 0x0001e80000100c00 */
[----:B-1----:R-:W4:Y:S01]  /*4afc0*/  LDL.U8 R6, [R53+0xe8] ;  /* 0x0000e80035067983 */ /* 0x002f220000100000 */
[----:B--2---:R-:W-:-:S02]  /*4afd0*/  IMAD.MOV.U32 R22, RZ, RZ, -0x1 ;  /* 0xffffffffff167424 */ /* 0x004fc400078e00ff */
[----:B---3--:R-:W-:Y:S02]  /*4afe0*/  IMAD.MOV.U32 R23, RZ, RZ, -0x1 ;  /* 0xffffffffff177424 */ /* 0x008fe400078e00ff */
[----:B------:R-:W-:Y:S01]  /*4aff0*/  IMAD.MOV.U32 R29, RZ, RZ, RZ ;  /* 0x000000ffff1d7224 */ /* 0x000fe200078e00ff */
[----:B------:R0:W-:Y:S04]  /*4b000*/  STL.64 [R53+0x48], RZ ;  /* 0x000048ff35007387 */ /* 0x0001e80000100a00 */
[----:B------:R0:W-:Y:S04]  /*4b010*/  STL.64 [R53+0x40], R28 ;  /* 0x0000401c35007387 */ /* 0x0001e80000100a00 */
[----:B------:R0:W-:Y:S01]  /*4b020*/  STL.64 [R53+0x50], R22 ;  /* 0x0000501635007387 */ /* 0x0001e20000100a00 */
[----:B------:R-:W-:-:S02]  /*4b030*/  IMAD.MOV.U32 R34, RZ, RZ, RZ ;  /* 0x000000ffff227224 */ /* 0x000fc400078e00ff */
[----:B------:R-:W-:Y:S01]  /*4b040*/  IMAD.MOV.U32 R60, RZ, RZ, R67 ;  /* 0x000000ffff3c7224 */ /* 0x000fe200078e0043 */
[----:B----4-:R-:W-:Y:S02]  /*4b050*/  ISETP.NE.AND P0, PT, R6, RZ, PT ;  /* 0x000000ff0600720c */ /* 0x010fe40003f05270 */
[----:B------:R-:W-:-:S04]  /*4b060*/  IADD3 R6, PT, PT, -R28, 0x80, RZ ;  /* 0x000000801c067810 */ /* 0x000fc80007ffe1ff */
[----:B------:R-:W-:-:S07]  /*4b070*/  ISETP.GE.AND P1, PT, R6, 0x1, PT ;  /* 0x000000010600780c */ /* 0x000fce0003f26270 */
[----:B------:R0:W-:Y:S01]  /*4b080*/  @P0 STL.64 [R53+0x58], R22 ;  /* 0x0000581635000387 */ /* 0x0001e20000100a00 */
[----:B------:R-:W-:-:S05]  /*4b090*/  @P0 IMAD.MOV.U32 R34, RZ, RZ, -0x1 ;  /* 0xffffffffff220424 */ /* 0x000fca00078e00ff */
[----:B------:R-:W-:Y:S05]  /*4b0a0*/  @!P1 BRA `(.L_x_236) ;  /* 0x0000000000c49947 */ /* 0x000fea0003800000 */
[----:B0-----:R-:W-:Y:S01]  /*4b0b0*/  VIADD R24, R28, 0xffffff87 ;  /* 0xffffff871c187836 */ /* 0x001fe20000000000 */
[----:B------:R-:W-:-:S04]  /*4b0c0*/  LOP3.LUT R25, R6, 0x7, RZ, 0xc0, !PT ;  /* 0x0000000706197812 */ /* 0x000fc800078ec0ff */
[----:B------:R-:W-:Y:S01]  /*4b0d0*/  ISETP.GE.U32.AND P0, PT, R24, 0x7, PT ;  /* 0x000000071800780c */ /* 0x000fe20003f06070 */
[----:B------:R-:W-:Y:S01]  /*4b0e0*/  IMAD.MOV.U32 R24, RZ, RZ, RZ ;  /* 0x000000ffff187224 */ /* 0x000fe200078e00ff */
[----:B------:R-:W-:-:S11]  /*4b0f0*/  ISETP.NE.AND P1, PT, R25, RZ, PT ;  /* 0x000000ff1900720c */ /* 0x000fd60003f25270 */
[----:B------:R-:W-:Y:S05]  /*4b100*/  @!P0 BRA `(.L_x_237) ;  /* 0x0000000000388947 */ /* 0x000fea0003800000 */
[----:B------:R-:W-:Y:S01]  /*4b110*/  LOP3.LUT R24, R6, 0x7ffffff8, RZ, 0xc0, !PT ;  /* 0x7ffffff806187812 */ /* 0x000fe200078ec0ff */
[----:B------:R-:W-:-:S06]  /*4b120*/  UMOV UR4, URZ ;  /* 0x000000ff00047c82 */ /* 0x000fcc0008000000 */
.L_x_238:
        /* <DEDUP_REMOVED lines=12> */
.L_x_237:
[----:B------:R-:W-:Y:S05]  /*4b1f0*/  @!P1 BRA `(.L_x_236) ;  /* 0x0000000000709947 */ /* 0x000fea0003800000 */
[----:B------:R-:W-:Y:S02]  /*4b200*/  ISETP.GE.U32.AND P0, PT, R25, 0x4, PT ;  /* 0x000000041900780c */ /* 0x000fe40003f06070 */
[----:B------:R-:W-:-:S04]  /*4b210*/  LOP3.LUT R31, R6, 0x3, RZ, 0xc0, !PT ;  /* 0x00000003061f7812 */ /* 0x000fc800078ec0ff */
[----:B------:R-:W-:-:S07]  /*4b220*/  ISETP.NE.AND P1, PT, R31, RZ, PT ;  /* 0x000000ff1f00720c */ /* 0x000fce0003f25270 */
[----:B------:R-:W-:Y:S06]  /*4b230*/  @!P0 BRA `(.L_x_239) ;  /* 0x0000000000308947 */ /* 0x000fec0003800000 */
[C---:B------:R-:W-:Y:S01]  /*4b240*/  VIADD R25, R24.reuse, 0x1 ;  /* 0x0000000118197836 */ /* 0x040fe20000000000 */
[CC--:B------:R-:W-:Y:S01]  /*4b250*/  IADD3 R30, PT, PT, R53.reuse, R28.reuse, R24 ;  /* 0x0000001c351e7210 */ /* 0x0c0fe20007ffe018 */
[C---:B0-----:R-:W-:Y:S02]  /*4b260*/  VIADD R26, R24.reuse, 0x2 ;  /* 0x00000002181a7836 */ /* 0x041fe40000000000 */
        /* <DEDUP_REMOVED lines=9> */
.L_x_239:
[----:B------:R-:W-:Y:S05]  /*4b300*/  @!P1 BRA `(.L_x_236) ;  /* 0x00000000002c9947 */ /* 0x000fea0003800000 */
[----:B------:R-:W-:Y:S02]  /*4b310*/  ISETP.NE.AND P0, PT, R31, 0x1, PT ;  /* 0x000000011f00780c */ /* 0x000fe40003f05270 */
[----:B------:R-:W-:-:S04]  /*4b320*/  LOP3.LUT R6, R6, 0x1, RZ, 0xc0, !PT ;  /* 0x0000000106067812 */ /* 0x000fc800078ec0ff */
[----:B------:R-:W-:-:S07]  /*4b330*/  ISETP.NE.U32.AND P1, PT, R6, 0x1, PT ;  /* 0x000000010600780c */ /* 0x000fce0003f25070 */
[CC--:B-1----:R-:W-:Y:S01]  /*4b340*/  @P0 IADD3 R25, PT, PT, R53.reuse, R28.reuse, R24 ;  /* 0x0000001c35190210 */ /* 0x0c2fe20007ffe018 */
[C---:B------:R-:W-:Y:S02]  /*4b350*/  @P0 VIADD R6, R24.reuse, 0x1 ;  /* 0x0000000118060836 */ /* 0x040fe40000000000 */
[----:B------:R-:W-:Y:S02]  /*4b360*/  @P0 VIADD R24, R24, 0x2 ;  /* 0x0000000218180836 */ /* 0x000fe40000000000 */
[----:B------:R2:W-:Y:S01]  /*4b370*/  @P0 STL.U8 [R25+0x60], RZ ;  /* 0x000060ff19000387 */ /* 0x0005e20000100000 */
[CC--:B------:R-:W-:Y:S02]  /*4b380*/  @P0 IADD3 R6, PT, PT, R53.reuse, R28.reuse, R6 ;  /* 0x0000001c35060210 */ /* 0x0c0fe40007ffe006 */
[----:B------:R-:W-:-:S03]  /*4b390*/  @!P1 IADD3 R24, PT, PT, R53, R28, R24 ;  /* 0x0000001c35189210 */ /* 0x000fc60007ffe018 */
[----:B------:R2:W-:Y:S04]  /*4b3a0*/  @P0 STL.U8 [R6+0x60], RZ ;  /* 0x000060ff06000387 */ /* 0x0005e80000100000 */
[----:B------:R2:W-:Y:S02]  /*4b3b0*/  @!P1 STL.U8 [R24+0x60], RZ ;  /* 0x000060ff18009387 */ /* 0x0005e40000100000 */
.L_x_236:
[----:B--2---:R-:W2:Y:S04]  /*4b3c0*/  LDL R6, [R53+0x64] ;  /* 0x0000640035067983 */ /* 0x004ea80000100800 */
[----:B01----:R-:W3:Y:S04]  /*4b3d0*/  LDL R26, [R53+0x6c] ;  /* 0x00006c00351a7983 */ /* 0x003ee80000100800 */
[----:B------:R-:W4:Y:S04]  /*4b3e0*/  LDL R36, [R53+0x60] ;  /* 0x0000600035247983 */ /* 0x000f280000100800 */
[----:B------:R-:W4:Y:S01]  /*4b3f0*/  LDL R38, [R53+0x68] ;  /* 0x0000680035267983 */ /* 0x000f220000100800 */
[----:B------:R-:W0:Y:S01]  /*4b400*/  LDC R68, c[0x3][0x24] ;  /* 0x00c00900ff447b82 */ /* 0x000e220000000800 */
[----:B------:R-:W1:Y:S01]  /*4b410*/  LDCU UR16, c[0x3][0x20] ;  /* 0x00c00400ff1077ac */ /* 0x000e620008000800 */
[----:B------:R-:W5:Y:S01]  /*4b420*/  LDCU.64 UR14, c[0x3][0x38] ;  /* 0x00c00700ff0e77ac */ /* 0x000f620008000a00 */
[----:B--2---:R-:W-:-:S02]  /*4b430*/  PRMT R24, R6, 0x7771, RZ ;  /* 0x0000777106187816 */ /* 0x004fc400000000ff */
[----:B------:R-:W-:Y:S02]  /*4b440*/  PRMT R25, R6, 0x7770, RZ ;  /* 0x0000777006197816 */ /* 0x000fe400000000ff */
[----:B---3--:R-:W-:Y:S01]  /*4b450*/  PRMT R27, R26, 0x7771, RZ ;  /* 0x000077711a1b7816 */ /* 0x008fe200000000ff */
[----:B------:R-:W-:Y:S01]  /*4b460*/  IMAD.SHL.U32 R30, R24, 0x100, RZ ;  /* 0x00000100181e7824 */ /* 0x000fe200078e00ff */
[----:B------:R-:W-:Y:S02]  /*4b470*/  PRMT R29, R26, 0x7770, RZ ;  /* 0x000077701a1d7816 */ /* 0x000fe400000000ff */
[----:B------:R-:W-:Y:S01]  /*4b480*/  LOP3.LUT R37, R25, 0xff, RZ, 0xc0, !PT ;  /* 0x000000ff19257812 */ /* 0x000fe200078ec0ff */
[----:B------:R-:W-:Y:S01]  /*4b490*/  IMAD.SHL.U32 R27, R27, 0x100, RZ ;  /* 0x000001001b1b7824 */ /* 0x000fe200078e00ff */
[----:B------:R-:W-:Y:S02]  /*4b4a0*/  PRMT R24, R6, 0x7772, RZ ;  /* 0x0000777206187816 */ /* 0x000fe400000000ff */
[----:B------:R-:W-:-:S02]  /*4b4b0*/  PRMT R25, R26, 0x7772, RZ ;  /* 0x000077721a197816 */ /* 0x000fc400000000ff */
        /* <DEDUP_REMOVED lines=14> */
[----:B------:R-:W3:Y:S04]  /*4b5a0*/  LDL R27, [R53+0x7c] ;  /* 0x00007c00351b7983 */ /* 0x000ee80000100800 */
[----:B------:R-:W4:Y:S04]  /*4b5b0*/  LDL R6, [R53+0x74] ;  /* 0x0000740035067983 */ /* 0x000f280000100800 */
[----:B------:R-:W5:Y:S04]  /*4b5c0*/  LDL R26, [R53+0x70] ;  /* 0x00007000351a7983 */ /* 0x000f680000100800 */
[----:B------:R-:W5:Y:S01]  /*4b5d0*/  LDL R32, [R53+0x78] ;  /* 0x0000780035207983 */ /* 0x000f620000100800 */
[----:B---3--:R-:W-:-:S02]  /*4b5e0*/  PRMT R29, R27, 0x7771, RZ ;  /* 0x000077711b1d7816 */ /* 0x008fc400000000ff */
[----:B------:R-:W-:Y:S02]  /*4b5f0*/  PRMT R30, R27, 0x7770, RZ ;  /* 0x000077701b1e7816 */ /* 0x000fe400000000ff */
[C---:B----4-:R-:W-:Y:S01]  /*4b600*/  PRMT R24, R6.reuse, 0x7771, RZ ;  /* 0x0000777106187816 */ /* 0x050fe200000000ff */
[----:B------:R-:W-:Y:S01]  /*4b610*/  IMAD.SHL.U32 R31, R29, 0x100, RZ ;  /* 0x000001001d1f7824 */ /* 0x000fe200078e00ff */
[----:B------:R-:W-:Y:S02]  /*4b620*/  PRMT R25, R6, 0x7770, RZ ;  /* 0x0000777006197816 */ /* 0x000fe400000000ff */
[----:B--2---:R-:W-:Y:S01]  /*4b630*/  LOP3.LUT R36, R30, 0xff, RZ, 0xc0, !PT ;  /* 0x000000ff1e247812 */ /* 0x004fe200078ec0ff */
        /* <DEDUP_REMOVED lines=14> */
[----:B-----5:R-:W-:Y:S01]  /*4b720*/  IMAD.MOV.U32 R36, RZ, RZ, R26 ;  /* 0x000000ffff247224 */ /* 0x020fe200078e001a */
[----:B------:R-:W-:Y:S01]  /*4b730*/  LOP3.LUT R37, R29, R6, RZ, 0xfc, !PT ;  /* 0x000000061d257212 */ /* 0x000fe200078efcff */
[----:B------:R-:W-:Y:S01]  /*4b740*/  IMAD.MOV.U32 R38, RZ, RZ, R32 ;  /* 0x000000ffff267224 */ /* 0x000fe200078e0020 */
        /* <DEDUP_REMOVED lines=151> */
[----:B------:R-:W2:Y:S08]  /*4c0c0*/  LDC R73, c[0x3][0x30] ;  /* 0x00c00c00ff497b82 */ /* 0x000eb00000000800 */
[----:B------:R-:W2:Y:S08]  /*4c0d0*/  LDC R74, c[0x3][0x34] ;  /* 0x00c00d00ff4a7b82 */ /* 0x000eb00000000800 */
[----:B------:R-:W2:Y:S08]  /*4c0e0*/  LDC R61, c[0x3][0x8] ;  /* 0x00c00200ff3d7b82 */ /* 0x000eb00000000800 */
[----:B------:R-:W2:Y:S08]  /*4c0f0*/  LDC R62, c[0x3][0xc] ;  /* 0x00c00300ff3e7b82 */ /* 0x000eb00000000800 */
[----:B------:R-:W2:Y:S08]  /*4c100*/  LDC R70, c[0x3][0x28] ;  /* 0x00c00a00ff467b82 */ /* 0x000eb00000000800 */
[----:B------:R-:W2:Y:S08]  /*4c110*/  LDC R69, c[0x3][0x2c] ;  /* 0x00c00b00ff457b82 */ /* 0x000eb00000000800 */
[----:B------:R-:W2:Y:S08]  /*4c120*/  LDC R63, c[0x3][RZ] ;  /* 0x00c00000ff3f7b82 */ /* 0x000eb00000000800 */
[----:B------:R-:W2:Y:S08]  /*4c130*/  LDC R64, c[0x3][0x4] ;  /* 0x00c00100ff407b82 */ /* 0x000eb00000000800 */
[----:B------:R-:W2:Y:S01]  /*4c140*/  LDC R72, c[0x3][0x20] ;  /* 0x00c00800ff487b82 */ /* 0x000ea20000000800 */
[----:B-1----:R-:W-:Y:S01]  /*4c150*/  LOP3.LUT R119, R28, UR16, RZ, 0x3c, !PT ;  /* 0x000000101c777c12 */ /* 0x002fe2000f8e3cff */
[----:B------:R-:W-:Y:S01]  /*4c160*/  IMAD.U32 R33, RZ, RZ, UR7 ;  /* 0x00000007ff217e24 */ /* 0x000fe2000f8e00ff */
[C---:B------:R-:W-:Y:S01]  /*4c170*/  LOP3.LUT R115, R34.reuse, UR14, RZ, 0x3c, !PT ;  /* 0x0000000e22737c12 */ /* 0x040fe2000f8e3cff */
[----:B------:R-:W-:Y:S01]  /*4c180*/  IMAD.U32 R99, RZ, RZ, UR6 ;  /* 0x00000006ff637e24 */ /* 0x000fe2000f8e00ff */
[----:B------:R-:W-:Y:S01]  /*4c190*/  LOP3.LUT R117, R34, UR15, RZ, 0x3c, !PT ;  /* 0x0000000f22757c12 */ /* 0x000fe2000f8e3cff */
[----:B0-----:R-:W-:-:S02]  /*4c1a0*/  IMAD.MOV.U32 R84, RZ, RZ, R68 ;  /* 0x000000ffff547224 */ /* 0x001fc400078e0044 */
[----:B------:R-:W-:Y:S02]  /*4c1b0*/  IMAD.MOV.U32 R101, RZ, RZ, R68 ;  /* 0x000000ffff657224 */ /* 0x000fe400078e0044 */
[----:B--2---:R-:W-:Y:S02]  /*4c1c0*/  IMAD.MOV.U32 R75, RZ, RZ, R73 ;  /* 0x000000ffff4b7224 */ /* 0x004fe400078e0049 */
[----:B------:R-:W-:Y:S02]  /*4c1d0*/  IMAD.MOV.U32 R28, RZ, RZ, R74 ;  /* 0x000000ffff1c7224 */ /* 0x000fe400078e004a */
[--C-:B------:R-:W-:Y:S02]  /*4c1e0*/  IMAD.MOV.U32 R110, RZ, RZ, R61.reuse ;  /* 0x000000ffff6e7224 */ /* 0x100fe400078e003d */
[----:B------:R-:W-:Y:S02]  /*4c1f0*/  IMAD.MOV.U32 R105, RZ, RZ, R61 ;  /* 0x000000ffff697224 */ /* 0x000fe400078e003d */
[----:B------:R-:W-:-:S02]  /*4c200*/  IMAD.MOV.U32 R112, RZ, RZ, R62 ;  /* 0x000000ffff707224 */ /* 0x000fc400078e003e */
[----:B------:R-:W-:Y:S02]  /*4c210*/  IMAD.MOV.U32 R107, RZ, RZ, R62 ;  /* 0x000000ffff6b7224 */ /* 0x000fe400078e003e */
[--C-:B------:R-:W-:Y:S02]  /*4c220*/  IMAD.MOV.U32 R91, RZ, RZ, R70.reuse ;  /* 0x000000ffff5b7224 */ /* 0x100fe400078e0046 */
[----:B------:R-:W-:Y:S02]  /*4c230*/  IMAD.MOV.U32 R108, RZ, RZ, R70 ;  /* 0x000000ffff6c7224 */ /* 0x000fe400078e0046 */
[--C-:B------:R-:W-:Y:S02]  /*4c240*/  IMAD.MOV.U32 R111, RZ, RZ, R69.reuse ;  /* 0x000000ffff6f7224 */ /* 0x100fe400078e0045 */
[----:B------:R-:W-:Y:S02]  /*4c250*/  IMAD.MOV.U32 R109, RZ, RZ, R69 ;  /* 0x000000ffff6d7224 */ /* 0x000fe400078e0045 */
[----:B------:R-:W-:-:S02]  /*4c260*/  IMAD.MOV.U32 R104, RZ, RZ, R63 ;  /* 0x000000ffff687224 */ /* 0x000fc400078e003f */
[--C-:B------:R-:W-:Y:S02]  /*4c270*/  IMAD.MOV.U32 R106, RZ, RZ, R64.reuse ;  /* 0x000000ffff6a7224 */ /* 0x100fe400078e0040 */
[----:B------:R-:W-:Y:S02]  /*4c280*/  IMAD.MOV.U32 R90, RZ, RZ, R64 ;  /* 0x000000ffff5a7224 */ /* 0x000fe400078e0040 */
[----:B------:R-:W-:Y:S01]  /*4c290*/  IMAD.MOV.U32 R96, RZ, RZ, R72 ;  /* 0x000000ffff607224 */ /* 0x000fe200078e0048 */
[C---:B---3--:R-:W-:Y:S02]  /*4c2a0*/  PRMT R29, R27.reuse, 0x7771, RZ ;  /* 0x000077711b1d7816 */ /* 0x048fe400000000ff */
[----:B------:R-:W-:Y:S02]  /*4c2b0*/  PRMT R30, R27, 0x7770, RZ ;  /* 0x000077701b1e7816 */ /* 0x000fe400000000ff */
[C---:B----4-:R-:W-:Y:S01]  /*4c2c0*/  PRMT R24, R6.reuse, 0x7771, RZ ;  /* 0x0000777106187816 */ /* 0x050fe200000000ff */
[----:B------:R-:W-:Y:S01]  /*4c2d0*/  IMAD.SHL.U32 R31, R29, 0x100, RZ ;  /* 0x000001001d1f7824 */ /* 0x000fe200078e00ff */
[----:B------:R-:W-:-:S02]  /*4c2e0*/  PRMT R25, R6, 0x7770, RZ ;  /* 0x0000777006197816 */ /* 0x000fc400000000ff */
[----:B------:R-:W-:Y:S01]  /*4c2f0*/  LOP3.LUT R36, R30, 0xff, RZ, 0xc0, !PT ;  /* 0x000000ff1e247812 */ /* 0x000fe200078ec0ff */
[----:B------:R-:W-:Y:S01]  /*4c300*/  IMAD.SHL.U32 R24, R24, 0x100, RZ ;  /* 0x0000010018187824 */ /* 0x000fe200078e00ff */
[C---:B------:R-:W-:Y:S02]  /*4c310*/  PRMT R29, R6.reuse, 0x7772, RZ ;  /* 0x00007772061d7816 */ /* 0x040fe400000000ff */
        /* <DEDUP_REMOVED lines=15> */
[----:B------:R-:W-:Y:S01]  /*4c410*/  LOP3.LUT R39, R30, R27, RZ, 0xfc, !PT ;  /* 0x0000001b1e277212 */ /* 0x000fe200078efcff */
[----:B------:R-:W0:Y:S04]  /*4c420*/  LDC R6, c[0x3][0x18] ;  /* 0x00c00600ff067b82 */ /* 0x000e280000000800 */
[----:B------:R1:W-:Y:S04]  /*4c430*/  STL.128 [R1+0x1f0], R36 ;  /* 0x0001f02401007387 */ /* 0x0003e80000100c00 */
[----:B------:R-:W2:Y:S08]  /*4c440*/  LDC R24, c[0x3][0x1c] ;  /* 0x00c00700ff187b82 */ /* 0x000eb00000000800 */
[----:B------:R-:W3:Y:S08]  /*4c450*/  LDC R27, c[0x3][0x38] ;  /* 0x00c00e00ff1b7b82 */ /* 0x000ef00000000800 */
[----:B------:R-:W4:Y:S08]  /*4c460*/  LDC R29, c[0x3][0x3c] ;  /* 0x00c00f00ff1d7b82 */ /* 0x000f300000000800 */
[----:B------:R-:W5:Y:S08]  /*4c470*/  LDC R25, c[0x3][0x10] ;  /* 0x00c00400ff197b82 */ /* 0x000f700000000800 */
[----:B------:R-:W1:Y:S01]  /*4c480*/  LDC R26, c[0x3][0x14] ;  /* 0x00c00500ff1a7b82 */ /* 0x000e620000000800 */
[----:B------:R-:W-:-:S02]  /*4c490*/  IMAD.MOV.U32 R31, RZ, RZ, RZ ;  /* 0x000000ffff1f7224 */ /* 0x000fc400078e00ff */
[----:B------:R-:W-:Y:S02]  /*4c4a0*/  IMAD.U32 R30, RZ, RZ, UR8 ;  /* 0x00000008ff1e7e24 */ /* 0x000fe4000f8e00ff */
[--C-:B0-----:R-:W-:Y:S02]  /*4c4b0*/  IMAD.MOV.U32 R78, RZ, RZ, R6.reuse ;  /* 0x000000ffff4e7224 */ /* 0x101fe400078e0006 */
[----:B------:R-:W-:Y:S02]  /*4c4c0*/  IMAD.MOV.U32 R79, RZ, RZ, R6 ;  /* 0x000000ffff4f7224 */ /* 0x000fe400078e0006 */
[--C-:B--2---:R-:W-:Y:S02]  /*4c4d0*/  IMAD.MOV.U32 R76, RZ, RZ, R24.reuse ;  /* 0x000000ffff4c7224 */ /* 0x104fe400078e0018 */
[----:B------:R-:W-:Y:S02]  /*4c4e0*/  IMAD.MOV.U32 R77, RZ, RZ, R24 ;  /* 0x000000ffff4d7224 */ /* 0x000fe400078e0018 */
[----:B---3--:R-:W-:-:S02]  /*4c4f0*/  IMAD.MOV.U32 R113, RZ, RZ, R27 ;  /* 0x000000ffff717224 */ /* 0x008fc400078e001b */
[----:B----4-:R-:W-:Y:S02]  /*4c500*/  IMAD.MOV.U32 R114, RZ, RZ, R29 ;  /* 0x000000ffff727224 */ /* 0x010fe400078e001d */
[--C-:B-----5:R-:W-:Y:S02]  /*4c510*/  IMAD.MOV.U32 R65, RZ, RZ, R25.reuse ;  /* 0x000000ffff417224 */ /* 0x120fe400078e0019 */
[----:B------:R-:W-:Y:S02]  /*4c520*/  IMAD.MOV.U32 R88, RZ, RZ, R25 ;  /* 0x000000ffff587224 */ /* 0x000fe400078e0019 */
[--C-:B-1----:R-:W-:Y:S02]  /*4c530*/  IMAD.MOV.U32 R32, RZ, RZ, R26.reuse ;  /* 0x000000ffff207224 */ /* 0x102fe400078e001a */
[----:B------:R-:W-:-:S07]  /*4c540*/  IMAD.MOV.U32 R85, RZ, RZ, R26 ;  /* 0x000000ffff557224 */ /* 0x000fce00078e001a */
.L_x_240:
        /* <DEDUP_REMOVED lines=27> */
[----:B------:R-:W4:Y:S04]  /*4c700*/  LDL.64 R50, [R39] ;  /* 0x0000000027327983 */ /* 0x000f280000100a00 */
[----:B------:R-:W0:Y:S01]  /*4c710*/  LDC.U8 R89, c[0x3][R71+0xc] ;  /* 0x00c0030047597b82 */ /* 0x000e220000000000 */
[----:B------:R-:W-:-:S07]  /*4c720*/  IMAD R48, R47, 0x8, R52 ;  /* 0x000000082f307824 */ /* 0x000fce00078e0234 */
[----:B------:R-:W0:Y:S01]  /*4c730*/  LDC.U8 R45, c[0x3][R71+0xe] ;  /* 0x00c00380472d7b82 */ /* 0x000e220000000000 */
[----:B------:R-:W4:Y:S07]  /*4c740*/  LDL.64 R48, [R48] ;  /* 0x0000000030307983 */ /* 0x000f2e0000100a00 */
[----:B------:R-:W0:Y:S01]  /*4c750*/  LDC.U8 R37, c[0x3][R71+0x9] ;  /* 0x00c0024047257b82 */ /* 0x000e220000000000 */
[----:B-1----:R-:W-:-:S06]  /*4c760*/  IMAD R46, R43, 0x8, R52 ;  /* 0x000000082b2e7824 */ /* 0x002fcc00078e0234 */
[----:B------:R-:W4:Y:S01]  /*4c770*/  LDL.64 R46, [R46] ;  /* 0x000000002e2e7983 */ /* 0x000f220000100a00 */
[--C-:B0-----:R-:W-:Y:S01]  /*4c780*/  IMAD R44, R89, 0x8, R52.reuse ;  /* 0x00000008592c7824 */ /* 0x101fe200078e0234 */
[----:B------:R-:W0:Y:S01]  /*4c790*/  LDC.U8 R35, c[0x3][R71+0xb] ;  /* 0x00c002c047237b82 */ /* 0x000e220000000000 */
[----:B------:R-:W-:-:S04]  /*4c7a0*/  IMAD R42, R45, 0x8, R52 ;  /* 0x000000082d2a7824 */ /* 0x000fc800078e0234 */
[----:B------:R-:W4:Y:S04]  /*4c7b0*/  LDL.64 R44, [R44] ;  /* 0x000000002c2c7983 */ /* 0x000f280000100a00 */
        /* <DEDUP_REMOVED lines=34> */
[----:B------:R-:W-:Y:S02]  /*4c9e0*/  LOP3.LUT R84, R97, R102, RZ, 0x3c, !PT ;  /* 0x0000006661547212 */ /* 0x000fe400078e3cff */
[----:B------:R-:W-:Y:S02]  /*4c9f0*/  IADD3 R82, P2, P3, R113, R79, R80 ;  /* 0x0000004f71527210 */ /* 0x000fe40007b5e050 */
[----:B------:R-:W-:Y:S02]  /*4ca00*/  IADD3.X R97, PT, PT, R28, R85, R83, P0, P1 ;  /* 0x000000551c617210 */ /* 0x000fe400007e2453 */
[----:B------:R-:W-:-:S02]  /*4ca10*/  LOP3.LUT R95, R100, R103, RZ, 0x3c, !PT ;  /* 0x00000067645f7212 */ /* 0x000fc400078e3cff */
[----:B------:R-:W-:Y:S02]  /*4ca20*/  IADD3 R98, P0, P1, R98, R91, R58 ;  /* 0x0000005b62627210 */ /* 0x000fe4000791e03a */
[----:B------:R-:W-:Y:S02]  /*4ca30*/  IADD3.X R86, PT, PT, R114, R77, R81, P2, P3 ;  /* 0x0000004d72567210 */ /* 0x000fe400017e6451 */
[----:B------:R-:W-:Y:S02]  /*4ca40*/  LOP3.LUT R88, R30, R97, RZ, 0x3c, !PT ;  /* 0x000000611e587212 */ /* 0x000fe400078e3cff */
[----:B------:R-:W-:Y:S02]  /*4ca50*/  SHF.L.W.U32.HI R58, R95, 0x10, R84 ;  /* 0x000000105f3a7819 */ /* 0x000fe40000010e54 */
[----:B------:R-:W-:Y:S02]  /*4ca60*/  SHF.L.W.U32.HI R80, R84, 0x10, R95 ;  /* 0x0000001054507819 */ /* 0x000fe40000010e5f */
[----:B------:R-:W-:-:S02]  /*4ca70*/  IADD3.X R99, PT, PT, R94, R87, R59, P0, P1 ;  /* 0x000000575e637210 */ /* 0x000fc400007e243b */
[----:B------:R-:W-:Y:S02]  /*4ca80*/  LOP3.LUT R83, R117, R86, RZ, 0x3c, !PT ;  /* 0x0000005675537212 */ /* 0x000fe400078e3cff */
[----:B------:R-:W-:Y:S02]  /*4ca90*/  LOP3.LUT R85, R33, R90, RZ, 0x3c, !PT ;  /* 0x0000005a21557212 */ /* 0x000fe400078e3cff */
[----:B------:R-:W-:Y:S02]  /*4caa0*/  IADD3 R84, P0, PT, R65, R88, RZ ;  /* 0x0000005841547210 */ /* 0x000fe40007f1e0ff */
[----:B------:R-:W-:Y:S02]  /*4cab0*/  LOP3.LUT R30, R93, R98, RZ, 0x3c, !PT ;  /* 0x000000625d1e7212 */ /* 0x000fe400078e3cff */
[----:B------:R-:W-:Y:S02]  /*4cac0*/  LOP3.LUT R65, R92, R99, RZ, 0x3c, !PT ;  /* 0x000000635c417212 */ /* 0x000fe400078e3cff */
[----:B------:R-:W-:-:S02]  /*4cad0*/  LOP3.LUT R33, R115, R82, RZ, 0x3c, !PT ;  /* 0x0000005273217212 */ /* 0x000fc400078e3cff */
[----:B------:R-:W-:Y:S01]  /*4cae0*/  IADD3 R78, P1, PT, R78, R83, RZ ;  /* 0x000000534e4e7210 */ /* 0x000fe20007f3e0ff */
[----:B------:R-:W-:Y:S01]  /*4caf0*/  IMAD.X R95, R32, 0x1, R85, P0 ;  /* 0x00000001205f7824 */ /* 0x000fe200000e0655 */
[----:B------:R-:W-:Y:S02]  /*4cb00*/  SHF.L.W.U32.HI R59, R65, 0x10, R30 ;  /* 0x00000010413b7819 */ /* 0x000fe40000010e1e */
[----:B------:R-:W-:Y:S01]  /*4cb10*/  SHF.L.W.U32.HI R30, R30, 0x10, R65 ;  /* 0x000000101e1e7819 */ /* 0x000fe20000010e41 */
[----:B------:R-:W-:Y:S01]  /*4cb20*/  IMAD.X R93, R76, 0x1, R33, P1 ;  /* 0x000000014c5d7824 */ /* 0x000fe200008e0621 */
[----:B------:R-:W-:Y:S02]  /*4cb30*/  LOP3.LUT R75, R75, R84, RZ, 0x3c, !PT ;  /* 0x000000544b4b7212 */ /* 0x000fe400078e3cff */
[----:B------:R-:W-:Y:S02]  /*4cb40*/  LOP3.LUT R32, R28, R95, RZ, 0x3c, !PT ;  /* 0x0000005f1c207212 */ /* 0x000fe400078e3cff */
[----:B------:R-:W-:-:S02]  /*4cb50*/  IADD3 R94, P0, PT, R30, R101, RZ ;  /* 0x000000651e5e7210 */ /* 0x000fc40007f1e0ff */
[----:B------:R-:W-:Y:S02]  /*4cb60*/  LOP3.LUT R79, R113, R78, RZ, 0x3c, !PT ;  /* 0x0000004e714f7212 */ /* 0x000fe400078e3cff */
[----:B------:R-:W-:Y:S02]  /*4cb70*/  LOP3.LUT R28, R114, R93, RZ, 0x3c, !PT ;  /* 0x0000005d721c7212 */ /* 0x000fe400078e3cff */
[----:B------:R-:W-:Y:S01]  /*4cb80*/  SHF.L.W.U32.HI R77, R75, 0x8, R32 ;  /* 0x000000084b4d7819 */ /* 0x000fe20000010e20 */
[----:B------:R-:W-:Y:S01]  /*4cb90*/  IMAD.X R96, R59, 0x1, R96, P0 ;  /* 0x000000013b607824 */ /* 0x000fe200000e0660 */
[----:B------:R-:W-:Y:S02]  /*4cba0*/  SHF.L.W.U32.HI R81, R79, 0x8, R28 ;  /* 0x000000084f517819 */ /* 0x000fe40000010e1c */
[----:B------:R-:W-:Y:S02]  /*4cbb0*/  SHF.L.W.U32.HI R75, R32, 0x8, R75 ;  /* 0x00000008204b7819 */ /* 0x000fe40000010e4b */
[----:B------:R-:W-:-:S02]  /*4cbc0*/  IADD3 R90, P0, P1, R90, R77, R56 ;  /* 0x0000004d5a5a7210 */ /* 0x000fc4000791e038 */
[----:B------:R-:W-:Y:S02]  /*4cbd0*/  SHF.L.W.U32.HI R79, R28, 0x8, R79 ;  /* 0x000000081c4f7819 */ /* 0x000fe40000010e4f */
[----:B----4-:R-:W-:Y:S02]  /*4cbe0*/  IADD3 R76, P2, P3, R82, R81, R50 ;  /* 0x00000051524c7210 */ /* 0x010fe40007b5e032 */
[----:B------:R-:W-:Y:S02]  /*4cbf0*/  IADD3.X R92, PT, PT, R97, R75, R57, P0, P1 ;  /* 0x0000004b615c7210 */ /* 0x000fe400007e2439 */
[----:B------:R-:W-:Y:S02]  /*4cc00*/  LOP3.LUT R65, R91, R94, RZ, 0x3c, !PT ;  /* 0x0000005e5b417212 */ /* 0x000fe400078e3cff */
[----:B------:R-:W-:Y:S02]  /*4cc10*/  LOP3.LUT R32, R87, R96, RZ, 0x3c, !PT ;  /* 0x0000006057207212 */ /* 0x000fe400078e3cff */
[----:B------:R-:W-:-:S02]  /*4cc20*/  IADD3.X R86, PT, PT, R86, R79, R51, P2, P3 ;  /* 0x0000004f56567210 */ /* 0x000fc400017e6433 */
[----:B------:R-:W-:Y:S02]  /*4cc30*/  LOP3.LUT R50, R88, R90, RZ, 0x3c, !PT ;  /* 0x0000005a58327212 */ /* 0x000fe400078e3cff */
[----:B------:R-:W-:Y:S02]  /*4cc40*/  LOP3.LUT R51, R85, R92, RZ, 0x3c, !PT ;  /* 0x0000005c55337212 */ /* 0x000fe400078e3cff */
[----:B------:R-:W-:Y:S02]  /*4cc50*/  SHF.L.W.U32.HI R57, R65, 0x1, R32 ;  /* 0x0000000141397819 */ /* 0x000fe40000010e20 */
[----:B------:R-:W-:Y:S02]  /*4cc60*/  IADD3 R97, P0, PT, R80, R105, RZ ;  /* 0x0000006950617210 */ /* 0x000fe40007f1e0ff */
[----:B------:R-:W-:Y:S02]  /*4cc70*/  SHF.L.W.U32.HI R65, R32, 0x1, R65 ;  /* 0x0000000120417819 */ /* 0x000fe40000010e41 */
[----:B------:R-:W-:-:S02]  /*4cc80*/  SHF.L.W.U32.HI R28, R51, 0x10, R50 ;  /* 0x00000010331c7819 */ /* 0x000fc40000010e32 */
[----:B------:R-:W-:Y:S02]  /*4cc90*/  SHF.L.W.U32.HI R50, R50, 0x10, R51 ;  /* 0x0000001032327819 */ /* 0x000fe40000010e33 */
[----:B------:R-:W-:Y:S02]  /*4cca0*/  LOP3.LUT R83, R83, R76, RZ, 0x3c, !PT ;  /* 0x0000004c53537212 */ /* 0x000fe400078e3cff */
[----:B------:R-:W-:Y:S01]  /*4ccb0*/  LOP3.LUT R56, R33, R86, RZ, 0x3c, !PT ;  /* 0x0000005621387212 */ /* 0x000fe200078e3cff */
[----:B------:R-:W-:Y:S01]  /*4ccc0*/  IMAD.X R100, R58, 0x1, R107, P0 ;  /* 0x000000013a647824 */ /* 0x000fe200000e066b */
[----:B------:R-:W-:Y:S02]  /*4ccd0*/  IADD3 R85, P1, P2, R65, R102, R48 ;  /* 0x0000006641557210 */ /* 0x000fe40007a3e030 */
[----:B------:R-:W-:Y:S02]  /*4cce0*/  IADD3 R48, P0, PT, R50, R84, RZ ;  /* 0x0000005432307210 */ /* 0x000fe40007f1e0ff */
[----:B------:R-:W-:-:S02]  /*4ccf0*/  SHF.L.W.U32.HI R32, R56, 0x10, R83 ;  /* 0x0000001038207819 */ /* 0x000fc40000010e53 */
[----:B------:R-:W-:Y:S01]  /*4cd00*/  SHF.L.W.U32.HI R83, R83, 0x10, R56 ;  /* 0x0000001053537819 */ /* 0x000fe20000010e38 */
[----:B------:R-:W-:Y:S01]  /*4cd10*/  IMAD.X R87, R28, 0x1, R95, P0 ;  /* 0x000000011c577824 */ /* 0x000fe200000e065f */
[----:B------:R-:W-:Y:S02]  /*4cd20*/  IADD3.X R91, PT, PT, R57, R103, R49, P1, P2 ;  /* 0x00000067395b7210 */ /* 0x000fe40000fe4431 */
[----:B------:R-:W-:Y:S02]  /*4cd30*/  LOP3.LUT R89, R89, R97, RZ, 0x3c, !PT ;  /* 0x0000006159597212 */ /* 0x000fe400078e3cff */
[----:B------:R-:W-:Y:S02]  /*4cd40*/  LOP3.LUT R82, R71, R100, RZ, 0x3c, !PT ;  /* 0x0000006447527212 */ /* 0x000fe400078e3cff */
[----:B------:R-:W-:Y:S02]  /*4cd50*/  IADD3 R56, P0, PT, R83, R78, RZ ;  /* 0x0000004e53387210 */ /* 0x000fe40007f1e0ff */
[----:B------:R-:W-:-:S02]  /*4cd60*/  LOP3.LUT R84, R32, R91, RZ, 0x3c, !PT ;  /* 0x0000005b20547212 */ /* 0x000fc400078e3cff */
[----:B------:R-:W-:Y:S02]  /*4cd70*/  SHF.L.W.U32.HI R33, R89, 0x1, R82 ;  /* 0x0000000159217819 */ /* 0x000fe40000010e52 */
[----:B------:R-:W-:Y:S01]  /*4cd80*/  SHF.L.W.U32.HI R49, R82, 0x1, R89 ;  /* 0x0000000152317819 */ /* 0x000fe20000010e59 */
[----:B------:R-:W-:Y:S01]  /*4cd90*/  IMAD.X R82, R32, 0x1, R93, P0 ;  /* 0x0000000120527824 */ /* 0x000fe200000e065d */
[-C--:B------:R-:W-:Y:S02]  /*4cda0*/  LOP3.LUT R51, R77, R48.reuse, RZ, 0x3c, !PT ;  /* 0x000000304d337212 */ /* 0x080fe400078e3cff */
[----:B------:R-:W-:Y:S02]  /*4cdb0*/  LOP3.LUT R78, R75, R87, RZ, 0x3c, !PT ;  /* 0x000000574b4e7212 */ /* 0x000fe400078e3cff */
[----:B------:R-:W-:Y:S02]  /*4cdc0*/  IADD3 R84, P1, PT, R84, R48, RZ ;  /* 0x0000003054547210 */ /* 0x000fe40007f3e0ff */
[----:B------:R-:W-:-:S02]  /*4cdd0*/  LOP3.LUT R88, R83, R85, RZ, 0x3c, !PT ;  /* 0x0000005553587212 */ /* 0x000fc400078e3cff */
[----:B------:R-:W-:Y:S02]  /*4cde0*/  LOP3.LUT R77, R81, R56, RZ, 0x3c, !PT ;  /* 0x00000038514d7212 */ /* 0x000fe400078e3cff */
[----:B------:R-:W-:Y:S01]  /*4cdf0*/  SHF.L.W.U32.HI R71, R78, 0x1, R51 ;  /* 0x000000014e477819 */ /* 0x000fe20000010e33 */
[----:B------:R-:W-:Y:S01]  /*4ce00*/  IMAD.X R88, R88, 0x1, R87, P1 ;  /* 0x0000000158587824 */ /* 0x000fe200008e0657 */
[----:B------:R-:W-:Y:S02]  /*4ce10*/  LOP3.LUT R48, R79, R82, RZ, 0x3c, !PT ;  /* 0x000000524f307212 */ /* 0x000fe400078e3cff */
[----:B------:R-:W-:Y:S02]  /*4ce20*/  SHF.L.W.U32.HI R51, R51, 0x1, R78 ;  /* 0x0000000133337819 */ /* 0x000fe40000010e4e */
[----:B------:R-:W-:Y:S02]  /*4ce30*/  IADD3 R89, P0, P2, R71, R98, R46 ;  /* 0x0000006247597210 */ /* 0x000fe40007a1e02e */
[----:B------:R-:W-:-:S02]  /*4ce40*/  SHF.L.W.U32.HI R75, R77, 0x1, R48 ;  /* 0x000000014d4b7819 */ /* 0x000fc40000010e30 */
[----:B------:R-:W-:Y:S02]  /*4ce50*/  SHF.L.W.U32.HI R77, R48, 0x1, R77 ;  /* 0x00000001304d7819 */ /* 0x000fe40000010e4d */
[----:B------:R-:W-:Y:S02]  /*4ce60*/  LOP3.LUT R65, R65, R84, RZ, 0x3c, !PT ;  /* 0x0000005441417212 */ /* 0x000fe400078e3cff */
[----:B------:R-:W-:Y:S02]  /*4ce70*/  LOP3.LUT R46, R57, R88, RZ, 0x3c, !PT ;  /* 0x00000058392e7212 */ /* 0x000fe400078e3cff */
[----:B------:R-:W-:Y:S02]  /*4ce80*/  IADD3.X R79, PT, PT, R51, R99, R47, P0, P2 ;  /* 0x00000063334f7210 */ /* 0x000fe400007e442f */
[----:B------:R-:W-:Y:S02]  /*4ce90*/  IADD3 R87, P0, P1, R77, R90, R44 ;  /* 0x0000005a4d577210 */ /* 0x000fe4000791e02c */
[----:B------:R-:W-:-:S02]  /*4cea0*/  IADD3 R57, P2, P3, R49, R76, R42 ;  /* 0x0000004c31397210 */ /* 0x000fc40007b5e02a */
[----:B------:R-:W-:Y:S02]  /*4ceb0*/  SHF.L.W.U32.HI R42, R65, 0x8, R46 ;  /* 0x00000008412a7819 */ /* 0x000fe40000010e2e */
[----:B------:R-:W-:Y:S02]  /*4cec0*/  IADD3.X R76, PT, PT, R75, R92, R45, P0, P1 ;  /* 0x0000005c4b4c7210 */ /* 0x000fe400007e242d */
[----:B------:R-:W-:Y:S02]  /*4ced0*/  SHF.L.W.U32.HI R47, R46, 0x8, R65 ;  /* 0x000000082e2f7819 */ /* 0x000fe40000010e41 */
[----:B------:R-:W-:Y:S02]  /*4cee0*/  IADD3 R99, P0, P1, R85, R42, R40 ;  /* 0x0000002a55637210 */ /* 0x000fe4000791e028 */
[----:B------:R-:W-:Y:S02]  /*4cef0*/  LOP3.LUT R78, R58, R79, RZ, 0x3c, !PT ;  /* 0x0000004f3a4e7212 */ /* 0x000fe400078e3cff */
[----:B------:R-:W-:-:S02]  /*4cf00*/  IADD3.X R81, PT, PT, R33, R86, R43, P2, P3 ;  /* 0x0000005621517210 */ /* 0x000fc400017e642b */
[----:B------:R-:W-:Y:S02]  /*4cf10*/  IADD3.X R90, PT, PT, R91, R47, R41, P0, P1 ;  /* 0x0000002f5b5a7210 */ /* 0x000fe400007e2429 */
[----:B------:R-:W-:Y:S02]  /*4cf20*/  IADD3 R78, P2, PT, R78, R56, RZ ;  /* 0x000000384e4e7210 */ /* 0x000fe40007f5e0ff */
[----:B------:R-:W-:Y:S02]  /*4cf30*/  LOP3.LUT R86, R80, R89, RZ, 0x3c, !PT ;  /* 0x0000005950567212 */ /* 0x000fe400078e3cff */
[----:B------:R-:W-:Y:S02]  /*4cf40*/  LOP3.LUT R56, R59, R76, RZ, 0x3c, !PT ;  /* 0x0000004c3b387212 */ /* 0x000fe400078e3cff */
[----:B------:R-:W-:Y:S02]  /*4cf50*/  LOP3.LUT R40, R99, R32, R91, 0x96, !PT ;  /* 0x0000002063287212 */ /* 0x000fe400078e965b */
[----:B------:R-:W-:Y:S01]  /*4cf60*/  LOP3.LUT R83, R90, R83, R85, 0x96, !PT ;  /* 0x000000535a537212 */ /* 0x000fe200078e9655 */
[----:B------:R-:W-:Y:S01]  /*4cf70*/  IMAD.X R86, R86, 0x1, R82, P2 ;  /* 0x0000000156567824 */ /* 0x000fe200010e0652 */
[----:B------:R-:W-:-:S02]  /*4cf80*/  LOP3.LUT R44, R28, R81, RZ, 0x3c, !PT ;  /* 0x000000511c2c7212 */ /* 0x000fc400078e3cff */
[----:B------:R-:W-:Y:S02]  /*4cf90*/  IADD3 R56, P2, PT, R56, R97, RZ ;  /* 0x0000006138387210 */ /* 0x000fe40007f5e0ff */
[----:B------:R-:W-:Y:S02]  /*4cfa0*/  LOP3.LUT R82, R30, R87, RZ, 0x3c, !PT ;  /* 0x000000571e527212 */ /* 0x000fe400078e3cff */
[----:B------:R-:W-:Y:S02]  /*4cfb0*/  SHF.L.W.U32.HI R115, R40, 0x10, R83 ;  /* 0x0000001028737819 */ /* 0x000fe40000010e53 */
[----:B------:R-:W-:Y:S02]  /*4cfc0*/  IADD3 R44, P3, PT, R44, R94, RZ ;  /* 0x0000005e2c2c7210 */ /* 0x000fe40007f7e0ff */
[----:B------:R-:W-:Y:S02]  /*4cfd0*/  LOP3.LUT R46, R50, R57, RZ, 0x3c, !PT ;  /* 0x00000039322e7212 */ /* 0x000fe400078e3cff */
[----:B------:R-:W-:-:S02]  /*4cfe0*/  LOP3.LUT R43, R71, R78, RZ, 0x3c, !PT ;  /* 0x0000004e472b7212 */ /* 0x000fc400078e3cff */
[----:B------:R-:W-:Y:S01]  /*4cff0*/  LOP3.LUT R32, R51, R86, RZ, 0x3c, !PT ;  /* 0x0000005633207212 */ /* 0x000fe200078e3cff */
[----:B------:R-:W-:Y:S01]  /*4d000*/  IMAD.X R82, R82, 0x1, R100, P2 ;  /* 0x0000000152527824 */ /* 0x000fe200010e0664 */
[----:B------:R-:W-:Y:S02]  /*4d010*/  SHF.L.W.U32.HI R117, R83, 0x10, R40 ;  /* 0x0000001053757819 */ /* 0x000fe40000010e28 */
[----:B------:R-:W-:Y:S01]  /*4d020*/  IADD3 R65, P0, PT, R115, R84, RZ ;  /* 0x0000005473417210 */ /* 0x000fe20007f1e0ff */
[----:B------:R-:W-:Y:S01]  /*4d030*/  IMAD.X R46, R46, 0x1, R96, P3 ;  /* 0x000000012e2e7824 */ /* 0x000fe200018e0660 */
[----:B------:R-:W-:Y:S02]  /*4d040*/  SHF.L.W.U32.HI R41, R32, 0x8, R43 ;  /* 0x0000000820297819 */ /* 0x000fe40000010e2b */
[----:B------:R-:W-:Y:S01]  /*4d050*/  SHF.L.W.U32.HI R43, R43, 0x8, R32 ;  /* 0x000000082b2b7819 */ /* 0x000fe20000010e20 */
[----:B------:R-:W-:Y:S01]  /*4d060*/  IMAD.X R32, R117, 0x1, R88, P0 ;  /* 0x0000000175207824 */ /* 0x000fe200000e0658 */
[----:B------:R-:W-:-:S02]  /*4d070*/  LOP3.LUT R77, R77, R56, RZ, 0x3c, !PT ;  /* 0x000000384d4d7212 */ /* 0x000fc400078e3cff */
[----:B------:R-:W-:Y:S02]  /*4d080*/  LOP3.LUT R48, R75, R82, RZ, 0x3c, !PT ;  /* 0x000000524b307212 */ /* 0x000fe400078e3cff */
[----:B------:R-:W-:Y:S02]  /*4d090*/  LOP3.LUT R40, R49, R44, RZ, 0x3c, !PT ;  /* 0x0000002c31287212 */ /* 0x000fe400078e3cff */
[----:B------:R-:W-:Y:S02]  /*4d0a0*/  LOP3.LUT R33, R33, R46, RZ, 0x3c, !PT ;  /* 0x0000002e21217212 */ /* 0x000fe400078e3cff */
[----:B------:R-:W-:Y:S02]  /*4d0b0*/  SHF.L.W.U32.HI R49, R77, 0x8, R48 ;  /* 0x000000084d317819 */ /* 0x000fe40000010e30 */
[----:B------:R-:W-:Y:S02]  /*4d0c0*/  LOP3.LUT R71, R47, R32, RZ, 0x3c, !PT ;  /* 0x000000202f477212 */ /* 0x000fe400078e3cff */
[----:B------:R-:W-:-:S02]  /*4d0d0*/  IADD3 R105, P0, P1, R89, R43, R38 ;  /* 0x0000002b59697210 */ /* 0x000fc4000791e026 */
[----:B------:R-:W-:Y:S02]  /*4d0e0*/  SHF.L.W.U32.HI R47, R40, 0x8, R33 ;  /* 0x00000008282f7819 */ /* 0x000fe40000010e21 */
[----:B------:R-:W-:Y:S02]  /*4d0f0*/  SHF.L.W.U32.HI R45, R48, 0x8, R77 ;  /* 0x00000008302d7819 */ /* 0x000fe40000010e4d */
[----:B------:R-:W-:Y:S02]  /*4d100*/  IADD3 R88, P2, P3, R87, R49, R36 ;  /* 0x0000003157587210 */ /* 0x000fe40007b5e024 */
[----:B------:R-:W-:Y:S02]  /*4d110*/  IADD3.X R107, PT, PT, R79, R41, R39, P0, P1 ;  /* 0x000000294f6b7210 */ /* 0x000fe400007e2427 */
[----:B------:R-:W-:Y:S02]  /*4d120*/  LOP3.LUT R58, R105, R58, R79, 0x96, !PT ;  /* 0x0000003a693a7212 */ /* 0x000fe400078e964f */
[----:B------:R-:W-:-:S02]  /*4d130*/  SHF.L.W.U32.HI R51, R33, 0x8, R40 ;  /* 0x0000000821337819 */ /* 0x000fc40000010e28 */
[----:B------:R-:W-:Y:S02]  /*4d140*/  IADD3 R79, P0, P1, R57, R47, R34 ;  /* 0x0000002f394f7210 */ /* 0x000fe4000791e022 */
[----:B------:R-:W-:Y:S02]  /*4d150*/  IADD3.X R85, PT, PT, R76, R45, R37, P2, P3 ;  /* 0x0000002d4c557210 */ /* 0x000fe400017e6425 */
[----:B------:R-:W-:Y:S02]  /*4d160*/  LOP3.LUT R33, R107, R80, R89, 0x96, !PT ;  /* 0x000000506b217212 */ /* 0x000fe400078e9659 */
[----:B------:R-:W-:Y:S02]  /*4d170*/  IADD3.X R77, PT, PT, R81, R51, R35, P0, P1 ;  /* 0x00000033514d7210 */ /* 0x000fe400007e2423 */
[----:B------:R-:W-:Y:S02]  /*4d180*/  LOP3.LUT R59, R88, R59, R76, 0x96, !PT ;  /* 0x0000003b583b7212 */ /* 0x000fe400078e964c */
[----:B------:R-:W-:-:S02]  /*4d190*/  LOP3.LUT R30, R85, R30, R87, 0x96, !PT ;  /* 0x0000001e551e7212 */ /* 0x000fc400078e9657 */
[----:B------:R-:W-:Y:S02]  /*4d1a0*/  SHF.L.W.U32.HI R84, R33, 0x10, R58 ;  /* 0x0000001021547819 */ /* 0x000fe40000010e3a */
[----:B------:R-:W-:Y:S02]  /*4d1b0*/  SHF.L.W.U32.HI R119, R58, 0x10, R33 ;  /* 0x000000103a777819 */ /* 0x000fe40000010e21 */
[----:B------:R-:W-:Y:S02]  /*4d1c0*/  LOP3.LUT R28, R79, R28, R81, 0x96, !PT ;  /* 0x0000001c4f1c7212 */ /* 0x000fe400078e9651 */
[----:B------:R-:W-:Y:S01]  /*4d1d0*/  LOP3.LUT R33, R77, R50, R57, 0x96, !PT ;  /* 0x000000324d217212 */ /* 0x000fe200078e9639 */
[----:B------:R-:W-:Y:S01]  /*4d1e0*/  VIADD R31, R31, 0x1 ;  /* 0x000000011f1f7836 */ /* 0x000fe20000000000 */
[----:B------:R-:W-:Y:S02]  /*4d1f0*/  SHF.L.W.U32.HI R111, R30, 0x10, R59 ;  /* 0x000000101e6f7819 */ /* 0x000fe40000010e3b */
[----:B------:R-:W-:-:S02]  /*4d200*/  SHF.L.W.U32.HI R91, R59, 0x10, R30 ;  /* 0x000000103b5b7819 */ /* 0x000fc40000010e1e */
[----:B------:R-:W-:Y:S02]  /*4d210*/  SHF.L.W.U32.HI R30, R33, 0x10, R28 ;  /* 0x00000010211e7819 */ /* 0x000fe40000010e1c */
[----:B------:R-:W-:Y:S02]  /*4d220*/  SHF.L.W.U32.HI R33, R28, 0x10, R33 ;  /* 0x000000101c217819 */ /* 0x000fe40000010e21 */
[----:B------:R-:W-:Y:S02]  /*4d230*/  ISETP.NE.AND P0, PT, R31, 0xc, PT ;  /* 0x0000000c1f00780c */ /* 0x000fe40003f05270 */
[----:B------:R-:W-:Y:S02]  /*4d240*/  IADD3 R78, P1, PT, R119, R78, RZ ;  /* 0x0000004e774e7210 */ /* 0x000fe40007f3e0ff */
[----:B------:R-:W-:Y:S02]  /*4d250*/  IADD3 R104, P2, PT, R91, R56, RZ ;  /* 0x000000385b687210 */ /* 0x000fe40007f5e0ff */
[----:B------:R-:W-:Y:S01]  /*4d260*/  IADD3 R110, P3, PT, R33, R44, RZ ;  /* 0x0000002c216e7210 */ /* 0x000fe20007f7e0ff */
[----:B------:R-:W-:-:S02]  /*4d270*/  IMAD.X R76, R84, 0x1, R86, P1 ;  /* 0x00000001544c7824 */ /* 0x000fc400008e0656 */
        /* <DEDUP_REMOVED lines=18> */
[----:B------:R-:W0:Y:S01]  /*4d3a0*/  LDCU.64 UR12, c[0x3][0x28] ;  /* 0x00c00500ff0c77ac */ /* 0x000e220008000a00 */
[----:B------:R-:W1:Y:S01]  /*4d3b0*/  LDC.64 R50, c[0x3][0x8] ;  /* 0x00c00200ff327b82 */ /* 0x000e620000000a00 */
[----:B------:R-:W-:Y:S02]  /*4d3c0*/  LOP3.LUT R39, R117, UR15, R114, 0x96, !PT ;  /* 0x0000000f75277c12 */ /* 0x000fe4000f8e9672 */
[----:B------:R-:W-:Y:S02]  /*4d3d0*/  LOP3.LUT R38, R115, UR14, R113, 0x96, !PT ;  /* 0x0000000e73267c12 */ /* 0x000fe4000f8e9671 */
[--C-:B------:R-:W-:Y:S02]  /*4d3e0*/  SHF.R.U32.HI R42, RZ, 0x10, R39.reuse ;  /* 0x00000010ff2a7819 */ /* 0x100fe40000011627 */
[C-C-:B------:R-:W-:Y:S01]  /*4d3f0*/  SHF.R.U64 R35, R38.reuse, 0x8, R39.reuse ;  /* 0x0000000826237819 */ /* 0x140fe20000001227 */
[----:B------:R-:W2:Y:S01]  /*4d400*/  LDC.64 R56, c[0x3][0x10] ;  /* 0x00c00400ff387b82 */ /* 0x000ea20000000a00 */
[----:B------:R-:W-:Y:S01]  /*4d410*/  LOP3.LUT R34, R119, UR16, R96, 0x96, !PT ;  /* 0x0000001077227c12 */ /* 0x000fe2000f8e9660 */
[----:B------:R1:W-:Y:S01]  /*4d420*/  STL.64 [R53+0x38], R38 ;  /* 0x0000382635007387 */ /* 0x0003e20000100a00 */
[----:B------:R-:W-:-:S02]  /*4d430*/  SHF.R.U64 R44, R38, 0x10, R39 ;  /* 0x00000010262c7819 */ /* 0x000fc40000001227 */
[C---:B------:R-:W-:Y:S02]  /*4d440*/  SHF.R.U64 R93, R38.reuse, 0x18, R39 ;  /* 0x00000018265d7819 */ /* 0x040fe40000001227 */
[----:B------:R-:W-:Y:S01]  /*4d450*/  PRMT R96, R38, 0x3340, R35 ;  /* 0x0000334026607816 */ /* 0x000fe20000000023 */
[----:B------:R-:W3:Y:S01]  /*4d460*/  LDC R71, c[0x3][0x4] ;  /* 0x00c00100ff477b82 */ /* 0x000ee20000000800 */
[----:B0-----:R-:W-:Y:S02]  /*4d470*/  LOP3.LUT R31, R109, UR13, RZ, 0x3c, !PT ;  /* 0x0000000d6d1f7c12 */ /* 0x001fe4000f8e3cff */
[----:B------:R-:W-:Y:S02]  /*4d480*/  LOP3.LUT R40, R108, UR12, RZ, 0x3c, !PT ;  /* 0x0000000c6c287c12 */ /* 0x000fe4000f8e3cff */
[----:B------:R-:W-:Y:S02]  /*4d490*/  LOP3.LUT R41, R31, R111, RZ, 0x3c, !PT ;  /* 0x0000006f1f297212 */ /* 0x000fe400078e3cff */
[----:B------:R-:W-:Y:S01]  /*4d4a0*/  SHF.R.U32.HI R31, RZ, 0x8, R39 ;  /* 0x00000008ff1f7819 */ /* 0x000fe20000011627 */
[----:B------:R-:W0:Y:S01]  /*4d4b0*/  LDC.64 R58, c[0x3][0x18] ;  /* 0x00c00600ff3a7b82 */ /* 0x000e220000000a00 */
[----:B------:R-:W-:-:S02]  /*4d4c0*/  LOP3.LUT R40, R40, R91, RZ, 0x3c, !PT ;  /* 0x0000005b28287212 */ /* 0x000fc400078e3cff */
[----:B------:R-:W-:Y:S02]  /*4d4d0*/  PRMT R94, R39, 0x3340, R31 ;  /* 0x00003340275e7816 */ /* 0x000fe4000000001f */
[----:B------:R-:W-:Y:S01]  /*4d4e0*/  SHF.R.U32.HI R91, RZ, 0x18, R39 ;  /* 0x00000018ff5b7819 */ /* 0x000fe20000011627 */
[----:B------:R4:W-:Y:S01]  /*4d4f0*/  STL.64 [R53+0x28], R40 ;  /* 0x0000282835007387 */ /* 0x0009e20000100a00 */
[--C-:B------:R-:W-:Y:S01]  /*4d500*/  SHF.R.U32.HI R31, RZ, 0x10, R41.reuse ;  /* 0x00000010ff1f7819 */ /* 0x100fe20000011629 */
[----:B------:R-:W5:Y:S01]  /*4d510*/  LDC.64 R48, c[0x3][0x30] ;  /* 0x00c00c00ff307b82 */ /* 0x000f620000000a00 */
[----:B------:R-:W-:Y:S02]  /*4d520*/  SHF.R.U32.HI R86, RZ, 0x18, R41 ;  /* 0x00000018ff567819 */ /* 0x000fe40000011629 */
[----:B------:R-:W-:Y:S02]  /*4d530*/  PRMT R91, R42, 0x3340, R91 ;  /* 0x000033402a5b7816 */ /* 0x000fe4000000005b */
[----:B------:R-:W-:-:S02]  /*4d540*/  PRMT R86, R31, 0x3340, R86 ;  /* 0x000033401f567816 */ /* 0x000fc40000000056 */
[C-C-:B------:R-:W-:Y:S02]  /*4d550*/  SHF.R.U64 R42, R40.reuse, 0x10, R41.reuse ;  /* 0x00000010282a7819 */ /* 0x140fe40000001229 */
[C-C-:B------:R-:W-:Y:S02]  /*4d560*/  SHF.R.U64 R89, R40.reuse, 0x18, R41.reuse ;  /* 0x0000001828597819 */ /* 0x140fe40000001229 */
[----:B------:R-:W-:Y:S02]  /*4d570*/  SHF.R.U64 R31, R40, 0x8, R41 ;  /* 0x00000008281f7819 */ /* 0x000fe40000001229 */
[----:B-1----:R-:W-:Y:S02]  /*4d580*/  LOP3.LUT R38, R110, R105, R50, 0x96, !PT ;  /* 0x000000696e267212 */ /* 0x002fe400078e9632 */
[----:B------:R-:W-:Y:S02]  /*4d590*/  LOP3.LUT R39, R112, R107, R51, 0x96, !PT ;  /* 0x0000006b70277212 */ /* 0x000fe400078e9633 */
[----:B------:R-:W-:-:S02]  /*4d5a0*/  PRMT R89, R42, 0x3340, R89 ;  /* 0x000033402a597816 */ /* 0x000fc40000000059 */
[----:B------:R-:W-:Y:S01]  /*4d5b0*/  PRMT R92, R40, 0x3340, R31 ;  /* 0x00003340285c7816 */ /* 0x000fe2000000001f */
[----:B------:R2:W-:Y:S01]  /*4d5c0*/  STL.64 [R53+0x8], R38 ;  /* 0x0000082635007387 */ /* 0x0005e20000100a00 */
[C-C-:B------:R-:W-:Y:S02]  /*4d5d0*/  SHF.R.U64 R31, R38.reuse, 0x10, R39.reuse ;  /* 0x00000010261f7819 */ /* 0x140fe40000001227 */
[C-C-:B------:R-:W-:Y:S02]  /*4d5e0*/  SHF.R.U64 R42, R38.reuse, 0x18, R39.reuse ;  /* 0x00000018262a7819 */ /* 0x140fe40000001227 */
[C---:B------:R-:W-:Y:S02]  /*4d5f0*/  SHF.R.U64 R35, R38.reuse, 0x8, R39 ;  /* 0x0000000826237819 */ /* 0x040fe40000001227 */
[----:B------:R-:W-:Y:S02]  /*4d600*/  PRMT R42, R31, 0x3340, R42 ;  /* 0x000033401f2a7816 */ /* 0x000fe4000000002a */
[----:B------:R-:W-:-:S02]  /*4d610*/  PRMT R31, R38, 0x3340, R35 ;  /* 0x00003340261f7816 */ /* 0x000fc40000000023 */
[--C-:B----4-:R-:W-:Y:S02]  /*4d620*/  SHF.R.U32.HI R40, RZ, 0x10, R39.reuse ;  /* 0x00000010ff287819 */ /* 0x110fe40000011627 */
[--C-:B------:R-:W-:Y:S02]  /*4d630*/  SHF.R.U32.HI R43, RZ, 0x18, R39.reuse ;  /* 0x00000018ff2b7819 */ /* 0x100fe40000011627 */
[----:B------:R-:W-:Y:S02]  /*4d640*/  SHF.R.U32.HI R35, RZ, 0x8, R39 ;  /* 0x00000008ff237819 */ /* 0x000fe40000011627 */
[----:B--2---:R-:W-:Y:S02]  /*4d650*/  LOP3.LUT R38, R65, R88, R56, 0x96, !PT ;  /* 0x0000005841267212 */ /* 0x004fe400078e9638 */
[----:B------:R-:W-:Y:S01]  /*4d660*/  LOP3.LUT R36, R104, UR6, R99, 0x96, !PT ;  /* 0x0000000668247c12 */ /* 0x000fe2000f8e9663 */
[----:B------:R-:W1:Y:S01]  /*4d670*/  LDC R65, c[0x3][0x24] ;  /* 0x00c00900ff417b82 */ /* 0x000e620000000800 */
[----:B---3--:R-:W-:-:S02]  /*4d680*/  LOP3.LUT R37, R106, R90, R71, 0x96, !PT ;  /* 0x0000005a6a257212 */ /* 0x008fc400078e9647 */
[----:B------:R-:W-:Y:S02]  /*4d690*/  PRMT R43, R40, 0x3340, R43 ;  /* 0x00003340282b7816 */ /* 0x000fe4000000002b */
[----:B------:R-:W-:Y:S01]  /*4d6a0*/  PRMT R93, R44, 0x3340, R93 ;  /* 0x000033402c5d7816 */ /* 0x000fe2000000005d */
[----:B------:R0:W-:Y:S01]  /*4d6b0*/  STL.64 [R53], R36 ;  /* 0x0000002435007387 */ /* 0x0001e20000100a00 */
[----:B------:R-:W-:Y:S02]  /*4d6c0*/  PRMT R40, R39, 0x3340, R35 ;  /* 0x0000334027287816 */ /* 0x000fe40000000023 */
[C-C-:B------:R-:W-:Y:S02]  /*4d6d0*/  SHF.R.U64 R35, R36.reuse, 0x10, R37.reuse ;  /* 0x0000001024237819 */ /* 0x140fe40000001225 */
[----:B------:R-:W-:Y:S02]  /*4d6e0*/  SHF.R.U64 R44, R36, 0x18, R37 ;  /* 0x00000018242c7819 */ /* 0x000fe40000001225 */
[----:B------:R-:W-:-:S02]  /*4d6f0*/  LOP3.LUT R39, R32, R85, R57, 0x96, !PT ;  /* 0x0000005520277212 */ /* 0x000fc400078e9639 */
[----:B------:R-:W-:Y:S02]  /*4d700*/  PRMT R44, R35, 0x3340, R44 ;  /* 0x00003340232c7816 */ /* 0x000fe4000000002c */
[----:B------:R-:W-:Y:S01]  /*4d710*/  SHF.R.U32.HI R87, RZ, 0x8, R41 ;  /* 0x00000008ff577819 */ /* 0x000fe20000011629 */
[----:B------:R2:W-:Y:S01]  /*4d720*/  STL.64 [R53+0x10], R38 ;  /* 0x0000102635007387 */ /* 0x0005e20000100a00 */
[C-C-:B------:R-:W-:Y:S02]  /*4d730*/  SHF.R.U64 R35, R38.reuse, 0x10, R39.reuse ;  /* 0x0000001026237819 */ /* 0x140fe40000001227 */
[----:B------:R-:W-:Y:S02]  /*4d740*/  SHF.R.U64 R82, R38, 0x18, R39 ;  /* 0x0000001826527819 */ /* 0x000fe40000001227 */
[--C-:B------:R-:W-:Y:S02]  /*4d750*/  SHF.R.U64 R45, R36, 0x8, R37.reuse ;  /* 0x00000008242d7819 */ /* 0x100fe40000001225 */
[----:B------:R-:W-:-:S02]  /*4d760*/  SHF.R.U32.HI R47, RZ, 0x8, R37 ;  /* 0x00000008ff2f7819 */ /* 0x000fc40000011625 */
[----:B------:R-:W-:Y:S02]  /*4d770*/  PRMT R87, R41, 0x3340, R87 ;  /* 0x0000334029577816 */ /* 0x000fe40000000057 */
[----:B------:R-:W-:Y:S02]  /*4d780*/  PRMT R82, R35, 0x3340, R82 ;  /* 0x0000334023527816 */ /* 0x000fe40000000052 */
[----:B------:R-:W-:Y:S02]  /*4d790*/  PRMT R45, R36, 0x3340, R45 ;  /* 0x00003340242d7816 */ /* 0x000fe4000000002d */
[--C-:B------:R-:W-:Y:S02]  /*4d7a0*/  SHF.R.U32.HI R46, RZ, 0x10, R37.reuse ;  /* 0x00000010ff2e7819 */ /* 0x100fe40000011625 */
[----:B------:R-:W-:Y:S02]  /*4d7b0*/  SHF.R.U32.HI R41, RZ, 0x18, R37 ;  /* 0x00000018ff297819 */ /* 0x000fe40000011625 */
[----:B------:R-:W-:-:S02]  /*4d7c0*/  PRMT R32, R37, 0x3340, R47 ;  /* 0x0000334025207816 */ /* 0x000fc4000000002f */
[--C-:B------:R-:W-:Y:S02]  /*4d7d0*/  SHF.R.U32.HI R35, RZ, 0x10, R39.reuse ;  /* 0x00000010ff237819 */ /* 0x100fe40000011627 */
[----:B------:R-:W-:Y:S02]  /*4d7e0*/  SHF.R.U32.HI R80, RZ, 0x18, R39 ;  /* 0x00000018ff507819 */ /* 0x000fe40000011627 */
[----:B0-----:R-:W-:Y:S02]  /*4d7f0*/  LOP3.LUT R36, R78, R79, R58, 0x96, !PT ;  /* 0x0000004f4e247212 */ /* 0x001fe400078e963a */
[----:B------:R-:W-:Y:S02]  /*4d800*/  LOP3.LUT R37, R76, R77, R59, 0x96, !PT ;  /* 0x0000004d4c257212 */ /* 0x000fe400078e963b */
[----:B------:R-:W-:Y:S02]  /*4d810*/  PRMT R41, R46, 0x3340, R41 ;  /* 0x000033402e297816 */ /* 0x000fe40000000029 */
[----:B------:R-:W-:Y:S01]  /*4d820*/  PRMT R80, R35, 0x3340, R80 ;  /* 0x0000334023507816 */ /* 0x000fe20000000050 */
[----:B------:R0:W-:Y:S01]  /*4d830*/  STL.64 [R53+0x18], R36 ;  /* 0x0000182435007387 */ /* 0x0001e20000100a00 */
[----:B------:R-:W-:-:S02]  /*4d840*/  SHF.R.U64 R35, R36, 0x10, R37 ;  /* 0x0000001024237819 */ /* 0x000fc40000001225 */
[----:B------:R-:W-:Y:S02]  /*4d850*/  SHF.R.U64 R46, R36, 0x18, R37 ;  /* 0x00000018242e7819 */ /* 0x000fe40000001225 */
[--C-:B------:R-:W-:Y:S02]  /*4d860*/  SHF.R.U32.HI R81, RZ, 0x8, R39.reuse ;  /* 0x00000008ff517819 */ /* 0x100fe40000011627 */
[----:B------:R-:W-:Y:S02]  /*4d870*/  PRMT R46, R35, 0x3340, R46 ;  /* 0x00003340232e7816 */ /* 0x000fe4000000002e */
[----:B-1----:R-:W-:Y:S02]  /*4d880*/  LOP3.LUT R35, R101, R65, RZ, 0x3c, !PT ;  /* 0x0000004165237212 */ /* 0x002fe400078e3cff */
[----:B------:R-:W-:Y:S02]  /*4d890*/  SHF.R.U64 R83, R38, 0x8, R39 ;  /* 0x0000000826537819 */ /* 0x000fe40000001227 */
[----:B------:R-:W-:-:S02]  /*4d8a0*/  PRMT R81, R39, 0x3340, R81 ;  /* 0x0000334027517816 */ /* 0x000fc40000000051 */
[--C-:B------:R-:W-:Y:S02]  /*4d8b0*/  SHF.R.U64 R79, R36, 0x8, R37.reuse ;  /* 0x00000008244f7819 */ /* 0x100fe40000001225 */
[----:B--2---:R-:W-:Y:S02]  /*4d8c0*/  SHF.R.U32.HI R39, RZ, 0x8, R37 ;  /* 0x00000008ff277819 */ /* 0x004fe40000011625 */
[----:B------:R-:W-:Y:S02]  /*4d8d0*/  LOP3.LUT R35, R35, R84, RZ, 0x3c, !PT ;  /* 0x0000005423237212 */ /* 0x000fe400078e3cff */
[----:B------:R-:W-:Y:S02]  /*4d8e0*/  PRMT R83, R38, 0x3340, R83 ;  /* 0x0000334026537816 */ /* 0x000fe40000000053 */
[--C-:B------:R-:W-:Y:S01]  /*4d8f0*/  SHF.R.U32.HI R38, RZ, 0x10, R37.reuse ;  /* 0x00000010ff267819 */ /* 0x100fe20000011625 */
[----:B------:R1:W-:Y:S01]  /*4d900*/  STL.64 [R53+0x20], R34 ;  /* 0x0000202235007387 */ /* 0x0003e20000100a00 */
[----:B------:R-:W-:-:S02]  /*4d910*/  SHF.R.U32.HI R47, RZ, 0x18, R37 ;  /* 0x00000018ff2f7819 */ /* 0x000fc40000011625 */
[----:B------:R-:W-:Y:S02]  /*4d920*/  PRMT R79, R36, 0x3340, R79 ;  /* 0x00003340244f7816 */ /* 0x000fe4000000004f */
[----:B------:R-:W-:Y:S02]  /*4d930*/  PRMT R78, R37, 0x3340, R39 ;  /* 0x00003340254e7816 */ /* 0x000fe40000000027 */
[----:B-----5:R-:W-:Y:S02]  /*4d940*/  LOP3.LUT R76, R33, R75, R48, 0x96, !PT ;  /* 0x0000004b214c7212 */ /* 0x020fe400078e9630 */
[--C-:B0-----:R-:W-:Y:S02]  /*4d950*/  SHF.R.U32.HI R36, RZ, 0x10, R35.reuse ;  /* 0x00000010ff247819 */ /* 0x101fe40000011623 */
[--C-:B------:R-:W-:Y:S02]  /*4d960*/  SHF.R.U32.HI R37, RZ, 0x18, R35.reuse ;  /* 0x00000018ff257819 */ /* 0x100fe40000011623 */
[----:B------:R-:W-:-:S02]  /*4d970*/  SHF.R.U32.HI R33, RZ, 0x8, R35 ;  /* 0x00000008ff217819 */ /* 0x000fc40000011623 */
[----:B------:R-:W-:Y:S02]  /*4d980*/  LOP3.LUT R77, R30, R28, R49, 0x96, !PT ;  /* 0x0000001c1e4d7212 */ /* 0x000fe400078e9631 */
[----:B------:R-:W-:Y:S02]  /*4d990*/  PRMT R43, R40, 0x5410, R43 ;  /* 0x00005410282b7816 */ /* 0x000fe4000000002b */
[----:B------:R-:W-:Y:S01]  /*4d9a0*/  PRMT R37, R36, 0x3340, R37 ;  /* 0x0000334024257816 */ /* 0x000fe20000000025 */
[----:B------:R0:W-:Y:S01]  /*4d9b0*/  STL.64 [R53+0x30], R76 ;  /* 0x0000304c35007387 */ /* 0x0001e20000100a00 */
[----:B------:R-:W-:Y:S02]  /*4d9c0*/  PRMT R28, R35, 0x3340, R33 ;  /* 0x00003340231c7816 */ /* 0x000fe40000000021 */
[----:B------:R-:W-:Y:S02]  /*4d9d0*/  PRMT R40, R45, 0x5410, R44 ;  /* 0x000054102d287816 */ /* 0x000fe4000000002c */
[----:B------:R-:W-:-:S02]  /*4d9e0*/  PRMT R47, R38, 0x3340, R47 ;  /* 0x00003340262f7816 */ /* 0x000fc4000000002f */
[C-C-:B------:R-:W-:Y:S02]  /*4d9f0*/  SHF.R.U64 R85, R34.reuse, 0x10, R35.reuse ;  /* 0x0000001022557819 */ /* 0x140fe40000001223 */
[C-C-:B------:R-:W-:Y:S02]  /*4da00*/  SHF.R.U64 R36, R34.reuse, 0x18, R35.reuse ;  /* 0x0000001822247819 */ /* 0x140fe40000001223 */
[----:B------:R-:W-:Y:S02]  /*4da10*/  SHF.R.U64 R33, R34, 0x8, R35 ;  /* 0x0000000822217819 */ /* 0x000fe40000001223 */
[----:B------:R-:W-:Y:S02]  /*4da20*/  PRMT R42, R31, 0x5410, R42 ;  /* 0x000054101f2a7816 */ /* 0x000fe4000000002a */
[----:B------:R-:W-:Y:S02]  /*4da30*/  PRMT R45, R81, 0x5410, R80 ;  /* 0x00005410512d7816 */ /* 0x000fe40000000050 */
[----:B------:R-:W-:-:S02]  /*4da40*/  SHF.R.U64 R38, R76, 0x10, R77 ;  /* 0x000000104c267819 */ /* 0x000fc4000000124d */
[C-C-:B------:R-:W-:Y:S02]  /*4da50*/  SHF.R.U64 R75, R76.reuse, 0x18, R77.reuse ;  /* 0x000000184c4b7819 */ /* 0x140fe4000000124d */
[--C-:B------:R-:W-:Y:S02]  /*4da60*/  SHF.R.U32.HI R39, RZ, 0x10, R77.reuse ;  /* 0x00000010ff277819 */ /* 0x100fe4000001164d */
[--C-:B------:R-:W-:Y:S02]  /*4da70*/  SHF.R.U32.HI R30, RZ, 0x18, R77.reuse ;  /* 0x00000018ff1e7819 */ /* 0x100fe4000001164d */
[--C-:B------:R-:W-:Y:S02]  /*4da80*/  SHF.R.U64 R81, R76, 0x8, R77.reuse ;  /* 0x000000084c517819 */ /* 0x100fe4000000124d */
[----:B------:R-:W-:Y:S02]  /*4da90*/  SHF.R.U32.HI R31, RZ, 0x8, R77 ;  /* 0x00000008ff1f7819 */ /* 0x000fe4000001164d */
        /* <DEDUP_REMOVED lines=9> */
[----:B-1----:R-:W-:Y:S02]  /*4db30*/  PRMT R35, R94, 0x5410, R91 ;  /* 0x000054105e237816 */ /* 0x002fe4000000005b */
        /* <DEDUP_REMOVED lines=9> */
[----:B------:R-:W-:-:S03]  /*4dbd0*/  PRMT R33, R31, 0x5410, R30 ;  /* 0x000054101f217816 */ /* 0x000fc6000000001e */
[----:B------:R0:W-:Y:S04]  /*4dbe0*/  STL.128 [R1+0xa20], R36 ;  /* 0x000a202401007387 */ /* 0x0001e80000100c00 */
        /* <DEDUP_REMOVED lines=15> */
.L_x_243:
        /* <DEDUP_REMOVED lines=8> */
.L_x_242:
        /* <DEDUP_REMOVED lines=13> */
.L_x_241:
[----:B0-----:R-:W3:Y:S01]  /*4de30*/  LDL.128 R32, [R1+0xa80] ;  /* 0x000a800001207983 */ /* 0x001ee20000100c00 */
[----:B------:R-:W-:-:S04]  /*4de40*/  UIADD3 UR5, UPT, UPT, UR5, -0x20, URZ ;  /* 0xffffffe005057890 */ /* 0x000fc8000fffe0ff */
[----:B------:R-:W-:Y:S01]  /*4de50*/  UISETP.GT.U32.AND UP0, UPT, UR5, 0x40, UPT ;  /* 0x000000400500788c */ /* 0x000fe2000bf04070 */
[----:B---3--:R-:W-:Y:S04]  /*4de60*/  STL.128 [R67], R32 ;  /* 0x0000002043007387 */ /* 0x008fe80000100c00 */
[----:B------:R-:W3:Y:S01]  /*4de70*/  LDL.128 R36, [R1+0xa90] ;  /* 0x000a900001247983 */ /* 0x000ee20000100c00 */
[C---:B-12---:R-:W-:Y:S02]  /*4de80*/  PRMT R28, R32.reuse, 0x7770, RZ ;  /* 0x00007770201c7816 */ /* 0x046fe400000000ff */
[C---:B------:R-:W-:Y:S02]  /*4de90*/  PRMT R30, R32.reuse, 0x7771, RZ ;  /* 0x00007771201e7816 */ /* 0x040fe400000000ff */
        /* <DEDUP_REMOVED lines=14> */
[----:B------:R-:W-:Y:S02]  /*4df80*/  PRMT R45, R28, 0x7610, R45 ;  /* 0x000076101c2d7816 */ /* 0x000fe4000000002d */
[----:B------:R-:W-:Y:S02]  /*4df90*/  PRMT R46, R30, 0x7610, R46 ;  /* 0x000076101e2e7816 */ /* 0x000fe4000000002e */
[----:B------:R-:W-:Y:S01]  /*4dfa0*/  PRMT R47, R31, 0x7610, R47 ;  /* 0x000076101f2f7816 */ /* 0x000fe2000000002f */
[----:B---3--:R0:W-:Y:S01]  /*4dfb0*/  STL.128 [R67+0x10], R36 ;  /* 0x0000102443007387 */ /* 0x0081e20000100c00 */
[C---:B------:R-:W-:Y:S02]  /*4dfc0*/  PRMT R83, R36.reuse, 0x7770, RZ ;  /* 0x0000777024537816 */ /* 0x040fe400000000ff */
[----:B------:R-:W-:-:S02]  /*4dfd0*/  PRMT R84, R36, 0x7771, RZ ;  /* 0x0000777124547816 */ /* 0x000fc400000000ff */
[C---:B------:R-:W-:Y:S02]  /*4dfe0*/  PRMT R85, R36.reuse, 0x7772, RZ ;  /* 0x0000777224557816 */ /* 0x040fe400000000ff */
[----:B------:R-:W-:Y:S02]  /*4dff0*/  PRMT R86, R36, 0x7773, RZ ;  /* 0x0000777324567816 */ /* 0x000fe400000000ff */
[C---:B------:R-:W-:Y:S02]  /*4e000*/  PRMT R87, R37.reuse, 0x7770, RZ ;  /* 0x0000777025577816 */ /* 0x040fe400000000ff */
[C---:B------:R-:W-:Y:S02]  /*4e010*/  PRMT R88, R37.reuse, 0x7771, RZ ;  /* 0x0000777125587816 */ /* 0x040fe400000000ff */
[C---:B------:R-:W-:Y:S02]  /*4e020*/  PRMT R89, R37.reuse, 0x7772, RZ ;  /* 0x0000777225597816 */ /* 0x040fe400000000ff */
[----:B------:R-:W-:Y:S01]  /*4e030*/  PRMT R90, R37, 0x7773, RZ ;  /* 0x00007773255a7816 */ /* 0x000fe200000000ff */
[----:B0-----:R-:W-:Y:S01]  /*4e040*/  VIADD R67, R67, 0x20 ;  /* 0x0000002043437836 */ /* 0x001fe20000000000 */
[----:B------:R-:W-:-:S02]  /*4e050*/  PRMT R91, R38, 0x7770, RZ ;  /* 0x00007770265b7816 */ /* 0x000fc400000000ff */
[C---:B------:R-:W-:Y:S02]  /*4e060*/  PRMT R92, R38.reuse, 0x7771, RZ ;  /* 0x00007771265c7816 */ /* 0x040fe400000000ff */
[C---:B------:R-:W-:Y:S02]  /*4e070*/  PRMT R93, R38.reuse, 0x7772, RZ ;  /* 0x00007772265d7816 */ /* 0x040fe400000000ff */
[----:B------:R-:W-:Y:S02]  /*4e080*/  PRMT R94, R38, 0x7773, RZ ;  /* 0x00007773265e7816 */ /* 0x000fe400000000ff */
[C---:B------:R-:W-:Y:S02]  /*4e090*/  PRMT R95, R39.reuse, 0x7770, RZ ;  /* 0x00007770275f7816 */ /* 0x040fe400000000ff */
[C---:B------:R-:W-:Y:S02]  /*4e0a0*/  PRMT R96, R39.reuse, 0x7771, RZ ;  /* 0x0000777127607816 */ /* 0x040fe400000000ff */
[----:B------:R-:W-:-:S02]  /*4e0b0*/  PRMT R97, R39, 0x7772, RZ ;  /* 0x0000777227617816 */ /* 0x000fc400000000ff */
[----:B------:R-:W-:Y:S01]  /*4e0c0*/  PRMT R98, R39, 0x7773, RZ ;  /* 0x0000777327627816 */ /* 0x000fe200000000ff */
[----:B------:R-:W-:Y:S06]  /*4e0d0*/  BRA.U UP0, `(.L_x_244) ;  /* 0xffffffbd00e87547 */ /* 0x000fec000b83ffff */
[----:B------:R-:W2:Y:S04]  /*4e0e0*/  LDL.128 R40, [R1+0xaa0] ;  /* 0x000aa00001287983 */ /* 0x000ea80000100c00 */
[----:B------:R-:W3:Y:S04]  /*4e0f0*/  LDL.128 R44, [R1+0xab0] ;  /* 0x000ab000012c7983 */ /* 0x000ee80000100c00 */
[----:B------:R-:W-:Y:S04]  /*4e100*/  STL.128 [R1+0xa40], R32 ;  /* 0x000a402001007387 */ /* 0x000fe80000100c00 */
[----:B------:R0:W-:Y:S04]  /*4e110*/  STL.128 [R1+0xa50], R36 ;  /* 0x000a502401007387 */ /* 0x0001e80000100c00 */
[----:B--2---:R-:W-:Y:S04]  /*4e120*/  STL.128 [R1+0xa60], R40 ;  /* 0x000a602801007387 */ /* 0x004fe80000100c00 */
[----:B---3--:R-:W-:Y:S04]  /*4e130*/  STL.128 [R1+0xa70], R44 ;  /* 0x000a702c01007387 */ /* 0x008fe80000100c00 */
        /* <DEDUP_REMOVED lines=28> */
[----:B------:R-:W-:Y:S04]  /*4e300*/  STL [R53+0xe0], RZ ;  /* 0x0000e0ff35007387 */ /* 0x000fe80000100800 */
[----:B------:R-:W-:Y:S04]  /*4e310*/  STL.64 [R53+0xe8], RZ ;  /* 0x0000e8ff35007387 */ /* 0x000fe80000100a00 */
[----:B------:R-:W-:Y:S04]  /*4e320*/  STL [R53+0xe4], R4 ;  /* 0x0000e40435007387 */ /* 0x000fe80000100800 */
[----:B------:R-:W-:Y:S04]  /*4e330*/  STL.64 [R53+0x8], R8 ;  /* 0x0000080835007387 */ /* 0x000fe80000100a00 */
[----:B------:R-:W-:Y:S04]  /*4e340*/  STL.64 [R53+0x10], R10 ;  /* 0x0000100a35007387 */ /* 0x000fe80000100a00 */
[----:B------:R-:W-:Y:S04]  /*4e350*/  STL.64 [R53+0x18], R12 ;  /* 0x0000180c35007387 */ /* 0x000fe80000100a00 */
[----:B------:R-:W-:Y:S04]  /*4e360*/  STL.64 [R53+0x20], R14 ;  /* 0x0000200e35007387 */ /* 0x000fe80000100a00 */
[----:B------:R-:W-:Y:S04]  /*4e370*/  STL.64 [R53+0x28], R16 ;  /* 0x0000281035007387 */ /* 0x000fe80000100a00 */
[----:B------:R-:W-:Y:S04]  /*4e380*/  STL.64 [R53+0x30], R18 ;  /* 0x0000301235007387 */ /* 0x000fe80000100a00 */
[----:B------:R-:W-:Y:S04]  /*4e390*/  STL.64 [R53], R2 ;  /* 0x0000000235007387 */ /* 0x000fe80000100a00 */
[----:B------:R-:W-:Y:S04]  /*4e3a0*/  STL.64 [R53+0x38], R20 ;  /* 0x0000381435007387 */ /* 0x000fe80000100a00 */
[----:B0-----:R-:W2:Y:S04]  /*4e3b0*/  LDL.U8 R38, [R1+0xa40] ;  /* 0x000a400001267983 */ /* 0x001ea80000100000 */
[----:B--2---:R0:W-:Y:S04]  /*4e3c0*/  STL.U8 [R53+0x60], R38 ;  /* 0x0000602635007387 */ /* 0x0041e80000100000 */
[----:B------:R-:W2:Y:S04]  /*4e3d0*/  LDL.U8 R28, [R1+0xa41] ;  /* 0x000a4100011c7983 */ /* 0x000ea80000100000 */
[----:B--2---:R1:W-:Y:S04]  /*4e3e0*/  STL.U8 [R53+0x61], R28 ;  /* 0x0000611c35007387 */ /* 0x0043e80000100000 */
[----:B------:R-:W2:Y:S04]  /*4e3f0*/  LDL.U8 R30, [R1+0xa42] ;  /* 0x000a4200011e7983 */ /* 0x000ea80000100000 */
[----:B--2---:R2:W-:Y:S04]  /*4e400*/  STL.U8 [R53+0x62], R30 ;  /* 0x0000621e35007387 */ /* 0x0045e80000100000 */
[----:B------:R-:W3:Y:S04]  /*4e410*/  LDL.U8 R32, [R1+0xa43] ;  /* 0x000a430001207983 */ /* 0x000ee80000100000 */
        /* <DEDUP_REMOVED lines=94> */
[----:B--2---:R1:W-:Y:S04]  /*4ea00*/  STL.U8 [R53+0x92], R30 ;  /* 0x0000921e35007387 */ /* 0x0043e80000100000 */
[----:B---3--:R-:W2:Y:S04]  /*4ea10*/  LDL.U8 R32, [R1+0xa73] ;  /* 0x000a730001207983 */ /* 0x008ea80000100000 */
[----:B--2---:R-:W-:Y:S04]  /*4ea20*/  STL.U8 [R53+0x93], R32 ;  /* 0x0000932035007387 */ /* 0x004fe80000100000 */
[----:B----4-:R-:W2:Y:S04]  /*4ea30*/  LDL.U8 R34, [R1+0xa74] ;  /* 0x000a740001227983 */ /* 0x010ea80000100000 */
[----:B--2---:R-:W-:Y:S04]  /*4ea40*/  STL.U8 [R53+0x94], R34 ;  /* 0x0000942235007387 */ /* 0x004fe80000100000 */
[----:B-----5:R-:W2:Y:S04]  /*4ea50*/  LDL.U8 R36, [R1+0xa75] ;  /* 0x000a750001247983 */ /* 0x020ea80000100000 */
[----:B--2---:R-:W-:Y:S04]  /*4ea60*/  STL.U8 [R53+0x95], R36 ;  /* 0x0000952435007387 */ /* 0x004fe80000100000 */
[----:B0-----:R-:W2:Y:S04]  /*4ea70*/  LDL.U8 R38, [R1+0xa76] ;  /* 0x000a760001267983 */ /* 0x001ea80000100000 */
[----:B--2---:R-:W-:Y:S04]  /*4ea80*/  STL.U8 [R53+0x96], R38 ;  /* 0x0000962635007387 */ /* 0x004fe80000100000 */
[----:B------:R-:W2:Y:S04]  /*4ea90*/  LDL.U8 R40, [R1+0xa77] ;  /* 0x000a770001287983 */ /* 0x000ea80000100000 */
[----:B--2---:R-:W-:Y:S04]  /*4eaa0*/  STL.U8 [R53+0x97], R40 ;  /* 0x0000972835007387 */ /* 0x004fe80000100000 */
[----:B-1----:R-:W2:Y:S04]  /*4eab0*/  LDL.U8 R30, [R1+0xa78] ;  /* 0x000a7800011e7983 */ /* 0x002ea80000100000 */
[----:B--2---:R0:W-:Y:S04]  /*4eac0*/  STL.U8 [R53+0x98], R30 ;  /* 0x0000981e35007387 */ /* 0x0041e80000100000 */
[----:B------:R-:W2:Y:S04]  /*4ead0*/  LDL.U8 R42, [R1+0xa79] ;  /* 0x000a7900012a7983 */ /* 0x000ea80000100000 */
[----:B0-----:R-:W3:Y:S04]  /*4eae0*/  LDL R30, [R53+0xe0] ;  /* 0x0000e000351e7983 */ /* 0x001ee80000100800 */
        /* <DEDUP_REMOVED lines=9> */
[----:B------:R-:W2:Y:S01]  /*4eb80*/  LDL.U8 R34, [R1+0xa7e] ;  /* 0x000a7e0001227983 */ /* 0x000ea20000100000 */
[----:B---3--:R-:W-:-:S03]  /*4eb90*/  VIADD R30, R30, 0x40 ;  /* 0x000000401e1e7836 */ /* 0x008fc60000000000 */
[----:B--2---:R2:W-:Y:S04]  /*4eba0*/  STL.U8 [R53+0x9e], R34 ;  /* 0x00009e2235007387 */ /* 0x0045e80000100000 */
[----:B------:R-:W3:Y:S04]  /*4ebb0*/  LDL.U8 R36, [R1+0xa7f] ;  /* 0x000a7f0001247983 */ /* 0x000ee80000100000 */
[----:B------:R2:W-:Y:S04]  /*4ebc0*/  STL [R53+0xe0], R30 ;  /* 0x0000e01e35007387 */ /* 0x0005e80000100800 */
[----:B---3--:R2:W-:Y:S04]  /*4ebd0*/  STL.U8 [R53+0x9f], R36 ;  /* 0x00009f2435007387 */ /* 0x0085e80000100000 */
[----:B------:R2:W-:Y:S04]  /*4ebe0*/  STL.128 [R1+0xa00], RZ ;  /* 0x000a00ff01007387 */ /* 0x0005e80000100c00 */
[----:B------:R2:W-:Y:S04]  /*4ebf0*/  STL.128 [R1+0xa10], RZ ;  /* 0x000a10ff01007387 */ /* 0x0005e80000100c00 */
[----:B------:R2:W-:Y:S04]  /*4ec00*/  STL.128 [R1+0xa20], RZ ;  /* 0x000a20ff01007387 */ /* 0x0005e80000100c00 */
[----:B------:R2:W-:Y:S04]  /*4ec10*/  STL.128 [R1+0xa30], RZ ;  /* 0x000a30ff01007387 */ /* 0x0005e80000100c00 */
[----:B0-----:R-:W3:Y:S01]  /*4ec20*/  LDL.U8 R28, [R53+0xe8] ;  /* 0x0000e800351c7983 */ /* 0x001ee20000100000 */
[----:B------:R-:W-:Y:S01]  /*4ec30*/  IMAD.MOV.U32 R31, RZ, RZ, RZ ;  /* 0x000000ffff1f7224 */ /* 0x000fe200078e00ff */
[----:B-1----:R-:W-:-:S02]  /*4ec40*/  IADD3 R32, PT, PT, -R30, 0x80, RZ ;  /* 0x000000801e207810 */ /* 0x002fc40007ffe1ff */
[----:B------:R2:W-:Y:S04]  /*4ec50*/  STL.64 [R53+0x50], R22 ;  /* 0x0000501635007387 */ /* 0x0005e80000100a00 */
[----:B------:R2:W-:Y:S04]  /*4ec60*/  STL.64 [R53+0x40], R30 ;  /* 0x0000401e35007387 */ /* 0x0005e80000100a00 */
[----:B------:R2:W-:Y:S01]  /*4ec70*/  STL.64 [R53+0x48], RZ ;  /* 0x000048ff35007387 */ /* 0x0005e20000100a00 */
[----:B------:R-:W-:Y:S02]  /*4ec80*/  ISETP.GE.AND P1, PT, R32, 0x1, PT ;  /* 0x000000012000780c */ /* 0x000fe40003f26270 */
[----:B---3--:R-:W-:-:S13]  /*4ec90*/  ISETP.NE.AND P0, PT, R28, RZ, PT ;  /* 0x000000ff1c00720c */ /* 0x008fda0003f05270 */
[----:B------:R2:W-:Y:S01]  /*4eca0*/  @P0 STL.64 [R53+0x58], R22 ;  /* 0x0000581635000387 */ /* 0x0005e20000100a00 */
[----:B------:R-:W-:Y:S02]  /*4ecb0*/  IMAD.MOV.U32 R28, RZ, RZ, RZ ;  /* 0x000000ffff1c7224 */ /* 0x000fe400078e00ff */
[----:B------:R-:W-:Y:S01]  /*4ecc0*/  @P0 IMAD.MOV.U32 R28, RZ, RZ, -0x1 ;  /* 0xffffffffff1c0424 */ /* 0x000fe200078e00ff */
[----:B------:R-:W-:Y:S06]  /*4ecd0*/  @!P1 BRA `(.L_x_245) ;  /* 0x0000000000c49947 */ /* 0x000fec0003800000 */
[----:B--2---:R-:W-:Y:S01]  /*4ece0*/  VIADD R22, R30, 0xffffff87 ;  /* 0xffffff871e167836 */ /* 0x004fe20000000000 */
[----:B------:R-:W-:-:S04]  /*4ecf0*/  LOP3.LUT R23, R32, 0x7, RZ, 0xc0, !PT ;  /* 0x0000000720177812 */ /* 0x000fc800078ec0ff */
[----:B------:R-:W-:Y:S01]  /*4ed00*/  ISETP.GE.U32.AND P0, PT, R22, 0x7, PT ;  /* 0x000000071600780c */ /* 0x000fe20003f06070 */
[----:B------:R-:W-:Y:S01]  /*4ed10*/  IMAD.MOV.U32 R22, RZ, RZ, RZ ;  /* 0x000000ffff167224 */ /* 0x000fe200078e00ff */
[----:B------:R-:W-:-:S11]  /*4ed20*/  ISETP.NE.AND P1, PT, R23, RZ, PT ;  /* 0x000000ff1700720c */ /* 0x000fd60003f25270 */
[----:B------:R-:W-:Y:S05]  /*4ed30*/  @!P0 BRA `(.L_x_246) ;  /* 0x0000000000388947 */ /* 0x000fea0003800000 */
[----:B------:R-:W-:Y:S01]  /*4ed40*/  LOP3.LUT R22, R32, 0x7ffffff8, RZ, 0xc0, !PT ;  /* 0x7ffffff820167812 */ /* 0x000fe200078ec0ff */
[----:B------:R-:W-:-:S06]  /*4ed50*/  UMOV UR4, URZ ;  /* 0x000000ff00047c82 */ /* 0x000fcc0008000000 */
.L_x_247:
        /* <DEDUP_REMOVED lines=12> */
.L_x_246:
        /* <DEDUP_REMOVED lines=17> */
.L_x_248:
[----:B------:R-:W-:Y:S05]  /*4ef30*/  @!P1 BRA `(.L_x_245) ;  /* 0x00000000002c9947 */ /* 0x000fea0003800000 */
[----:B------:R-:W-:Y:S02]  /*4ef40*/  ISETP.NE.AND P0, PT, R36, 0x1, PT ;  /* 0x000000012400780c */ /* 0x000fe40003f05270 */
[----:B------:R-:W-:-:S04]  /*4ef50*/  LOP3.LUT R32, R32, 0x1, RZ, 0xc0, !PT ;  /* 0x0000000120207812 */ /* 0x000fc800078ec0ff */
[----:B------:R-:W-:-:S07]  /*4ef60*/  ISETP.NE.U32.AND P1, PT, R32, 0x1, PT ;  /* 0x000000012000780c */ /* 0x000fce0003f25070 */
[CC--:B------:R-:W-:Y:S01]  /*4ef70*/  @P0 IADD3 R32, PT, PT, R53.reuse, R30.reuse, R22 ;  /* 0x0000001e35200210 */ /* 0x0c0fe20007ffe016 */
[C---:B-1----:R-:W-:Y:S02]  /*4ef80*/  @P0 VIADD R23, R22.reuse, 0x1 ;  /* 0x0000000116170836 */ /* 0x042fe40000000000 */
[----:B------:R-:W-:Y:S02]  /*4ef90*/  @P0 VIADD R22, R22, 0x2 ;  /* 0x0000000216160836 */ /* 0x000fe40000000000 */
[----:B------:R3:W-:Y:S01]  /*4efa0*/  @P0 STL.U8 [R32+0x60], RZ ;  /* 0x000060ff20000387 */ /* 0x0007e20000100000 */
[CC--:B------:R-:W-:Y:S02]  /*4efb0*/  @P0 IADD3 R23, PT, PT, R53.reuse, R30.reuse, R23 ;  /* 0x0000001e35170210 */ /* 0x0c0fe40007ffe017 */
[----:B------:R-:W-:-:S03]  /*4efc0*/  @!P1 IADD3 R22, PT, PT, R53, R30, R22 ;  /* 0x0000001e35169210 */ /* 0x000fc60007ffe016 */
[----:B------:R3:W-:Y:S04]  /*4efd0*/  @P0 STL.U8 [R23+0x60], RZ ;  /* 0x000060ff17000387 */ /* 0x0007e80000100000 */
[----:B------:R3:W-:Y:S02]  /*4efe0*/  @!P1 STL.U8 [R22+0x60], RZ ;  /* 0x000060ff16009387 */ /* 0x0007e40000100000 */
.L_x_245:
[----:B--23--:R-:W1:Y:S04]  /*4eff0*/  LDL R22, [R53+0x64] ;  /* 0x0000640035167983 */ /* 0x00ce680000100800 */
[----:B------:R-:W0:Y:S04]  /*4f000*/  LDL R32, [R53+0x6c] ;  /* 0x00006c0035207983 */ /* 0x000e280000100800 */
[----:B------:R-:W2:Y:S04]  /*4f010*/  LDL R40, [R53+0x60] ;  /* 0x0000600035287983 */ /* 0x000ea80000100800 */
[----:B------:R-:W2:Y:S01]  /*4f020*/  LDL R42, [R53+0x68] ;  /* 0x00006800352a7983 */ /* 0x000ea20000100800 */
[----:B-1----:R-:W-:-:S02]  /*4f030*/  PRMT R23, R22, 0x7771, RZ ;  /* 0x0000777116177816 */ /* 0x002fc400000000ff */
[----:B------:R-:W-:Y:S02]  /*4f040*/  PRMT R31, R22, 0x7770, RZ ;  /* 0x00007770161f7816 */ /* 0x000fe400000000ff */
[C---:B0-----:R-:W-:Y:S01]  /*4f050*/  PRMT R33, R32.reuse, 0x7771, RZ ;  /* 0x0000777120217816 */ /* 0x041fe200000000ff */
        /* <DEDUP_REMOVED lines=19> */
[----:B--2---:R0:W-:Y:S04]  /*4f190*/  STL.128 [R1+0x180], R40 ;  /* 0x0001802801007387 */ /* 0x0041e80000100c00 */
        /* <DEDUP_REMOVED lines=8> */
[----:B0-----:R-:W-:Y:S01]  /*4f220*/  LOP3.LUT R40, R35, 0xff, RZ, 0xc0, !PT ;  /* 0x000000ff23287812 */ /* 0x001fe200078ec0ff */
[----:B------:R-:W-:Y:S01]  /*4f230*/  IMAD.SHL.U32 R35, R34, 0x100, RZ ;  /* 0x0000010022237824 */ /* 0x000fe200078e00ff */
[----:B------:R-:W-:Y:S01]  /*4f240*/  LOP3.LUT R38, R31, 0xff, RZ, 0xc0, !PT ;  /* 0x000000ff1f267812 */ /* 0x000fe200078ec0ff */
[----:B------:R-:W-:Y:S01]  /*4f250*/  IMAD.SHL.U32 R23, R23, 0x100, RZ ;  /* 0x0000010017177824 */ /* 0x000fe200078e00ff */
[----:B------:R-:W-:-:S02]  /*4f260*/  PRMT R31, R22, 0x7772, RZ ;  /* 0x00007772161f7816 */ /* 0x000fc400000000ff */
        /* <DEDUP_REMOVED lines=11> */
[----:B----4-:R-:W-:Y:S01]  /*4f320*/  IMAD.MOV.U32 R40, RZ, RZ, R32 ;  /* 0x000000ffff287224 */ /* 0x010fe200078e0020 */
[----:B------:R-:W-:Y:S01]  /*4f330*/  LOP3.LUT R41, R31, R22, RZ, 0xfc, !PT ;  /* 0x000000161f297212 */ /* 0x000fe200078efcff */
[----:B-----5:R-:W-:Y:S01]  /*4f340*/  IMAD.MOV.U32 R42, RZ, RZ, R36 ;  /* 0x000000ffff2a7224 */ /* 0x020fe200078e0024 */
        /* <DEDUP_REMOVED lines=151> */
[----:B------:R-:W-:Y:S01]  /*4fcc0*/  LOP3.LUT R105, R30, UR16, RZ, 0x3c, !PT ;  /* 0x000000101e697c12 */ /* 0x000fe2000f8e3cff */
[----:B------:R-:W-:-:S02]  /*4fcd0*/  IMAD.MOV.U32 R108, RZ, RZ, R27 ;  /* 0x000000ffff6c7224 */ /* 0x000fc400078e001b */
[----:B------:R-:W-:Y:S02]  /*4fce0*/  IMAD.MOV.U32 R27, RZ, RZ, R73 ;  /* 0x000000ffff1b7224 */ /* 0x000fe400078e0049 */
[----:B------:R-:W-:Y:S02]  /*4fcf0*/  IMAD.MOV.U32 R30, RZ, RZ, R70 ;  /* 0x000000ffff1e7224 */ /* 0x000fe400078e0046 */
[--C-:B------:R-:W-:Y:S02]  /*4fd00*/  IMAD.MOV.U32 R103, RZ, RZ, R69.reuse ;  /* 0x000000ffff677224 */ /* 0x100fe400078e0045 */
[----:B------:R-:W-:Y:S02]  /*4fd10*/  IMAD.MOV.U32 R101, RZ, RZ, R69 ;  /* 0x000000ffff657224 */ /* 0x000fe400078e0045 */
[----:B------:R-:W-:Y:S02]  /*4fd20*/  IMAD.MOV.U32 R110, RZ, RZ, R6 ;  /* 0x000000ffff6e7224 */ /* 0x000fe400078e0006 */
[----:B------:R-:W-:-:S02]  /*4fd30*/  IMAD.MOV.U32 R112, RZ, RZ, R24 ;  /* 0x000000ffff707224 */ /* 0x000fc400078e0018 */
[----:B------:R-:W-:Y:S02]  /*4fd40*/  IMAD.MOV.U32 R117, RZ, RZ, R6 ;  /* 0x000000ffff757224 */ /* 0x000fe400078e0006 */
[----:B------:R-:W-:Y:S02]  /*4fd50*/  IMAD.MOV.U32 R102, RZ, RZ, R24 ;  /* 0x000000ffff667224 */ /* 0x000fe400078e0018 */
[----:B------:R-:W-:Y:S02]  /*4fd60*/  IMAD.MOV.U32 R104, RZ, RZ, R25 ;  /* 0x000000ffff687224 */ /* 0x000fe400078e0019 */
[----:B------:R-:W-:Y:S02]  /*4fd70*/  IMAD.MOV.U32 R106, RZ, RZ, R26 ;  /* 0x000000ffff6a7224 */ /* 0x000fe400078e001a */
[----:B------:R-:W-:Y:S02]  /*4fd80*/  IMAD.U32 R113, RZ, RZ, UR7 ;  /* 0x00000007ff717e24 */ /* 0x000fe4000f8e00ff */
[----:B------:R-:W-:-:S02]  /*4fd90*/  IMAD.U32 R115, RZ, RZ, UR8 ;  /* 0x00000008ff737e24 */ /* 0x000fc4000f8e00ff */
[----:B------:R-:W-:Y:S02]  /*4fda0*/  IMAD.MOV.U32 R109, RZ, RZ, R25 ;  /* 0x000000ffff6d7224 */ /* 0x000fe400078e0019 */
[----:B------:R-:W-:Y:S02]  /*4fdb0*/  IMAD.MOV.U32 R111, RZ, RZ, R26 ;  /* 0x000000ffff6f7224 */ /* 0x000fe400078e001a */
[--C-:B------:R-:W-:Y:S02]  /*4fdc0*/  IMAD.MOV.U32 R96, RZ, RZ, R61.reuse ;  /* 0x000000ffff607224 */ /* 0x100fe400078e003d */
[--C-:B------:R-:W-:Y:S02]  /*4fdd0*/  IMAD.MOV.U32 R98, RZ, RZ, R62.reuse ;  /* 0x000000ffff627224 */ /* 0x100fe400078e003e */
[----:B------:R-:W-:Y:S02]  /*4fde0*/  IMAD.MOV.U32 R99, RZ, RZ, R61 ;  /* 0x000000ffff637224 */ /* 0x000fe400078e003d */
[----:B------:R-:W-:-:S02]  /*4fdf0*/  IMAD.MOV.U32 R94, RZ, RZ, R62 ;  /* 0x000000ffff5e7224 */ /* 0x000fc400078e003e */
[----:B------:R-:W-:Y:S02]  /*4fe00*/  IMAD.MOV.U32 R90, RZ, RZ, R63 ;  /* 0x000000ffff5a7224 */ /* 0x000fe400078e003f */
[--C-:B------:R-:W-:Y:S02]  /*4fe10*/  IMAD.MOV.U32 R92, RZ, RZ, R64.reuse ;  /* 0x000000ffff5c7224 */ /* 0x100fe400078e0040 */
[----:B------:R-:W-:Y:S02]  /*4fe20*/  IMAD.U32 R93, RZ, RZ, UR6 ;  /* 0x00000006ff5d7e24 */ /* 0x000fe4000f8e00ff */
[----:B------:R-:W-:Y:S01]  /*4fe30*/  IMAD.MOV.U32 R95, RZ, RZ, R64 ;  /* 0x000000ffff5f7224 */ /* 0x000fe200078e0040 */
[C---:B--2---:R-:W-:Y:S02]  /*4fe40*/  PRMT R35, R33.reuse, 0x7770, RZ ;  /* 0x0000777021237816 */ /* 0x044fe400000000ff */
[----:B------:R-:W-:Y:S02]  /*4fe50*/  PRMT R34, R33, 0x7771, RZ ;  /* 0x0000777121227816 */ /* 0x000fe400000000ff */
[----:B---3--:R-:W-:-:S02]  /*4fe60*/  PRMT R31, R22, 0x7770, RZ ;  /* 0x00007770161f7816 */ /* 0x008fc400000000ff */
[----:B------:R-:W-:Y:S02]  /*4fe70*/  PRMT R23, R22, 0x7771, RZ ;  /* 0x0000777116177816 */ /* 0x000fe400000000ff */
[----:B0-----:R-:W-:Y:S01]  /*4fe80*/  LOP3.LUT R40, R35, 0xff, RZ, 0xc0, !PT ;  /* 0x000000ff23287812 */ /* 0x001fe200078ec0ff */
[----:B------:R-:W-:Y:S01]  /*4fe90*/  IMAD.SHL.U32 R35, R34, 0x100, RZ ;  /* 0x0000010022237824 */ /* 0x000fe200078e00ff */
[----:B------:R-:W-:Y:S01]  /*4fea0*/  LOP3.LUT R38, R31, 0xff, RZ, 0xc0, !PT ;  /* 0x000000ff1f267812 */ /* 0x000fe200078ec0ff */
[----:B------:R-:W-:Y:S01]  /*4feb0*/  IMAD.SHL.U32 R23, R23, 0x100, RZ ;  /* 0x0000010017177824 */ /* 0x000fe200078e00ff */
[C---:B------:R-:W-:Y:S02]  /*4fec0*/  PRMT R31, R22.reuse, 0x7772, RZ ;  /* 0x00007772161f7816 */ /* 0x040fe400000000ff */
        /* <DEDUP_REMOVED lines=15> */
[----:B------:R0:W-:Y:S01]  /*4ffc0*/  STL.128 [R1+0x1f0], R40 ;  /* 0x0001f02801007387 */ /* 0x0001e20000100c00 */
[C---:B------:R-:W-:Y:S01]  /*4ffd0*/  LOP3.LUT R31, R28.reuse, UR14, RZ, 0x3c, !PT ;  /* 0x0000000e1c1f7c12 */ /* 0x040fe2000f8e3cff */
[----:B------:R-:W-:Y:S01]  /*4ffe0*/  IMAD.MOV.U32 R32, RZ, RZ, R74 ;  /* 0x000000ffff207224 */ /* 0x000fe200078e004a */
[----:B------:R-:W-:Y:S01]  /*4fff0*/  LOP3.LUT R34, R28, UR15, RZ, 0x3c, !PT ;  /* 0x0000000f1c227c12 */ /* 0x000fe2000f8e3cff */
[----:B------:R-:W-:Y:S02]  /*50000*/  IMAD.MOV.U32 R22, RZ, RZ, R72 ;  /* 0x000000ffff167224 */ /* 0x000fe400078e0048 */
[--C-:B------:R-:W-:Y:S02]  /*50010*/  IMAD.MOV.U32 R33, RZ, RZ, R68.reuse ;  /* 0x000000ffff217224 */ /* 0x100fe400078e0044 */
[----:B------:R-:W-:Y:S02]  /*50020*/  IMAD.MOV.U32 R28, RZ, RZ, R68 ;  /* 0x000000ffff1c7224 */ /* 0x000fe400078e0044 */
[----:B------:R-:W-:-:S02]  /*50030*/  IMAD.MOV.U32 R23, RZ, RZ, R70 ;  /* 0x000000ffff177224 */ /* 0x000fc400078e0046 */
[----:B------:R-:W-:-:S07]  /*50040*/  IMAD.MOV.U32 R35, RZ, RZ, RZ ;  /* 0x000000ffff237224 */ /* 0x000fce00078e00ff */
.L_x_249:
[----:B------:R-:W-:-:S04]  /*50050*/  IMAD R67, R35, 0x10, R66 ;  /* 0x0000001023437824 */ /* 0x000fc800078e0242 */
[----:B------:R-:W1:Y:S08]  /*50060*/  LDC.U8 R37, c[0x3][R67] ;  /* 0x00c0000043257b82 */ /* 0x000e700000000000 */
[----:B0-----:R-:W0:Y:S08]  /*50070*/  LDC.U8 R41, c[0x3][R67+0x2] ;  /* 0x00c0008043297b82 */ /* 0x001e300000000000 */
[----:B------:R-:W2:Y:S01]  /*50080*/  LDC.U8 R39, c[0x3][R67+0x1] ;  /* 0x00c0004043277b82 */ /* 0x000ea20000000000 */
[----:B-1----:R-:W-:-:S05]  /*50090*/  IMAD R37, R37, 0x8, R52 ;  /* 0x0000000825257824 */ /* 0x002fca00078e0234 */
[----:B------:R1:W3:Y:S02]  /*500a0*/  LDL.64 R86, [R37] ;  /* 0x0000000025567983 */ /* 0x0002e40000100a00 */
[----:B------:R-:W4:Y:S01]  /*500b0*/  LDC.U8 R45, c[0x3][R67+0x4] ;  /* 0x00c00100432d7b82 */ /* 0x000f220000000000 */
[----:B0-----:R-:W-:-:S05]  /*500c0*/  IMAD R41, R41, 0x8, R52 ;  /* 0x0000000829297824 */ /* 0x001fca00078e0234 */
[----:B------:R0:W5:Y:S02]  /*500d0*/  LDL.64 R88, [R41] ;  /* 0x0000000029587983 */ /* 0x0001640000100a00 */
[----:B------:R-:W0:Y:S08]  /*500e0*/  LDC.U8 R47, c[0x3][R67+0x6] ;  /* 0x00c00180432f7b82 */ /* 0x000e300000000000 */
[----:B------:R-:W0:Y:S01]  /*500f0*/  LDC.U8 R43, c[0x3][R67+0x3] ;  /* 0x00c000c0432b7b82 */ /* 0x000e220000000000 */
[----:B--2---:R-:W-:-:S05]  /*50100*/  IMAD R39, R39, 0x8, R52 ;  /* 0x0000000827277824 */ /* 0x004fca00078e0234 */
[----:B------:R-:W2:Y:S01]  /*50110*/  LDL.64 R84, [R39] ;  /* 0x0000000027547983 */ /* 0x000ea20000100a00 */
[--C-:B----4-:R-:W-:Y:S01]  /*50120*/  IMAD R45, R45, 0x8, R52.reuse ;  /* 0x000000082d2d7824 */ /* 0x110fe200078e0234 */
[----:B-1----:R-:W1:Y:S04]  /*50130*/  LDC.U8 R37, c[0x3][R67+0x5] ;  /* 0x00c0014043257b82 */ /* 0x002e680000000000 */
[----:B------:R4:W2:Y:S01]  /*50140*/  LDL.64 R82, [R45] ;  /* 0x000000002d527983 */ /* 0x0008a20000100a00 */
[----:B0-----:R-:W-:-:S03]  /*50150*/  IMAD R47, R47, 0x8, R52 ;  /* 0x000000082f2f7824 */ /* 0x001fc600078e0234 */
[----:B------:R-:W0:Y:S02]  /*50160*/  LDC.U8 R41, c[0x3][R67+0x7] ;  /* 0x00c001c043297b82 */ /* 0x000e240000000000 */
[----:B------:R4:W2:Y:S01]  /*50170*/  LDL.64 R80, [R47] ;  /* 0x000000002f507983 */ /* 0x0008a20000100a00 */
[----:B------:R-:W-:-:S05]  /*50180*/  IMAD R43, R43, 0x8, R52 ;  /* 0x000000082b2b7824 */ /* 0x000fca00078e0234 */
[----:B------:R-:W2:Y:S01]  /*50190*/  LDL.64 R78, [R43] ;  /* 0x000000002b4e7983 */ /* 0x000ea20000100a00 */
[----:B------:R-:W4:Y:S01]  /*501a0*/  LDC.U8 R69, c[0x3][R67+0x8] ;  /* 0x00c0020043457b82 */ /* 0x000f220000000000 */
[----:B-1----:R-:W-:-:S05]  /*501b0*/  IMAD R37, R37, 0x8, R52 ;  /* 0x0000000825257824 */ /* 0x002fca00078e0234 */
[----:B------:R1:W2:Y:S01]  /*501c0*/  LDL.64 R76, [R37] ;  /* 0x00000000254c7983 */ /* 0x0002a20000100a00 */
[--C-:B0-----:R-:W-:Y:S01]  /*501d0*/  IMAD R41, R41, 0x8, R52.reuse ;  /* 0x0000000829297824 */ /* 0x101fe200078e0234 */
[----:B----4-:R-:W0:Y:S04]  /*501e0*/  LDC.U8 R45, c[0x3][R67+0xa] ;  /* 0x00c00280432d7b82 */ /* 0x010e280000000000 */
[----:B------:R-:W4:Y:S04]  /*501f0*/  LDL.64 R74, [R41] ;  /* 0x00000000294a7983 */ /* 0x000f280000100a00 */
[----:B------:R-:W1:Y:S01]  /*50200*/  LDC.U8 R91, c[0x3][R67+0xc] ;  /* 0x00c00300435b7b82 */ /* 0x000e620000000000 */
[----:B------:R-:W-:-:S07]  /*50210*/  IMAD R72, R69, 0x8, R52 ;  /* 0x0000000845487824 */ /* 0x000fce00078e0234 */
[----:B------:R-:W1:Y:S01]  /*50220*/  LDC.U8 R47, c[0x3][R67+0xe] ;  /* 0x00c00380432f7b82 */ /* 0x000e620000000000 */
[----:B------:R-:W4:Y:S07]  /*50230*/  LDL.64 R72, [R72] ;  /* 0x0000000048487983 */ /* 0x000f2e0000100a00 */
[----:B------:R-:W1:Y:S01]  /*50240*/  LDC.U8 R39, c[0x3][R67+0x9] ;  /* 0x00c0024043277b82 */ /* 0x000e620000000000 */
[----:B0-----:R-:W-:-:S06]  /*50250*/  IMAD R68, R45, 0x8, R52 ;  /* 0x000000082d447824 */ /* 0x001fcc00078e0234 */
[----:B------:R-:W4:Y:S01]  /*50260*/  LDL.64 R68, [R68] ;  /* 0x0000000044447983 */ /* 0x000f220000100a00 */
[--C-:B-1----:R-:W-:Y:S01]  /*50270*/  IMAD R44, R91, 0x8, R52.reuse ;  /* 0x000000085b2c7824 */ /* 0x102fe200078e0234 */
[----:B------:R-:W0:Y:S05]  /*50280*/  LDC.U8 R37, c[0x3][R67+0xb] ;  /* 0x00c002c043257b82 */ /* 0x000e2a0000000000 */
[----:B------:R-:W4:Y:S01]  /*50290*/  LDL.64 R44, [R44] ;  /* 0x000000002c2c7983 */ /* 0x000f220000100a00 */
[----:B------:R-:W-:-:S06]  /*502a0*/  IMAD R47, R47, 0x8, R52 ;  /* 0x000000082f2f7824 */ /* 0x000fcc00078e0234 */
[----:B------:R-:W4:Y:S01]  /*502b0*/  LDL.64 R46, [R47] ;  /* 0x000000002f2e7983 */ /* 0x000f220000100a00 */
[--C-:B------:R-:W-:Y:S02]  /*502c0*/  IMAD R42, R39, 0x8, R52.reuse ;  /* 0x00000008272a7824 */ /* 0x100fe400078e0234 */
[----:B------:R-:W1:Y:S04]  /*502d0*/  LDC.U8 R39, c[0x3][R67+0xd] ;  /* 0x00c0034043277b82 */ /* 0x000e680000000000 */
[----:B------:R-:W4:Y:S04]  /*502e0*/  LDL.64 R42, [R42] ;  /* 0x000000002a2a7983 */ /* 0x000f280000100a00 */
[----:B------:R-:W1:Y:S01]  /*502f0*/  LDC.U8 R91, c[0x3][R67+0xf] ;  /* 0x00c003c0435b7b82 */ /* 0x000e620000000000 */
[----:B0-----:R-:W-:-:S02]  /*50300*/  IMAD R38, R37, 0x8, R52 ;  /* 0x0000000825267824 */ /* 0x001fc400078e0234 */
[----:B-1----:R-:W-:-:S04]  /*50310*/  IMAD R40, R39, 0x8, R52 ;  /* 0x0000000827287824 */ /* 0x002fc800078e0234 */
[----:B------:R-:W4:Y:S04]  /*50320*/  LDL.64 R38, [R38] ;  /* 0x0000000026267983 */ /* 0x000f280000100a00 */
        /* <DEDUP_REMOVED lines=25> */
[----:B------:R-:W-:Y:S02]  /*504c0*/  IADD3 R80, P2, P3, R108, R117, R80 ;  /* 0x000000756c507210 */ /* 0x000fe40007b5e050 */
[----:B------:R-:W-:Y:S02]  /*504d0*/  SHF.L.W.U32.HI R23, R87, 0x8, R22 ;  /* 0x0000000857177819 */ /* 0x000fe40000010e16 */
[----:B------:R-:W-:Y:S02]  /*504e0*/  IADD3.X R94, PT, PT, R32, R111, R83, P0, P1 ;  /* 0x0000006f205e7210 */ /* 0x000fe400007e2453 */
[----:B------:R-:W-:Y:S02]  /*504f0*/  LOP3.LUT R87, R95, R90, RZ, 0x3c, !PT ;  /* 0x0000005a5f577212 */ /* 0x000fe400078e3cff */
[----:B------:R-:W-:-:S02]  /*50500*/  IADD3 R100, P0, P1, R91, R85, R78 ;  /* 0x000000555b647210 */ /* 0x000fc4000791e04e */
[----:B------:R-:W-:Y:S02]  /*50510*/  IADD3.X R95, PT, PT, R29, R102, R81, P2, P3 ;  /* 0x000000661d5f7210 */ /* 0x000fe400017e6451 */
[----:B------:R-:W-:Y:S02]  /*50520*/  LOP3.LUT R101, R115, R94, RZ, 0x3c, !PT ;  /* 0x0000005e73657212 */ /* 0x000fe400078e3cff */
[----:B------:R-:W-:Y:S02]  /*50530*/  IADD3.X R102, PT, PT, R88, R23, R79, P0, P1 ;  /* 0x0000001758667210 */ /* 0x000fe400007e244f */
[----:B------:R-:W-:Y:S02]  /*50540*/  LOP3.LUT R91, R34, R95, RZ, 0x3c, !PT ;  /* 0x0000005f225b7212 */ /* 0x000fe400078e3cff */
[----:B------:R-:W-:Y:S02]  /*50550*/  LOP3.LUT R99, R113, R92, RZ, 0x3c, !PT ;  /* 0x0000005c71637212 */ /* 0x000fe400078e3cff */
[----:B------:R-:W-:-:S02]  /*50560*/  IADD3 R82, P0, PT, R104, R101, RZ ;  /* 0x0000006568527210 */ /* 0x000fc40007f1e0ff */
[----:B------:R-:W-:Y:S02]  /*50570*/  LOP3.LUT R70, R93, R100, RZ, 0x3c, !PT ;  /* 0x000000645d467212 */ /* 0x000fe400078e3cff */
[----:B------:R-:W-:Y:S02]  /*50580*/  LOP3.LUT R79, R89, R102, RZ, 0x3c, !PT ;  /* 0x00000066594f7212 */ /* 0x000fe400078e3cff */
[----:B------:R-:W-:Y:S02]  /*50590*/  LOP3.LUT R89, R31, R80, RZ, 0x3c, !PT ;  /* 0x000000501f597212 */ /* 0x000fe400078e3cff */
[----:B------:R-:W-:Y:S02]  /*505a0*/  IADD3 R93, P1, PT, R110, R91, RZ ;  /* 0x0000005b6e5d7210 */ /* 0x000fe40007f3e0ff */
[----:B------:R-:W-:Y:S01]  /*505b0*/  LOP3.LUT R28, R97, R84, RZ, 0x3c, !PT ;  /* 0x00000054611c7212 */ /* 0x000fe200078e3cff */
[----:B------:R-:W-:Y:S01]  /*505c0*/  IMAD.X R97, R106, 0x1, R99, P0 ;  /* 0x000000016a617824 */ /* 0x000fe200000e0663 */
[----:B------:R-:W-:Y:S01]  /*505d0*/  SHF.L.W.U32.HI R30, R79, 0x10, R70 ;  /* 0x000000104f1e7819 */ /* 0x000fe20000010e46 */
[----:B------:R-:W-:Y:S01]  /*505e0*/  IMAD.X R86, R112, 0x1, R89, P1 ;  /* 0x0000000170567824 */ /* 0x000fe200008e0659 */
[----:B------:R-:W-:-:S02]  /*505f0*/  SHF.L.W.U32.HI R70, R70, 0x10, R79 ;  /* 0x0000001046467819 */ /* 0x000fc40000010e4f */
[----:B------:R-:W-:Y:S02]  /*50600*/  LOP3.LUT R27, R27, R82, RZ, 0x3c, !PT ;  /* 0x000000521b1b7212 */ /* 0x000fe400078e3cff */
[----:B------:R-:W-:Y:S02]  /*50610*/  LOP3.LUT R34, R32, R97, RZ, 0x3c, !PT ;  /* 0x0000006120227212 */ /* 0x000fe400078e3cff */
[----:B------:R-:W-:Y:S02]  /*50620*/  LOP3.LUT R83, R108, R93, RZ, 0x3c, !PT ;  /* 0x0000005d6c537212 */ /* 0x000fe400078e3cff */
[----:B------:R-:W-:Y:S02]  /*50630*/  IADD3 R96, P0, PT, R70, R96, RZ ;  /* 0x0000006046607210 */ /* 0x000fe40007f1e0ff */
[----:B------:R-:W-:Y:S02]  /*50640*/  LOP3.LUT R32, R29, R86, RZ, 0x3c, !PT ;  /* 0x000000561d207212 */ /* 0x000fe400078e3cff */
[----:B------:R-:W-:-:S02]  /*50650*/  SHF.L.W.U32.HI R22, R87, 0x10, R28 ;  /* 0x0000001057167819 */ /* 0x000fc40000010e1c */
[----:B------:R-:W-:Y:S02]  /*50660*/  SHF.L.W.U32.HI R81, R27, 0x8, R34 ;  /* 0x000000081b517819 */ /* 0x000fe40000010e22 */
[----:B------:R-:W-:Y:S01]  /*50670*/  SHF.L.W.U32.HI R28, R28, 0x10, R87 ;  /* 0x000000101c1c7819 */ /* 0x000fe20000010e57 */
[----:B------:R-:W-:Y:S01]  /*50680*/  IMAD.X R98, R30, 0x1, R103, P0 ;  /* 0x000000011e627824 */ /* 0x000fe200000e0667 */
[----:B------:R-:W-:Y:S02]  /*50690*/  SHF.L.W.U32.HI R87, R83, 0x8, R32 ;  /* 0x0000000853577819 */ /* 0x000fe40000010e20 */
[----:B------:R-:W-:Y:S02]  /*506a0*/  SHF.L.W.U32.HI R79, R34, 0x8, R27 ;  /* 0x00000008224f7819 */ /* 0x000fe40000010e1b */
[----:B------:R-:W-:Y:S02]  /*506b0*/  IADD3 R92, P0, P1, R92, R81, R76 ;  /* 0x000000515c5c7210 */ /* 0x000fe4000791e04c */
[----:B------:R-:W-:-:S02]  /*506c0*/  SHF.L.W.U32.HI R83, R32, 0x8, R83 ;  /* 0x0000000820537819 */ /* 0x000fc40000010e53 */
[----:B----4-:R-:W-:Y:S02]  /*506d0*/  IADD3 R78, P2, P3, R80, R87, R74 ;  /* 0x00000057504e7210 */ /* 0x010fe40007b5e04a */
[----:B------:R-:W-:Y:S02]  /*506e0*/  IADD3.X R94, PT, PT, R94, R79, R77, P0, P1 ;  /* 0x0000004f5e5e7210 */ /* 0x000fe400007e244d */
[----:B------:R-:W-:Y:S02]  /*506f0*/  IADD3.X R88, PT, PT, R95, R83, R75, P2, P3 ;  /* 0x000000535f587210 */ /* 0x000fe400017e644b */
[----:B------:R-:W-:Y:S02]  /*50700*/  IADD3 R95, P0, PT, R28, R105, RZ ;  /* 0x000000691c5f7210 */ /* 0x000fe40007f1e0ff */
[----:B------:R-:W-:Y:S02]  /*50710*/  LOP3.LUT R31, R85, R96, RZ, 0x3c, !PT ;  /* 0x00000060551f7212 */ /* 0x000fe400078e3cff */
[----:B------:R-:W-:-:S02]  /*50720*/  LOP3.LUT R34, R23, R98, RZ, 0x3c, !PT ;  /* 0x0000006217227212 */ /* 0x000fc400078e3cff */
[----:B------:R-:W-:Y:S02]  /*50730*/  LOP3.LUT R74, R101, R92, RZ, 0x3c, !PT ;  /* 0x0000005c654a7212 */ /* 0x000fe400078e3cff */
[----:B------:R-:W-:Y:S01]  /*50740*/  LOP3.LUT R27, R99, R94, RZ, 0x3c, !PT ;  /* 0x0000005e631b7212 */ /* 0x000fe200078e3cff */
[----:B------:R-:W-:Y:S01]  /*50750*/  IMAD.X R99, R22, 0x1, R107, P0 ;  /* 0x0000000116637824 */ /* 0x000fe200000e066b */
[----:B------:R-:W-:Y:S02]  /*50760*/  SHF.L.W.U32.HI R29, R31, 0x1, R34 ;  /* 0x000000011f1d7819 */ /* 0x000fe40000010e22 */
[----:B------:R-:W-:Y:S02]  /*50770*/  SHF.L.W.U32.HI R32, R27, 0x10, R74 ;  /* 0x000000101b207819 */ /* 0x000fe40000010e4a */
[----:B------:R-:W-:Y:S02]  /*50780*/  SHF.L.W.U32.HI R31, R34, 0x1, R31 ;  /* 0x00000001221f7819 */ /* 0x000fe40000010e1f */
[----:B------:R-:W-:-:S02]  /*50790*/  SHF.L.W.U32.HI R74, R74, 0x10, R27 ;  /* 0x000000104a4a7819 */ /* 0x000fc40000010e1b */
[----:B------:R-:W-:Y:S02]  /*507a0*/  LOP3.LUT R23, R91, R78, RZ, 0x3c, !PT ;  /* 0x0000004e5b177212 */ /* 0x000fe400078e3cff */
[----:B------:R-:W-:Y:S02]  /*507b0*/  LOP3.LUT R76, R89, R88, RZ, 0x3c, !PT ;  /* 0x00000058594c7212 */ /* 0x000fe400078e3cff */
[----:B------:R-:W-:Y:S02]  /*507c0*/  LOP3.LUT R27, R67, R95, RZ, 0x3c, !PT ;  /* 0x0000005f431b7212 */ /* 0x000fe400078e3cff */
[----:B------:R-:W-:Y:S02]  /*507d0*/  IADD3 R89, P1, P2, R31, R84, R72 ;  /* 0x000000541f597210 */ /* 0x000fe40007a3e048 */
[----:B------:R-:W-:Y:S02]  /*507e0*/  LOP3.LUT R80, R33, R99, RZ, 0x3c, !PT ;  /* 0x0000006321507212 */ /* 0x000fe400078e3cff */
[----:B------:R-:W-:-:S02]  /*507f0*/  IADD3 R67, P0, PT, R74, R82, RZ ;  /* 0x000000524a437210 */ /* 0x000fc40007f1e0ff */
[----:B------:R-:W-:Y:S02]  /*50800*/  SHF.L.W.U32.HI R72, R23, 0x10, R76 ;  /* 0x0000001017487819 */ /* 0x000fe40000010e4c */
[----:B------:R-:W-:Y:S02]  /*50810*/  SHF.L.W.U32.HI R34, R76, 0x10, R23 ;  /* 0x000000104c227819 */ /* 0x000fe40000010e17 */
[----:B------:R-:W-:Y:S01]  /*50820*/  IADD3.X R91, PT, PT, R29, R90, R73, P1, P2 ;  /* 0x0000005a1d5b7210 */ /* 0x000fe20000fe4449 */
[----:B------:R-:W-:Y:S01]  /*50830*/  IMAD.X R73, R32, 0x1, R97, P0 ;  /* 0x0000000120497824 */ /* 0x000fe200000e0661 */
[----:B------:R-:W-:Y:S02]  /*50840*/  SHF.L.W.U32.HI R23, R27, 0x1, R80 ;  /* 0x000000011b177819 */ /* 0x000fe40000010e50 */
[----:B------:R-:W-:Y:S02]  /*50850*/  SHF.L.W.U32.HI R27, R80, 0x1, R27 ;  /* 0x00000001501b7819 */ /* 0x000fe40000010e1b */
[----:B------:R-:W-:-:S02]  /*50860*/  IADD3 R80, P0, PT, R72, R93, RZ ;  /* 0x0000005d48507210 */ /* 0x000fc40007f1e0ff */
[C---:B------:R-:W-:Y:S02]  /*50870*/  LOP3.LUT R82, R34.reuse, R91, RZ, 0x3c, !PT ;  /* 0x0000005b22527212 */ /* 0x040fe400078e3cff */
[----:B------:R-:W-:Y:S01]  /*50880*/  LOP3.LUT R33, R81, R67, RZ, 0x3c, !PT ;  /* 0x0000004351217212 */ /* 0x000fe200078e3cff */
        /* <DEDUP_REMOVED lines=13> */
[----:B------:R-:W-:Y:S02]  /*50960*/  IADD3 R81, P0, P1, R75, R92, R44 ;  /* 0x0000005c4b517210 */ /* 0x000fe4000791e02c */
[----:B------:R-:W-:Y:S02]  /*50970*/  IADD3 R77, P2, P3, R27, R78, R46 ;  /* 0x0000004e1b4d7210 */ /* 0x000fe40007b5e02e */
[----:B------:R-:W-:Y:S02]  /*50980*/  LOP3.LUT R31, R31, R82, RZ, 0x3c, !PT ;  /* 0x000000521f1f7212 */ /* 0x000fe400078e3cff */
[----:B------:R-:W-:Y:S02]  /*50990*/  LOP3.LUT R68, R29, R84, RZ, 0x3c, !PT ;  /* 0x000000541d447212 */ /* 0x000fe400078e3cff */
[----:B------:R-:W-:-:S02]  /*509a0*/  LOP3.LUT R78, R22, R87, RZ, 0x3c, !PT ;  /* 0x00000057164e7212 */ /* 0x000fc400078e3cff */
[----:B------:R-:W-:Y:S02]  /*509b0*/  IADD3.X R83, PT, PT, R73, R94, R45, P0, P1 ;  /* 0x0000005e49537210 */ /* 0x000fe400007e242d */
[----:B------:R-:W-:Y:S02]  /*509c0*/  IADD3.X R79, PT, PT, R23, R88, R47, P2, P3 ;  /* 0x00000058174f7210 */ /* 0x000fe400017e642f */
[----:B------:R-:W-:Y:S02]  /*509d0*/  SHF.L.W.U32.HI R69, R31, 0x8, R68 ;  /* 0x000000081f457819 */ /* 0x000fe40000010e44 */
[----:B------:R-:W-:Y:S02]  /*509e0*/  IADD3 R78, P2, PT, R78, R80, RZ ;  /* 0x000000504e4e7210 */ /* 0x000fe40007f5e0ff */
[----:B------:R-:W-:Y:S02]  /*509f0*/  LOP3.LUT R80, R28, R85, RZ, 0x3c, !PT ;  /* 0x000000551c507212 */ /* 0x000fe400078e3cff */
[----:B------:R-:W-:-:S02]  /*50a00*/  LOP3.LUT R76, R30, R83, RZ, 0x3c, !PT ;  /* 0x000000531e4c7212 */ /* 0x000fc400078e3cff */
[----:B------:R-:W-:Y:S02]  /*50a10*/  SHF.L.W.U32.HI R29, R68, 0x8, R31 ;  /* 0x00000008441d7819 */ /* 0x000fe40000010e1f */
[----:B------:R-:W-:Y:S01]  /*50a20*/  IADD3 R93, P0, P1, R89, R69, R42 ;  /* 0x00000045595d7210 */ /* 0x000fe2000791e02a */
[----:B------:R-:W-:Y:S01]  /*50a30*/  IMAD.X R80, R80, 0x1, R86, P2 ;  /* 0x0000000150507824 */ /* 0x000fe200010e0656 */
[----:B------:R-:W-:Y:S02]  /*50a40*/  IADD3 R76, P2, PT, R76, R95, RZ ;  /* 0x0000005f4c4c7210 */ /* 0x000fe40007f5e0ff */
[----:B------:R-:W-:Y:S02]  /*50a50*/  IADD3.X R95, PT, PT, R91, R29, R43, P0, P1 ;  /* 0x0000001d5b5f7210 */ /* 0x000fe400007e242b */
[----:B------:R-:W-:Y:S02]  /*50a60*/  LOP3.LUT R42, R93, R34, R91, 0x96, !PT ;  /* 0x000000225d2a7212 */ /* 0x000fe400078e965b */
[----:B------:R-:W-:-:S02]  /*50a70*/  LOP3.LUT R34, R33, R80, RZ, 0x3c, !PT ;  /* 0x0000005021227212 */ /* 0x000fc400078e3cff */
[----:B------:R-:W-:Y:S02]  /*50a80*/  LOP3.LUT R33, R95, R72, R89, 0x96, !PT ;  /* 0x000000485f217212 */ /* 0x000fe400078e9659 */
[----:B------:R-:W-:Y:S02]  /*50a90*/  LOP3.LUT R44, R32, R79, RZ, 0x3c, !PT ;  /* 0x0000004f202c7212 */ /* 0x000fe400078e3cff */
[----:B------:R-:W-:Y:S02]  /*50aa0*/  LOP3.LUT R45, R67, R78, RZ, 0x3c, !PT ;  /* 0x0000004e432d7212 */ /* 0x000fe400078e3cff */
[----:B------:R-:W-:Y:S02]  /*50ab0*/  LOP3.LUT R72, R70, R81, RZ, 0x3c, !PT ;  /* 0x0000005146487212 */ /* 0x000fe400078e3cff */
[----:B------:R-:W-:Y:S02]  /*50ac0*/  SHF.L.W.U32.HI R31, R42, 0x10, R33 ;  /* 0x000000102a1f7819 */ /* 0x000fe40000010e21 */
[----:B------:R-:W-:-:S02]  /*50ad0*/  IADD3 R44, P3, PT, R44, R96, RZ ;  /* 0x000000602c2c7210 */ /* 0x000fc40007f7e0ff */
[----:B------:R-:W-:Y:S01]  /*50ae0*/  LOP3.LUT R46, R74, R77, RZ, 0x3c, !PT ;  /* 0x0000004d4a2e7212 */ /* 0x000fe200078e3cff */
[----:B------:R-:W-:Y:S01]  /*50af0*/  IMAD.X R72, R72, 0x1, R99, P2 ;  /* 0x0000000148487824 */ /* 0x000fe200010e0663 */
[----:B------:R-:W-:Y:S02]  /*50b00*/  SHF.L.W.U32.HI R43, R34, 0x8, R45 ;  /* 0x00000008222b7819 */ /* 0x000fe40000010e2d */
[----:B------:R-:W-:Y:S02]  /*50b10*/  SHF.L.W.U32.HI R45, R45, 0x8, R34 ;  /* 0x000000082d2d7819 */ /* 0x000fe40000010e22 */
[----:B------:R-:W-:Y:S02]  /*50b20*/  SHF.L.W.U32.HI R34, R33, 0x10, R42 ;  /* 0x0000001021227819 */ /* 0x000fe40000010e2a */
[----:B------:R-:W-:Y:S01]  /*50b30*/  IADD3 R104, P0, PT, R31, R82, RZ ;  /* 0x000000521f687210 */ /* 0x000fe20007f1e0ff */
[----:B------:R-:W-:Y:S01]  /*50b40*/  IMAD.X R46, R46, 0x1, R98, P3 ;  /* 0x000000012e2e7824 */ /* 0x000fe200018e0662 */
[----:B------:R-:W-:-:S02]  /*50b50*/  LOP3.LUT R47, R75, R76, RZ, 0x3c, !PT ;  /* 0x0000004c4b2f7212 */ /* 0x000fc400078e3cff */
[----:B------:R-:W-:Y:S01]  /*50b60*/  LOP3.LUT R68, R73, R72, RZ, 0x3c, !PT ;  /* 0x0000004849447212 */ /* 0x000fe200078e3cff */
[----:B------:R-:W-:Y:S01]  /*50b70*/  IMAD.X R106, R34, 0x1, R84, P0 ;  /* 0x00000001226a7824 */ /* 0x000fe200000e0654 */
[----:B------:R-:W-:Y:S02]  /*50b80*/  LOP3.LUT R33, R27, R44, RZ, 0x3c, !PT ;  /* 0x0000002c1b217212 */ /* 0x000fe400078e3cff */
[----:B------:R-:W-:Y:S02]  /*50b90*/  LOP3.LUT R42, R23, R46, RZ, 0x3c, !PT ;  /* 0x0000002e172a7212 */ /* 0x000fe400078e3cff */
[----:B------:R-:W-:Y:S02]  /*50ba0*/  SHF.L.W.U32.HI R27, R68, 0x8, R47 ;  /* 0x00000008441b7819 */ /* 0x000fe40000010e2f */
[----:B------:R-:W-:Y:S02]  /*50bb0*/  SHF.L.W.U32.HI R47, R47, 0x8, R68 ;  /* 0x000000082f2f7819 */ /* 0x000fe40000010e44 */
[----:B------:R-:W-:-:S02]  /*50bc0*/  LOP3.LUT R68, R29, R106, RZ, 0x3c, !PT ;  /* 0x0000006a1d447212 */ /* 0x000fc400078e3cff */
[----:B------:R-:W-:Y:S02]  /*50bd0*/  IADD3 R99, P0, P1, R85, R45, R38 ;  /* 0x0000002d55637210 */ /* 0x000fe4000791e026 */
[----:B------:R-:W-:Y:S02]  /*50be0*/  SHF.L.W.U32.HI R29, R33, 0x8, R42 ;  /* 0x00000008211d7819 */ /* 0x000fe40000010e2a */
[----:B------:R-:W-:Y:S02]  /*50bf0*/  IADD3 R109, P2, P3, R81, R47, R40 ;  /* 0x0000002f516d7210 */ /* 0x000fe40007b5e028 */
[----:B------:R-:W-:Y:S02]  /*50c00*/  IADD3.X R94, PT, PT, R87, R43, R39, P0, P1 ;  /* 0x0000002b575e7210 */ /* 0x000fe400007e2427 */
[----:B------:R-:W-:Y:S02]  /*50c10*/  SHF.L.W.U32.HI R67, R42, 0x8, R33 ;  /* 0x000000082a437819 */ /* 0x000fe40000010e21 */
[----:B------:R-:W-:-:S02]  /*50c20*/  IADD3 R117, P0, P1, R77, R29, R36 ;  /* 0x0000001d4d757210 */ /* 0x000fc4000791e024 */
[----:B------:R-:W-:Y:S02]  /*50c30*/  IADD3.X R111, PT, PT, R83, R27, R41, P2, P3 ;  /* 0x0000001b536f7210 */ /* 0x000fe400017e6429 */
[----:B------:R-:W-:Y:S02]  /*50c40*/  IADD3.X R102, PT, PT, R79, R67, R37, P0, P1 ;  /* 0x000000434f667210 */ /* 0x000fe400007e2425 */
[----:B------:R-:W-:Y:S02]  /*50c50*/  LOP3.LUT R30, R109, R30, R83, 0x96, !PT ;  /* 0x0000001e6d1e7212 */ /* 0x000fe400078e9653 */
[----:B------:R-:W-:Y:S02]  /*50c60*/  LOP3.LUT R39, R111, R70, R81, 0x96, !PT ;  /* 0x000000466f277212 */ /* 0x000fe400078e9651 */
[----:B------:R-:W-:Y:S02]  /*50c70*/  LOP3.LUT R32, R117, R32, R79, 0x96, !PT ;  /* 0x0000002075207212 */ /* 0x000fe400078e964f */
[----:B------:R-:W-:-:S02]  /*50c80*/  LOP3.LUT R37, R102, R74, R77, 0x96, !PT ;  /* 0x0000004a66257212 */ /* 0x000fc400078e964d */
[----:B------:R-:W-:Y:S02]  /*50c90*/  LOP3.LUT R22, R99, R22, R87, 0x96, !PT ;  /* 0x0000001663167212 */ /* 0x000fe400078e9657 */
[----:B------:R-:W-:Y:S01]  /*50ca0*/  LOP3.LUT R41, R94, R28, R85, 0x96, !PT ;  /* 0x0000001c5e297212 */ /* 0x000fe200078e9655 */
[----:B------:R-:W-:Y:S01]  /*50cb0*/  VIADD R35, R35, 0x1 ;  /* 0x0000000123237836 */ /* 0x000fe20000000000 */
[----:B------:R-:W-:Y:S02]  /*50cc0*/  SHF.L.W.U32.HI R103, R39, 0x10, R30 ;  /* 0x0000001027677819 */ /* 0x000fe40000010e1e */
[----:B------:R-:W-:Y:S02]  /*50cd0*/  SHF.L.W.U32.HI R30, R30, 0x10, R39 ;  /* 0x000000101e1e7819 */ /* 0x000fe40000010e27 */
[----:B------:R-:W-:Y:S02]  /*50ce0*/  SHF.L.W.U32.HI R113, R32, 0x10, R37 ;  /* 0x0000001020717819 */ /* 0x000fe40000010e25 */
[----:B------:R-:W-:-:S02]  /*50cf0*/  SHF.L.W.U32.HI R105, R22, 0x10, R41 ;  /* 0x0000001016697819 */ /* 0x000fc40000010e29 */
[----:B------:R-:W-:Y:S02]  /*50d00*/  IADD3 R90, P2, PT, R30, R76, RZ ;  /* 0x0000004c1e5a7210 */ /* 0x000fe40007f5e0ff */
[----:B------:R-:W-:Y:S02]  /*50d10*/  SHF.L.W.U32.HI R115, R37, 0x10, R32 ;  /* 0x0000001025737819 */ /* 0x000fe40000010e20 */
[----:B------:R-:W-:Y:S02]  /*50d20*/  ISETP.NE.AND P0, PT, R35, 0xc, PT ;  /* 0x0000000c2300780c */ /* 0x000fe40003f05270 */
[----:B------:R-:W-:Y:S02]  /*50d30*/  IADD3 R96, P3, PT, R113, R44, RZ ;  /* 0x0000002c71607210 */ /* 0x000fe40007f7e0ff */
[----:B------:R-:W-:Y:S02]  /*50d40*/  SHF.L.W.U32.HI R33, R41, 0x10, R22 ;  /* 0x0000001029217819 */ /* 0x000fe40000010e16 */
        /* <DEDUP_REMOVED lines=22> */
[----:B------:R-:W-:Y:S02]  /*50eb0*/  LOP3.LUT R44, R31, UR14, R108, 0x96, !PT ;  /* 0x0000000e1f2c7c12 */ /* 0x000fe4000f8e966c */
[----:B------:R-:W-:Y:S02]  /*50ec0*/  LOP3.LUT R40, R113, R27, R48, 0x96, !PT ;  /* 0x0000001b71287212 */ /* 0x000fe400078e9630 */
[--C-:B------:R-:W-:Y:S02]  /*50ed0*/  SHF.R.U32.HI R28, RZ, 0x10, R51.reuse ;  /* 0x00000010ff1c7819 */ /* 0x100fe40000011633 */
[----:B------:R-:W-:-:S02]  /*50ee0*/  SHF.R.U32.HI R31, RZ, 0x18, R51 ;  /* 0x00000018ff1f7819 */ /* 0x000fc40000011633 */
[----:B------:R-:W-:Y:S02]  /*50ef0*/  LOP3.LUT R50, R96, R99, R50, 0x96, !PT ;  /* 0x0000006360327212 */ /* 0x000fe400078e9632 */
[----:B------:R-:W-:Y:S02]  /*50f00*/  SHF.R.U32.HI R27, RZ, 0x8, R51 ;  /* 0x00000008ff1b7819 */ /* 0x000fe40000011633 */
[----:B------:R-:W-:Y:S01]  /*50f10*/  LOP3.LUT R37, R92, R95, R71, 0x96, !PT ;  /* 0x0000005f5c257212 */ /* 0x000fe200078e9647 */
[----:B------:R-:W-:Y:S01]  /*50f20*/  STL.64 [R53+0x8], R50 ;  /* 0x0000083235007387 */ /* 0x000fe20000100a00 */
[----:B------:R-:W-:Y:S02]  /*50f30*/  LOP3.LUT R38, R105, UR16, R22, 0x96, !PT ;  /* 0x0000001069267c12 */ /* 0x000fe4000f8e9616 */
[----:B------:R-:W-:Y:S02]  /*50f40*/  LOP3.LUT R22, R30, UR12, R23, 0x96, !PT ;  /* 0x0000000c1e167c12 */ /* 0x000fe4000f8e9617 */
[----:B------:R-:W-:Y:S01]  /*50f50*/  LOP3.LUT R45, R34, UR15, R29, 0x96, !PT ;  /* 0x0000000f222d7c12 */ /* 0x000fe2000f8e961d */
[----:B------:R-:W-:Y:S01]  /*50f60*/  STL.64 [R53+0x20], R38 ;  /* 0x0000202635007387 */ /* 0x000fe20000100a00 */
[----:B------:R-:W-:-:S02]  /*50f70*/  PRMT R31, R28, 0x3340, R31 ;  /* 0x000033401c1f7816 */ /* 0x000fc4000000001f */
[----:B------:R-:W-:Y:S01]  /*50f80*/  LOP3.LUT R41, R115, R32, R49, 0x96, !PT ;  /* 0x0000002073297212 */ /* 0x000fe200078e9631 */
[----:B------:R-:W-:Y:S01]  /*50f90*/  STL.64 [R53+0x38], R44 ;  /* 0x0000382c35007387 */ /* 0x000fe20000100a00 */
[C-C-:B------:R-:W-:Y:S02]  /*50fa0*/  SHF.R.U64 R29, R50.reuse, 0x10, R51.reuse ;  /* 0x00000010321d7819 */ /* 0x140fe40000001233 */
[----:B------:R-:W-:Y:S01]  /*50fb0*/  SHF.R.U64 R30, R50, 0x18, R51 ;  /* 0x00000018321e7819 */ /* 0x000fe20000001233 */
[----:B------:R-:W-:Y:S01]  /*50fc0*/  STL.64 [R53+0x30], R40 ;  /* 0x0000302835007387 */ /* 0x000fe20000100a00 */
[----:B------:R-:W-:Y:S02]  /*50fd0*/  PRMT R28, R51, 0x3340, R27 ;  /* 0x00003340331c7816 */ /* 0x000fe4000000001b */
[--C-:B------:R-:W-:Y:S02]  /*50fe0*/  SHF.R.U32.HI R32, RZ, 0x10, R37.reuse ;  /* 0x00000010ff207819 */ /* 0x100fe40000011625 */
[----:B------:R-:W-:-:S02]  /*50ff0*/  SHF.R.U32.HI R27, RZ, 0x18, R37 ;  /* 0x00000018ff1b7819 */ /* 0x000fc40000011625 */
[----:B------:R-:W-:Y:S02]  /*51000*/  SHF.R.U32.HI R33, RZ, 0x8, R37 ;  /* 0x00000008ff217819 */ /* 0x000fe40000011625 */
[----:B------:R-:W-:Y:S02]  /*51010*/  LOP3.LUT R36, R90, UR6, R93, 0x96, !PT ;  /* 0x000000065a247c12 */ /* 0x000fe4000f8e965d */
[----:B------:R-:W-:Y:S02]  /*51020*/  PRMT R30, R29, 0x3340, R30 ;  /* 0x000033401d1e7816 */ /* 0x000fe4000000001e */
[----:B------:R-:W-:Y:S01]  /*51030*/  LOP3.LUT R58, R110, R117, R58, 0x96, !PT ;  /* 0x000000756e3a7212 */ /* 0x000fe200078e963a */
[----:B------:R0:W-:Y:S01]  /*51040*/  STL.64 [R53], R36 ;  /* 0x0000002435007387 */ /* 0x0001e20000100a00 */
[----:B------:R-:W-:Y:S02]  /*51050*/  LOP3.LUT R59, R112, R102, R59, 0x96, !PT ;  /* 0x00000066703b7212 */ /* 0x000fe400078e963b */
[----:B------:R-:W-:-:S02]  /*51060*/  PRMT R29, R32, 0x3340, R27 ;  /* 0x00003340201d7816 */ /* 0x000fc4000000001b */
[----:B------:R-:W-:Y:S01]  /*51070*/  PRMT R32, R37, 0x3340, R33 ;  /* 0x0000334025207816 */ /* 0x000fe20000000021 */
[----:B------:R1:W-:Y:S01]  /*51080*/  STL.64 [R53+0x18], R58 ;  /* 0x0000183a35007387 */ /* 0x0003e20000100a00 */
[C-C-:B------:R-:W-:Y:S02]  /*51090*/  SHF.R.U64 R42, R36.reuse, 0x10, R37.reuse ;  /* 0x00000010242a7819 */ /* 0x140fe40000001225 */
[C-C-:B------:R-:W-:Y:S02]  /*510a0*/  SHF.R.U64 R27, R36.reuse, 0x18, R37.reuse ;  /* 0x00000018241b7819 */ /* 0x140fe40000001225 */
[----:B------:R-:W-:Y:S02]  /*510b0*/  SHF.R.U64 R33, R36, 0x8, R37 ;  /* 0x0000000824217819 */ /* 0x000fe40000001225 */
[----:B------:R-:W-:Y:S02]  /*510c0*/  SHF.R.U64 R43, R58, 0x8, R59 ;  /* 0x000000083a2b7819 */ /* 0x000fe4000000123b */
[----:B------:R-:W-:-:S02]  /*510d0*/  LOP3.LUT R57, R106, R111, R57, 0x96, !PT ;  /* 0x0000006f6a397212 */ /* 0x000fc400078e9639 */
[--C-:B------:R-:W-:Y:S02]  /*510e0*/  SHF.R.U32.HI R34, RZ, 0x10, R59.reuse ;  /* 0x00000010ff227819 */ /* 0x100fe4000001163b */
[----:B------:R-:W-:Y:S02]  /*510f0*/  SHF.R.U32.HI R35, RZ, 0x18, R59 ;  /* 0x00000018ff237819 */ /* 0x000fe4000001163b */
[----:B------:R-:W-:Y:S02]  /*51100*/  PRMT R27, R42, 0x3340, R27 ;  /* 0x000033402a1b7816 */ /* 0x000fe4000000001b */
[----:B0-----:R-:W-:Y:S02]  /*51110*/  PRMT R36, R36, 0x3340, R33 ;  /* 0x0000334024247816 */ /* 0x001fe40000000021 */
[--C-:B------:R-:W-:Y:S02]  /*51120*/  SHF.R.U32.HI R33, RZ, 0x8, R59.reuse ;  /* 0x00000008ff217819 */ /* 0x100fe4000001163b */
[----:B------:R-:W-:-:S02]  /*51130*/  SHF.R.U64 R42, R58, 0x10, R59 ;  /* 0x000000103a2a7819 */ /* 0x000fc4000000123b */
[----:B------:R-:W-:Y:S02]  /*51140*/  SHF.R.U64 R37, R58, 0x18, R59 ;  /* 0x000000183a257819 */ /* 0x000fe4000000123b */
[----:B------:R-:W-:Y:S02]  /*51150*/  LOP3.LUT R56, R104, R109, R56, 0x96, !PT ;  /* 0x0000006d68387212 */ /* 0x000fe400078e9638 */
[----:B------:R-:W-:Y:S02]  /*51160*/  SHF.R.U64 R51, R50, 0x8, R51 ;  /* 0x0000000832337819 */ /* 0x000fe40000001233 */
[----:B-1----:R-:W-:Y:S01]  /*51170*/  PRMT R58, R58, 0x3340, R43 ;  /* 0x000033403a3a7816 */ /* 0x002fe2000000002b */
[----:B------:R0:W-:Y:S01]  /*51180*/  STL.64 [R53+0x10], R56 ;  /* 0x0000103835007387 */ /* 0x0001e20000100a00 */
[----:B------:R-:W-:Y:S02]  /*51190*/  SHF.R.U32.HI R43, RZ, 0x8, R57 ;  /* 0x00000008ff2b7819 */ /* 0x000fe40000011639 */
[----:B------:R-:W-:-:S02]  /*511a0*/  PRMT R35, R34, 0x3340, R35 ;  /* 0x0000334022237816 */ /* 0x000fc40000000023 */
[----:B------:R-:W-:Y:S02]  /*511b0*/  PRMT R34, R59, 0x3340, R33 ;  /* 0x000033403b227816 */ /* 0x000fe40000000021 */
[----:B------:R-:W-:Y:S02]  /*511c0*/  PRMT R51, R50, 0x3340, R51 ;  /* 0x0000334032337816 */ /* 0x000fe40000000033 */
[----:B------:R-:W-:Y:S02]  /*511d0*/  PRMT R33, R42, 0x3340, R37 ;  /* 0x000033402a217816 */ /* 0x000fe40000000025 */
[--C-:B------:R-:W-:Y:S02]  /*511e0*/  SHF.R.U32.HI R47, RZ, 0x10, R57.reuse ;  /* 0x00000010ff2f7819 */ /* 0x100fe40000011639 */
[--C-:B------:R-:W-:Y:S02]  /*511f0*/  SHF.R.U32.HI R46, RZ, 0x18, R57.reuse ;  /* 0x00000018ff2e7819 */ /* 0x100fe40000011639 */
[----:B------:R-:W-:-:S02]  /*51200*/  SHF.R.U64 R59, R56, 0x10, R57 ;  /* 0x00000010383b7819 */ /* 0x000fc40000001239 */
[C---:B------:R-:W-:Y:S02]  /*51210*/  SHF.R.U64 R50, R56.reuse, 0x18, R57 ;  /* 0x0000001838327819 */ /* 0x040fe40000001239 */
[----:B------:R-:W-:Y:S02]  /*51220*/  PRMT R42, R57, 0x3340, R43 ;  /* 0x00003340392a7816 */ /* 0x000fe4000000002b */
[----:B------:R-:W-:Y:S02]  /*51230*/  LOP3.LUT R23, R103, UR13, R101, 0x96, !PT ;  /* 0x0000000d67177c12 */ /* 0x000fe4000f8e9665 */
[----:B0-----:R-:W-:Y:S02]  /*51240*/  SHF.R.U64 R57, R56, 0x8, R57 ;  /* 0x0000000838397819 */ /* 0x001fe40000001239 */
[----:B------:R-:W-:Y:S01]  /*51250*/  PRMT R37, R47, 0x3340, R46 ;  /* 0x000033402f257816 */ /* 0x000fe2000000002e */
[----:B------:R0:W-:Y:S01]  /*51260*/  STL.64 [R53+0x28], R22 ;  /* 0x0000281635007387 */ /* 0x0001e20000100a00 */
[----:B------:R-:W-:-:S02]  /*51270*/  SHF.R.U32.HI R47, RZ, 0x10, R23 ;  /* 0x00000010ff2f7819 */ /* 0x000fc40000011617 */
[----:B------:R-:W-:Y:S02]  /*51280*/  SHF.R.U32.HI R46, RZ, 0x18, R23 ;  /* 0x00000018ff2e7819 */ /* 0x000fe40000011617 */
[----:B------:R-:W-:Y:S02]  /*51290*/  PRMT R56, R56, 0x3340, R57 ;  /* 0x0000334038387816 */ /* 0x000fe40000000039 */
[--C-:B------:R-:W-:Y:S02]  /*512a0*/  SHF.R.U32.HI R57, RZ, 0x8, R23.reuse ;  /* 0x00000008ff397819 */ /* 0x100fe40000011617 */
[----:B------:R-:W-:Y:S02]  /*512b0*/  PRMT R43, R59, 0x3340, R50 ;  /* 0x000033403b2b7816 */ /* 0x000fe40000000032 */
[C-C-:B------:R-:W-:Y:S02]  /*512c0*/  SHF.R.U64 R59, R22.reuse, 0x10, R23.reuse ;  /* 0x00000010163b7819 */ /* 0x140fe40000001217 */
[----:B------:R-:W-:-:S02]  /*512d0*/  SHF.R.U64 R50, R22, 0x18, R23 ;  /* 0x0000001816327819 */ /* 0x000fc40000001217 */
[----:B------:R-:W-:Y:S02]  /*512e0*/  PRMT R46, R47, 0x3340, R46 ;  /* 0x000033402f2e7816 */ /* 0x000fe4000000002e */
[--C-:B------:R-:W-:Y:S02]  /*512f0*/  SHF.R.U32.HI R68, RZ, 0x10, R39.reuse ;  /* 0x00000010ff447819 */ /* 0x100fe40000011627 */
[----:B------:R-:W-:Y:S02]  /*51300*/  SHF.R.U32.HI R67, RZ, 0x18, R39 ;  /* 0x00000018ff437819 */ /* 0x000fe40000011627 */
[----:B------:R-:W-:Y:S02]  /*51310*/  PRMT R47, R23, 0x3340, R57 ;  /* 0x00003340172f7816 */ /* 0x000fe40000000039 */
[----:B------:R-:W-:Y:S02]  /*51320*/  SHF.R.U64 R57, R22, 0x8, R23 ;  /* 0x0000000816397819 */ /* 0x000fe40000001217 */
[----:B0-----:R-:W-:-:S02]  /*51330*/  PRMT R23, R59, 0x3340, R50 ;  /* 0x000033403b177816 */ /* 0x001fc40000000032 */
[----:B------:R-:W-:Y:S02]  /*51340*/  PRMT R50, R68, 0x3340, R67 ;  /* 0x0000334044327816 */ /* 0x000fe40000000043 */
[C-C-:B------:R-:W-:Y:S02]  /*51350*/  SHF.R.U64 R68, R38.reuse, 0x10, R39.reuse ;  /* 0x0000001026447819 */ /* 0x140fe40000001227 */
[C-C-:B------:R-:W-:Y:S02]  /*51360*/  SHF.R.U64 R59, R38.reuse, 0x18, R39.reuse ;  /* 0x00000018263b7819 */ /* 0x140fe40000001227 */
[----:B------:R-:W-:Y:S02]  /*51370*/  SHF.R.U64 R71, R38, 0x8, R39 ;  /* 0x0000000826477819 */ /* 0x000fe40000001227 */
[----:B------:R-:W-:Y:S02]  /*51380*/  PRMT R22, R22, 0x3340, R57 ;  /* 0x0000334016167816 */ /* 0x000fe40000000039 */
[----:B------:R-:W-:-:S02]  /*51390*/  SHF.R.U32.HI R57, RZ, 0x8, R39 ;  /* 0x00000008ff397819 */ /* 0x000fc40000011627 */
[--C-:B------:R-:W-:Y:S02]  /*513a0*/  SHF.R.U32.HI R70, RZ, 0x10, R45.reuse ;  /* 0x00000010ff467819 */ /* 0x100fe4000001162d */
[----:B------:R-:W-:Y:S02]  /*513b0*/  SHF.R.U32.HI R67, RZ, 0x18, R45 ;  /* 0x00000018ff437819 */ /* 0x000fe4000001162d */
[----:B------:R-:W-:Y:S02]  /*513c0*/  PRMT R59, R68, 0x3340, R59 ;  /* 0x00003340443b7816 */ /* 0x000fe4000000003b */
[----:B------:R-:W-:Y:S02]  /*513d0*/  PRMT R68, R38, 0x3340, R71 ;  /* 0x0000334026447816 */ /* 0x000fe40000000047 */
[----:B------:R-:W-:Y:S02]  /*513e0*/  SHF.R.U32.HI R71, RZ, 0x8, R41 ;  /* 0x00000008ff477819 */ /* 0x000fe40000011629 */
[----:B------:R-:W-:-:S02]  /*513f0*/  PRMT R35, R34, 0x5410, R35 ;  /* 0x0000541022237816 */ /* 0x000fc40000000023 */
[C-C-:B------:R-:W-:Y:S02]  /*51400*/  SHF.R.U64 R73, R40.reuse, 0x10, R41.reuse ;  /* 0x0000001028497819 */ /* 0x140fe40000001229 */
[----:B------:R-:W-:Y:S02]  /*51410*/  SHF.R.U64 R38, R40, 0x18, R41 ;  /* 0x0000001828267819 */ /* 0x000fe40000001229 */
[----:B------:R-:W-:Y:S02]  /*51420*/  PRMT R31, R28, 0x5410, R31 ;  /* 0x000054101c1f7816 */ /* 0x000fe4000000001f */
[----:B------:R-:W-:Y:S02]  /*51430*/  PRMT R34, R58, 0x5410, R33 ;  /* 0x000054103a227816 */ /* 0x000fe40000000021 */
[----:B------:R-:W-:Y:S02]  /*51440*/  PRMT R57, R39, 0x3340, R57 ;  /* 0x0000334027397816 */ /* 0x000fe40000000039 */
[----:B------:R-:W-:-:S02]  /*51450*/  PRMT R67, R70, 0x3340, R67 ;  /* 0x0000334046437816 */ /* 0x000fc40000000043 */
[----:B------:R-:W-:Y:S02]  /*51460*/  PRMT R28, R36, 0x5410, R27 ;  /* 0x00005410241c7816 */ /* 0x000fe4000000001b */
[----:B------:R-:W-:Y:S02]  /*51470*/  PRMT R33, R42, 0x5410, R37 ;  /* 0x000054102a217816 */ /* 0x000fe40000000025 */
[C-C-:B------:R-:W-:Y:S02]  /*51480*/  SHF.R.U64 R72, R44.reuse, 0x10, R45.reuse ;  /* 0x000000102c487819 */ /* 0x140fe4000000122d */
[----:B------:R-:W-:Y:S02]  /*51490*/  SHF.R.U64 R69, R44, 0x18, R45 ;  /* 0x000000182c457819 */ /* 0x000fe4000000122d */
[--C-:B------:R-:W-:Y:S02]  /*514a0*/  SHF.R.U32.HI R39, RZ, 0x10, R41.reuse ;  /* 0x00000010ff277819 */ /* 0x100fe40000011629 */
[----:B------:R-:W-:-:S02]  /*514b0*/  SHF.R.U32.HI R70, RZ, 0x18, R41 ;  /* 0x00000018ff467819 */ /* 0x000fc40000011629 */
[----:B------:R-:W-:Y:S02]  /*514c0*/  SHF.R.U64 R75, R40, 0x8, R41 ;  /* 0x00000008284b7819 */ /* 0x000fe40000001229 */
[--C-:B------:R-:W-:Y:S02]  /*514d0*/  SHF.R.U32.HI R27, RZ, 0x8, R45.reuse ;  /* 0x00000008ff1b7819 */ /* 0x100fe4000001162d */
[----:B------:R-:W-:Y:S02]  /*514e0*/  SHF.R.U64 R37, R44, 0x8, R45 ;  /* 0x000000082c257819 */ /* 0x000fe4000000122d */
        /* <DEDUP_REMOVED lines=11> */
[----:B------:R-:W-:Y:S01]  /*515a0*/  PRMT R39, R47, 0x5410, R46 ;  /* 0x000054102f277816 */ /* 0x000fe2000000002e */
[----:B------:R0:W-:Y:S01]  /*515b0*/  STL.128 [R1+0xa10], R32 ;  /* 0x000a102001007387 */ /* 0x0001e20000100c00 */
[----:B------:R-:W-:Y:S02]  /*515c0*/  PRMT R37, R57, 0x5410, R50 ;  /* 0x0000541039257816 */ /* 0x000fe40000000032 */
[----:B------:R-:W-:Y:S01]  /*515d0*/  PRMT R36, R68, 0x5410, R59 ;  /* 0x0000541044247816 */ /* 0x000fe2000000003b */
[----:B------:R0:W-:Y:S01]  /*515e0*/  STL.128 [R1+0xa00], R28 ;  /* 0x000a001c01007387 */ /* 0x0001e20000100c00 */
[----:B------:R-:W-:-:S02]  /*515f0*/  PRMT R43, R22, 0x5410, R67 ;  /* 0x00005410162b7816 */ /* 0x000fc40000000043 */
[----:B------:R-:W-:Y:S01]  /*51600*/  PRMT R42, R42, 0x5410, R69 ;  /* 0x000054102a2a7816 */ /* 0x000fe20000000045 */
[----:B------:R0:W-:Y:S01]  /*51610*/  STL.128 [R1+0xa20], R36 ;  /* 0x000a202401007387 */ /* 0x0001e20000100c00 */
[----:B------:R-:W-:Y:S02]  /*51620*/  PRMT R41, R41, 0x5410, R70 ;  /* 0x0000541029297816 */ /* 0x000fe40000000046 */
        /* <DEDUP_REMOVED lines=16> */
.L_x_252:
        /* <DEDUP_REMOVED lines=8> */
.L_x_251:
        /* <DEDUP_REMOVED lines=13> */
.L_x_250:
[----:B------:R-:W3:Y:S01]  /*51880*/  LDL.128 R44, [R1+0xa80] ;  /* 0x000a8000012c7983 */ /* 0x000ee20000100c00 */
[----:B------:R-:W4:Y:S03]  /*51890*/  LDC.64 R40, c[0x0][0x3a8] ;  /* 0x0000ea00ff287b82 */ /* 0x000f260000000a00 */
[----:B---3--:R3:W-:Y:S04]  /*518a0*/  STL.128 [R60+0x20], R44 ;  /* 0x0000202c3c007387 */ /* 0x0087e80000100c00 */
[----:B0-----:R-:W5:Y:S04]  /*518b0*/  LDL.128 R28, [R1+0xa90] ;  /* 0x000a9000011c7983 */ /* 0x001f680000100c00 */
[----:B-----5:R3:W-:Y:S04]  /*518c0*/  STL.128 [R60+0x30], R28 ;  /* 0x0000301c3c007387 */ /* 0x0207e80000100c00 */
[----:B------:R-:W5:Y:S04]  /*518d0*/  LDL.128 R32, [R1+0xaa0] ;  /* 0x000aa00001207983 */ /* 0x000f680000100c00 */
[----:B-----5:R3:W-:Y:S04]  /*518e0*/  STL.128 [R60+0x40], R32 ;  /* 0x000040203c007387 */ /* 0x0207e80000100c00 */
[----:B------:R-:W5:Y:S01]  /*518f0*/  LDL.128 R36, [R1+0xab0] ;  /* 0x000ab00001247983 */ /* 0x000f620000100c00 */
[----:B-12---:R-:W-:-:S02]  /*51900*/  IMAD R22, R180, R7, RZ ;  /* 0x00000007b4167224 */ /* 0x006fc400078e02ff */
[----:B------:R-:W-:Y:S02]  /*51910*/  IMAD.MOV.U32 R27, RZ, RZ, RZ ;  /* 0x000000ffff1b7224 */ /* 0x000fe400078e00ff */
[----:B----4-:R-:W-:Y:S01]  /*51920*/  IMAD.WIDE.U32 R22, R22, 0x400, R40 ;  /* 0x0000040016167825 */ /* 0x010fe200078e0028 */
[----:B-----5:R3:W-:Y:S06]  /*51930*/  STL.128 [R60+0x50], R36 ;  /* 0x000050243c007387 */ /* 0x0207ec0000100c00 */
.L_x_253:
[----:B---3--:R-:W-:-:S05]  /*51940*/  IMAD.U32 R44, R27, 0x8, R1 ;  /* 0x000000081b2c7824 */ /* 0x008fca00078e0001 */
[----:B0-----:R-:W2:Y:S04]  /*51950*/  LDL.128 R32, [R44+0x600] ;  /* 0x000600002c207983 */ /* 0x001ea80000100c00 */
[----:B------:R-:W3:Y:S01]  /*51960*/  LDL.128 R28, [R44+0x610] ;  /* 0x000610002c1c7983 */ /* 0x000ee20000100c00 */
[C---:B--2---:R-:W-:Y:S02]  /*51970*/  PRMT R36, R34.reuse, 0x7771, RZ ;  /* 0x0000777122247816 */ /* 0x044fe400000000ff */
[C---:B------:R-:W-:Y:S02]  /*51980*/  PRMT R38, R34.reuse, 0x7772, RZ ;  /* 0x0000777222267816 */ /* 0x040fe400000000ff */
[----:B------:R-:W-:Y:S01]  /*51990*/  PRMT R40, R34, 0x7773, RZ ;  /* 0x0000777322287816 */ /* 0x000fe200000000ff */
[----:B------:R-:W-:Y:S01]  /*519a0*/  IMAD.WIDE.U32 R36, R36, 0x100, RZ ;  /* 0x0000010024247825 */ /* 0x000fe200078e00ff */
[----:B------:R-:W-:-:S02]  /*519b0*/  PRMT R43, R34, 0x7770, RZ ;  /* 0x00007770222b7816 */ /* 0x000fc400000000ff */
[C---:B------:R-:W-:Y:S01]  /*519c0*/  PRMT R34, R33.reuse, 0x7771, RZ ;  /* 0x0000777121227816 */ /* 0x040fe200000000ff */
[----:B------:R-:W-:Y:S01]  /*519d0*/  IMAD.WIDE.U32 R38, R38, 0x10000, RZ ;  /* 0x0001000026267825 */ /* 0x000fe200078e00ff */
[----:B------:R-:W-:Y:S02]  /*519e0*/  PRMT R42, R33, 0x7770, RZ ;  /* 0x00007770212a7816 */ /* 0x000fe400000000ff */
[----:B------:R-:W-:Y:S01]  /*519f0*/  LOP3.LUT R43, R36, 0xff, R43, 0xf8, !PT ;  /* 0x000000ff242b7812 */ /* 0x000fe200078ef82b */
[----:B------:R-:W-:Y:S01]  /*51a00*/  IMAD.WIDE.U32 R40, R40, 0x1000000, RZ ;  /* 0x0100000028287825 */ /* 0x000fe200078e00ff */
[----:B------:R-:W-:Y:S02]  /*51a10*/  LOP3.LUT R42, R42, 0xff, RZ, 0xc0, !PT ;  /* 0x000000ff2a2a7812 */ /* 0x000fe400078ec0ff */
[----:B------:R-:W-:Y:S02]  /*51a20*/  PRMT R36, R35, 0x7770, RZ ;  /* 0x0000777023247816 */ /* 0x000fe400000000ff */
[----:B------:R-:W-:Y:S01]  /*51a30*/  LOP3.LUT R41, R41, R37, R39, 0xfe, !PT ;  /* 0x0000002529297212 */ /* 0x000fe200078efe27 */
[----:B------:R-:W-:Y:S01]  /*51a40*/  IMAD.SHL.U32 R39, R34, 0x100, RZ ;  /* 0x0000010022277824 */ /* 0x000fe200078e00ff */
[----:B------:R-:W-:-:S02]  /*51a50*/  PRMT R34, R35, 0x7771, RZ ;  /* 0x0000777123227816 */ /* 0x000fc400000000ff */
[----:B------:R-:W-:Y:S02]  /*51a60*/  PRMT R37, R33, 0x7772, RZ ;  /* 0x0000777221257816 */ /* 0x000fe400000000ff */
[----:B------:R-:W-:Y:S02]  /*51a70*/  LOP3.LUT R42, R42, 0xff00, R39, 0xf8, !PT ;  /* 0x0000ff002a2a7812 */ /* 0x000fe400078ef827 */
[----:B------:R-:W-:Y:S01]  /*51a80*/  LOP3.LUT R39, R41, 0xff, R36, 0xf8, !PT ;  /* 0x000000ff29277812 */ /* 0x000fe200078ef824 */
[----:B------:R-:W-:Y:S01]  /*51a90*/  IMAD.SHL.U32 R36, R34, 0x100, RZ ;  /* 0x0000010022247824 */ /* 0x000fe200078e00ff */
[----:B------:R-:W-:Y:S01]  /*51aa0*/  PRMT R34, R33, 0x7773, RZ ;  /* 0x0000777321227816 */ /* 0x000fe200000000ff */
[----:B------:R-:W-:Y:S01]  /*51ab0*/  IMAD.U32 R37, R37, 0x10000, RZ ;  /* 0x0001000025257824 */ /* 0x000fe200078e00ff */
[C---:B------:R-:W-:Y:S02]  /*51ac0*/  PRMT R33, R35.reuse, 0x7772, RZ ;  /* 0x0000777223217816 */ /* 0x040fe400000000ff */
[----:B------:R-:W-:Y:S01]  /*51ad0*/  PRMT R35, R35, 0x7773, RZ ;  /* 0x0000777323237816 */ /* 0x000fe200000000ff */
[----:B------:R-:W-:Y:S01]  /*51ae0*/  IMAD.SHL.U32 R34, R34, 0x1000000, RZ ;  /* 0x0100000022227824 */ /* 0x000fe200078e00ff */
[----:B------:R-:W-:Y:S01]  /*51af0*/  LOP3.LUT R37, R42, 0xff0000, R37, 0xf8, !PT ;  /* 0x00ff00002a257812 */ /* 0x000fe200078ef825 */
[----:B------:R-:W-:Y:S01]  /*51b00*/  IMAD.U32 R33, R33, 0x10000, RZ ;  /* 0x0001000021217824 */ /* 0x000fe200078e00ff */
[----:B------:R-:W-:Y:S01]  /*51b10*/  LOP3.LUT R36, R39, 0xff00, R36, 0xf8, !PT ;  /* 0x0000ff0027247812 */ /* 0x000fe200078ef824 */
[----:B------:R-:W-:Y:S01]  /*51b20*/  IMAD.SHL.U32 R35, R35, 0x1000000, RZ ;  /* 0x0100000023237824 */ /* 0x000fe200078e00ff */
[----:B------:R-:W-:-:S02]  /*51b30*/  LOP3.LUT R39, R37, R34, RZ, 0xfc, !PT ;  /* 0x0000002225277212 */ /* 0x000fc400078efcff */
[----:B------:R-:W-:Y:S02]  /*51b40*/  LOP3.LUT R42, R36, 0xff0000, R33, 0xf8, !PT ;  /* 0x00ff0000242a7812 */ /* 0x000fe400078ef821 */
[C---:B---3--:R-:W-:Y:S02]  /*51b50*/  PRMT R33, R30.reuse, 0x7771, RZ ;  /* 0x000077711e217816 */ /* 0x048fe400000000ff */
[C---:B------:R-:W-:Y:S02]  /*51b60*/  PRMT R34, R30.reuse, 0x7772, RZ ;  /* 0x000077721e227816 */ /* 0x040fe400000000ff */
[----:B------:R-:W-:Y:S02]  /*51b70*/  PRMT R36, R30, 0x7773, RZ ;  /* 0x000077731e247816 */ /* 0x000fe400000000ff */
[----:B------:R-:W-:Y:S01]  /*51b80*/  LOP3.LUT R40, R40, R43, R38, 0xfe, !PT ;  /* 0x0000002b28287212 */ /* 0x000fe200078efe26 */
[----:B------:R-:W-:Y:S01]  /*51b90*/  IMAD.MOV.U32 R38, RZ, RZ, R32 ;  /* 0x000000ffff267224 */ /* 0x000fe200078e0020 */
[----:B------:R-:W-:Y:S01]  /*51ba0*/  LOP3.LUT R41, R42, R35, RZ, 0xfc, !PT ;  /* 0x000000232a297212 */ /* 0x000fe200078efcff */
[----:B------:R-:W-:Y:S01]  /*51bb0*/  IMAD.WIDE.U32 R32, R33, 0x100, RZ ;  /* 0x0000010021207825 */ /* 0x000fe200078e00ff */
[----:B------:R-:W-:-:S02]  /*51bc0*/  PRMT R43, R30, 0x7770, RZ ;  /* 0x000077701e2b7816 */ /* 0x000fc400000000ff */
[C---:B------:R-:W-:Y:S01]  /*51bd0*/  PRMT R30, R31.reuse, 0x7771, RZ ;  /* 0x000077711f1e7816 */ /* 0x040fe200000000ff */
[----:B------:R-:W-:Y:S01]  /*51be0*/  IMAD.WIDE.U32 R34, R34, 0x10000, RZ ;  /* 0x0001000022227825 */ /* 0x000fe200078e00ff */
[----:B------:R-:W-:Y:S02]  /*51bf0*/  PRMT R42, R31, 0x7770, RZ ;  /* 0x000077701f2a7816 */ /* 0x000fe400000000ff */
[C---:B------:R-:W-:Y:S01]  /*51c00*/  PRMT R44, R29.reuse, 0x7771, RZ ;  /* 0x000077711d2c7816 */ /* 0x040fe200000000ff */
[----:B------:R-:W-:Y:S01]  /*51c10*/  IMAD.WIDE.U32 R36, R36, 0x1000000, RZ ;  /* 0x0100000024247825 */ /* 0x000fe200078e00ff */
[----:B------:R-:W-:Y:S02]  /*51c20*/  PRMT R45, R29, 0x7770, RZ ;  /* 0x000077701d2d7816 */ /* 0x000fe400000000ff */
[----:B------:R-:W-:Y:S01]  /*51c30*/  LOP3.LUT R43, R32, 0xff, R43, 0xf8, !PT ;  /* 0x000000ff202b7812 */ /* 0x000fe200078ef82b */
[----:B------:R-:W-:Y:S01]  /*51c40*/  IMAD.SHL.U32 R30, R30, 0x100, RZ ;  /* 0x000001001e1e7824 */ /* 0x000fe200078e00ff */
[----:B------:R-:W-:Y:S01]  /*51c50*/  LOP3.LUT R37, R37, R33, R35, 0xfe, !PT ;  /* 0x0000002125257212 */ /* 0x000fe200078efe23 */
[----:B------:R-:W-:Y:S01]  /*51c60*/  IMAD.SHL.U32 R44, R44, 0x100, RZ ;  /* 0x000001002c2c7824 */ /* 0x000fe200078e00ff */
[----:B------:R-:W-:Y:S01]  /*51c70*/  PRMT R35, R29, 0x7772, RZ ;  /* 0x000077721d237816 */ /* 0x000fe200000000ff */
[----:B------:R-:W-:Y:S01]  /*51c80*/  IMAD.WIDE.U32 R32, R27, 0x8, R22 ;  /* 0x000000081b207825 */ /* 0x000fe200078e0016 */
[----:B------:R-:W-:-:S02]  /*51c90*/  LOP3.LUT R37, R37, 0xff, R42, 0xf8, !PT ;  /* 0x000000ff25257812 */ /* 0x000fc400078ef82a */
[----:B------:R-:W-:Y:S01]  /*51ca0*/  LOP3.LUT R45, R45, 0xff, RZ, 0xc0, !PT ;  /* 0x000000ff2d2d7812 */ /* 0x000fe200078ec0ff */
[----:B------:R-:W-:Y:S01]  /*51cb0*/  IMAD.U32 R35, R35, 0x10000, RZ ;  /* 0x0001000023237824 */ /* 0x000fe200078e00ff */
[----:B------:R-:W-:Y:S01]  /*51cc0*/  LOP3.LUT R37, R37, 0xff00, R30, 0xf8, !PT ;  /* 0x0000ff0025257812 */ /* 0x000fe200078ef81e */
[----:B------:R0:W-:Y:S01]  /*51cd0*/  STG.E.64 desc[UR10][R32.64], R38 ;  /* 0x0000002620007986 */ /* 0x0001e2000c101b0a */
[----:B------:R-:W-:Y:S01]  /*51ce0*/  PRMT R30, R31, 0x7772, RZ ;  /* 0x000077721f1e7816 */ /* 0x000fe200000000ff */
[----:B------:R-:W-:Y:S01]  /*51cf0*/  VIADD R27, R27, 0x4 ;  /* 0x000000041b1b7836 */ /* 0x000fe20000000000 */
[----:B------:R-:W-:Y:S01]  /*51d00*/  PRMT R29, R29, 0x7773, RZ ;  /* 0x000077731d1d7816 */ /* 0x000fe200000000ff */
[----:B------:R0:W-:Y:S01]  /*51d10*/  STG.E.64 desc[UR10][R32.64+0x8], R40 ;  /* 0x0000082820007986 */ /* 0x0001e2000c101b0a */
[----:B------:R-:W-:Y:S01]  /*51d20*/  PRMT R31, R31, 0x7773, RZ ;  /* 0x000077731f1f7816 */ /* 0x000fe200000000ff */
[----:B------:R-:W-:Y:S01]  /*51d30*/  IMAD.U32 R30, R30, 0x10000, RZ ;  /* 0x000100001e1e7824 */ /* 0x000fe200078e00ff */
[----:B------:R-:W-:Y:S01]  /*51d40*/  LOP3.LUT R42, R45, 0xff00, R44, 0xf8, !PT ;  /* 0x0000ff002d2a7812 */ /* 0x000fe200078ef82c */
[----:B------:R-:W-:Y:S01]  /*51d50*/  IMAD.SHL.U32 R29, R29, 0x1000000, RZ ;  /* 0x010000001d1d7824 */ /* 0x000fe200078e00ff */
[----:B------:R-:W-:Y:S01]  /*51d60*/  LOP3.LUT R34, R36, R43, R34, 0xfe, !PT ;  /* 0x0000002b24227212 */ /* 0x000fe200078efe22 */
[----:B------:R-:W-:Y:S01]  /*51d70*/  IMAD.SHL.U32 R31, R31, 0x1000000, RZ ;  /* 0x010000001f1f7824 */ /* 0x000fe200078e00ff */
[----:B------:R-:W-:-:S02]  /*51d80*/  LOP3.LUT R42, R42, 0xff0000, R35, 0xf8, !PT ;  /* 0x00ff00002a2a7812 */ /* 0x000fc400078ef823 */
[----:B------:R-:W-:Y:S02]  /*51d90*/  LOP3.LUT R30, R37, 0xff0000, R30, 0xf8, !PT ;  /* 0x00ff0000251e7812 */ /* 0x000fe400078ef81e */
[----:B------:R-:W-:Y:S02]  /*51da0*/  LOP3.LUT R29, R42, R29, RZ, 0xfc, !PT ;  /* 0x0000001d2a1d7212 */ /* 0x000fe400078efcff */
[----:B------:R-:W-:Y:S02]  /*51db0*/  LOP3.LUT R35, R30, R31, RZ, 0xfc, !PT ;  /* 0x0000001f1e237212 */ /* 0x000fe400078efcff */
[----:B------:R-:W-:Y:S01]  /*51dc0*/  ISETP.NE.AND P0, PT, R27, 0x80, PT ;  /* 0x000000801b00780c */ /* 0x000fe20003f05270 */
[----:B------:R0:W-:Y:S04]  /*51dd0*/  STG.E.64 desc[UR10][R32.64+0x10], R28 ;  /* 0x0000101c20007986 */ /* 0x0001e8000c101b0a */
[----:B------:R0:W-:Y:S08]  /*51de0*/  STG.E.64 desc[UR10][R32.64+0x18], R34 ;  /* 0x0000182220007986 */ /* 0x0001f0000c101b0a */
[----:B------:R-:W-:Y:S05]  /*51df0*/  @P0 BRA `(.L_x_253) ;  /* 0xfffffff800d00947 */ /* 0x000fea000383ffff */
[----:B0-----:R-:W-:Y:S02]  /*51e00*/  IMAD.MOV.U32 R28, RZ, RZ, 0x1 ;  /* 0x00000001ff1c7424 */ /* 0x001fe400078e00ff */
[----:B------:R-:W-:-:S03]  /*51e10*/  IMAD.MOV.U32 R30, RZ, RZ, 0x400 ;  /* 0x00000400ff1e7424 */ /* 0x000fc600078e00ff */
[----:B------:R-:W-:Y:S04]  /*51e20*/  STL [R1+0x1400], R28 ;  /* 0x0014001c01007387 */ /* 0x000fe80000100800 */
[----:B------:R-:W-:Y:S04]  /*51e30*/  STL [R1+0xac0], R30 ;  /* 0x000ac01e01007387 */ /* 0x000fe80000100800 */
[----:B------:R-:W-:Y:S04]  /*51e40*/  STL.64 [R55+0x8], RZ ;  /* 0x000008ff37007387 */ /* 0x000fe80000100a00 */
[----:B------:R-:W-:Y:S04]  /*51e50*/  STL.64 [R55+0x10], RZ ;  /* 0x000010ff37007387 */ /* 0x000fe80000100a00 */
[----:B------:R-:W-:Y:S04]  /*51e60*/  STL.64 [R55+0x18], RZ ;  /* 0x000018ff37007387 */ /* 0x000fe80000100a00 */
[----:B------:R-:W-:Y:S04]  /*51e70*/  STL.64 [R55+0x20], RZ ;  /* 0x000020ff37007387 */ /* 0x000fe80000100a00 */
[----:B------:R-:W-:Y:S04]  /*51e80*/  STL.64 [R55+0x28], RZ ;  /* 0x000028ff37007387 */ /* 0x000fe80000100a00 */
[----:B------:R-:W-:Y:S04]  /*51e90*/  STL.64 [R55+0x30], RZ ;  /* 0x000030ff37007387 */ /* 0x000fe80000100a00 */
[----:B------:R-:W-:Y:S04]  /*51ea0*/  STL.64 [R55+0x38], RZ ;  /* 0x000038ff37007387 */ /* 0x000fe80000100a00 */
[----:B------:R-:W-:Y:S04]  /*51eb0*/  STL.64 [R55], RZ ;  /* 0x000000ff37007387 */ /* 0x000fe80000100a00 */
[----:B------:R-:W-:Y:S04]  /*51ec0*/  STL [R55+0xe4], R4 ;  /* 0x0000e40437007387 */ /* 0x000fe80000100800 */
[----:B------:R0:W-:Y:S04]  /*51ed0*/  STL.64 [R55+0x8], R8 ;  /* 0x0000080837007387 */ /* 0x0001e80000100a00 */
[----:B------:R1:W-:Y:S04]  /*51ee0*/  STL.64 [R55+0x10], R10 ;  /* 0x0000100a37007387 */ /* 0x0003e80000100a00 */
[----:B------:R2:W-:Y:S04]  /*51ef0*/  STL.64 [R55+0x18], R12 ;  /* 0x0000180c37007387 */ /* 0x0005e80000100a00 */
[----:B------:R3:W-:Y:S04]  /*51f00*/  STL.64 [R55+0x20], R14 ;  /* 0x0000200e37007387 */ /* 0x0007e80000100a00 */
[----:B------:R-:W-:Y:S04]  /*51f10*/  STL.64 [R55+0x28], R16 ;  /* 0x0000281037007387 */ /* 0x000fe80000100a00 */
[----:B------:R-:W-:Y:S04]  /*51f20*/  STL.64 [R55+0x30], R18 ;  /* 0x0000301237007387 */ /* 0x000fe80000100a00 */
        /* <DEDUP_REMOVED lines=23> */
[----:B------:R-:W-:Y:S04]  /*520a0*/  STL.64 [R55], R2 ;  /* 0x0000000237007387 */ /* 0x000fe80000100a00 */
[----:B0-----:R-:W4:Y:S04]  /*520b0*/  LDL.U8 R8, [R1+0xac0] ;  /* 0x000ac00001087983 */ /* 0x001f280000100000 */
[----:B------:R-:W5:Y:S04]  /*520c0*/  LDL R4, [R55+0xe0] ;  /* 0x0000e00037047983 */ /* 0x000f680000100800 */
[----:B----4-:R0:W-:Y:S04]  /*520d0*/  STL.U8 [R55+0x60], R8 ;  /* 0x0000600837007387 */ /* 0x0101e80000100000 */
[----:B-1----:R-:W4:Y:S04]  /*520e0*/  LDL.U8 R10, [R1+0xac1] ;  /* 0x000ac100010a7983 */ /* 0x002f280000100000 */
[----:B----4-:R1:W-:Y:S04]  /*520f0*/  STL.U8 [R55+0x61], R10 ;  /* 0x0000610a37007387 */ /* 0x0103e80000100000 */
[----:B--2---:R-:W2:Y:S01]  /*52100*/  LDL.U8 R12, [R1+0xac2] ;  /* 0x000ac200010c7983 */ /* 0x004ea20000100000 */
[----:B-----5:R-:W-:-:S03]  /*52110*/  VIADD R4, R4, 0x4 ;  /* 0x0000000404047836 */ /* 0x020fc60000000000 */
[----:B--2---:R2:W-:Y:S04]  /*52120*/  STL.U8 [R55+0x62], R12 ;  /* 0x0000620c37007387 */ /* 0x0045e80000100000 */
[----:B---3--:R-:W3:Y:S04]  /*52130*/  LDL.U8 R14, [R1+0xac3] ;  /* 0x000ac300010e7983 */ /* 0x008ee80000100000 */
[----:B------:R2:W-:Y:S01]  /*52140*/  STL [R55+0xe0], R4 ;  /* 0x0000e00437007387 */ /* 0x0005e20000100800 */
[----:B------:R-:W-:Y:S01]  /*52150*/  ISETP.GE.U32.AND P0, PT, R4, 0x39, PT ;  /* 0x000000390400780c */ /* 0x000fe20003f06070 */
[----:B0-----:R-:W-:-:S02]  /*52160*/  IMAD.MOV.U32 R8, RZ, RZ, 0x48 ;  /* 0x00000048ff087424 */ /* 0x001fc400078e00ff */
[----:B------:R-:W-:Y:S02]  /*52170*/  IMAD.MOV.U32 R9, RZ, RZ, RZ ;  /* 0x000000ffff097224 */ /* 0x000fe400078e00ff */
[----:B-1----:R-:W-:Y:S01]  /*52180*/  IMAD.MOV.U32 R10, RZ, RZ, R5 ;  /* 0x000000ffff0a7224 */ /* 0x002fe200078e0005 */
        /* <DEDUP_REMOVED lines=16> */
.L_x_257:
[----:B--2---:R-:W-:-:S05]  /*52290*/  IMAD.IADD R14, R1, 0x1, R8 ;  /* 0x00000001010e7824 */ /* 0x004fca00078e0208 */
        /* <DEDUP_REMOVED lines=15> */
.L_x_256:
[----:B------:R-:W-:Y:S05]  /*52390*/  @!P1 BRA `(.L_x_255) ;  /* 0x0000000000349947 */ /* 0x000fea0003800000 */
[----:B0-----:R-:W-:-:S05]  /*523a0*/  IMAD.IADD R10, R1, 0x1, R9 ;  /* 0x00000001010a7824 */ /* 0x001fca00078e0209 */
[----:B------:R-:W3:Y:S01]  /*523b0*/  LDL.U8 R8, [R10+0x13c0] ;  /* 0x0013c0000a087983 */ /* 0x000ee20000100000 */
[----:B------:R-:W-:Y:S02]  /*523c0*/  IADD3 R11, PT, PT, R55, R9, R4 ;  /* 0x00000009370b7210 */ /* 0x000fe40007ffe004 */
[----:B------:R-:W-:-:S04]  /*523d0*/  ISETP.NE.U32.AND P0, PT, R18, 0x1, PT ;  /* 0x000000011200780c */ /* 0x000fc80003f05070 */
[----:B------:R-:W-:Y:S01]  /*523e0*/  ISETP.NE.AND.EX P0, PT, RZ, RZ, PT, P0 ;  /* 0x000000ffff00720c */ /* 0x000fe20003f05300 */
[----:B---3--:R1:W-:-:S12]  /*523f0*/  STL.U8 [R11+0x60], R8 ;  /* 0x000060080b007387 */ /* 0x0083d80000100000 */
[----:B------:R-:W-:Y:S05]  /*52400*/  @!P0 BRA `(.L_x_255) ;  /* 0x0000000000188947 */ /* 0x000fea0003800000 */
[----:B-1----:R-:W3:Y:S01]  /*52410*/  LDL.U8 R8, [R10+0x13c1] ;  /* 0x0013c1000a087983 */ /* 0x002ee20000100000 */
[----:B------:R-:W-:-:S04]  /*52420*/  ISETP.NE.U32.AND P0, PT, R18, 0x2, PT ;  /* 0x000000021200780c */ /* 0x000fc80003f05070 */
[----:B------:R-:W-:Y:S01]  /*52430*/  ISETP.NE.AND.EX P0, PT, RZ, RZ, PT, P0 ;  /* 0x000000ffff00720c */ /* 0x000fe20003f05300 */
[----:B---3--:R3:W-:-:S12]  /*52440*/  STL.U8 [R11+0x61], R8 ;  /* 0x000061080b007387 */ /* 0x0087d80000100000 */
[----:B------:R-:W4:Y:S04]  /*52450*/  @P0 LDL.U8 R9, [R10+0x13c2] ;  /* 0x0013c2000a090983 */ /* 0x000f280000100000 */
[----:B----4-:R3:W-:Y:S02]  /*52460*/  @P0 STL.U8 [R11+0x62], R9 ;  /* 0x000062090b000387 */ /* 0x0107e40000100000 */
.L_x_255:
[----:B0-2---:R-:W2:Y:S04]  /*52470*/  LDL R12, [R55+0x64] ;  /* 0x00006400370c7983 */ /* 0x005ea80000100800 */
[----:B------:R-:W4:Y:S04]  /*52480*/  LDL R15, [R55+0x6c] ;  /* 0x00006c00370f7983 */ /* 0x000f280000100800 */
[----:B-1-3--:R-:W3:Y:S04]  /*52490*/  LDL.64 R8, [R55+0x40] ;  /* 0x0000400037087983 */ /* 0x00aee80000100a00 */
[----:B------:R-:W5:Y:S04]  /*524a0*/  LDL.64 R10, [R55+0x48] ;  /* 0x00004800370a7983 */ /* 0x000f680000100a00 */
[----:B------:R-:W5:Y:S04]  /*524b0*/  LDL R16, [R55+0x60] ;  /* 0x0000600037107983 */ /* 0x000f680000100800 */
[----:B------:R-:W5:Y:S01]  /*524c0*/  LDL R19, [R55+0x68] ;  /* 0x0000680037137983 */ /* 0x000f620000100800 */
[----:B--2---:R-:W-:-:S02]  /*524d0*/  PRMT R13, R12, 0x7771, RZ ;  /* 0x000077710c0d7816 */ /* 0x004fc400000000ff */
[----:B------:R-:W-:Y:S02]  /*524e0*/  PRMT R14, R12, 0x7770, RZ ;  /* 0x000077700c0e7816 */ /* 0x000fe400000000ff */
[----:B----4-:R-:W-:Y:S01]  /*524f0*/  PRMT R17, R15, 0x7771, RZ ;  /* 0x000077710f117816 */ /* 0x010fe200000000ff */
[----:B------:R-:W-:Y:S01]  /*52500*/  IMAD.SHL.U32 R13, R13, 0x100, RZ ;  /* 0x000001000d0d7824 */ /* 0x000fe200078e00ff */
[----:B------:R-:W-:Y:S02]  /*52510*/  LOP3.LUT R14, R14, 0xff, RZ, 0xc0, !PT ;  /* 0x000000ff0e0e7812 */ /* 0x000fe400078ec0ff */
[----:B------:R-:W-:Y:S01]  /*52520*/  PRMT R18, R15, 0x7770, RZ ;  /* 0x000077700f127816 */ /* 0x000fe200000000ff */
[----:B------:R-:W-:Y:S01]  /*52530*/  IMAD.SHL.U32 R17, R17, 0x100, RZ ;  /* 0x0000010011117824 */ /* 0x000fe200078e00ff */
[----:B------:R-:W-:Y:S02]  /*52540*/  LOP3.LUT R20, R14, 0xff00, R13, 0xf8, !PT ;  /* 0x0000ff000e147812 */ /* 0x000fe400078ef80d */
[----:B------:R-:W-:-:S02]  /*52550*/  PRMT R14, R15, 0x7772, RZ ;  /* 0x000077720f0e7816 */ /* 0x000fc400000000ff */
[----:B------:R-:W-:Y:S02]  /*52560*/  LOP3.LUT R18, R18, 0xff, RZ, 0xc0, !PT ;  /* 0x000000ff12127812 */ /* 0x000fe400078ec0ff */
[----:B------:R-:W-:Y:S01]  /*52570*/  PRMT R13, R12, 0x7772, RZ ;  /* 0x000077720c0d7816 */ /* 0x000fe200000000ff */
[----:B------:R-:W-:Y:S01]  /*52580*/  IMAD.U32 R14, R14, 0x10000, RZ ;  /* 0x000100000e0e7824 */ /* 0x000fe200078e00ff */
[----:B------:R-:W-:Y:S02]  /*52590*/  LOP3.LUT R17, R18, 0xff00, R17, 0xf8, !PT ;  /* 0x0000ff0012117812 */ /* 0x000fe400078ef811 */
[C---:B---3--:R-:W-:Y:S01]  /*525a0*/  ISETP.GT.U32.AND P0, PT, R8.reuse, -0x81, PT ;  /* 0xffffff7f0800780c */ /* 0x048fe20003f04070 */
[----:B------:R-:W-:Y:S01]  /*525b0*/  IMAD.U32 R13, R13, 0x10000, RZ ;  /* 0x000100000d0d7824 */ /* 0x000fe200078e00ff */
[----:B------:R-:W-:Y:S02]  /*525c0*/  LOP3.LUT R18, R17, 0xff0000, R14, 0xf8, !PT ;  /* 0x00ff000011127812 */ /* 0x000fe400078ef80e */
[----:B------:R-:W-:-:S02]  /*525d0*/  IADD3 R14, P1, PT, R8, 0x80, RZ ;  /* 0x00000080080e7810 */ /* 0x000fc40007f3e0ff */
[----:B------:R-:W-:Y:S02]  /*525e0*/  ISETP.GT.U32.AND.EX P0, PT, R9, -0x1, PT, P0 ;  /* 0xffffffff0900780c */ /* 0x000fe40003f04100 */
[----:B------:R-:W-:Y:S02]  /*525f0*/  PRMT R8, R12, 0x7773, RZ ;  /* 0x000077730c087816 */ /* 0x000fe400000000ff */
[----:B------:R-:W-:Y:S02]  /*52600*/  LOP3.LUT R21, R20, 0xff0000, R13, 0xf8, !PT ;  /* 0x00ff000014157812 */ /* 0x000fe400078ef80d */
[----:B------:R-:W-:Y:S01]  /*52610*/  SEL R17, RZ, 0x1, !P0 ;  /* 0x00000001ff117807 */ /* 0x000fe20004000000 */
[----:B------:R-:W-:Y:S01]  /*52620*/  IMAD.SHL.U32 R8, R8, 0x1000000, RZ ;  /* 0x0100000008087824 */ /* 0x000fe200078e00ff */
[----:B------:R-:W-:Y:S01]  /*52630*/  PRMT R13, R15, 0x7773, RZ ;  /* 0x000077730f0d7816 */ /* 0x000fe200000000ff */
[----:B------:R-:W-:Y:S01]  /*52640*/  IMAD.X R15, RZ, RZ, R9, P1 ;  /* 0x000000ffff0f7224 */ /* 0x000fe200008e0609 */
[----:B-----5:R-:W-:Y:S01]  /*52650*/  IADD3 R12, P0, PT, R10, R17, RZ ;  /* 0x000000110a0c7210 */ /* 0x020fe20007f1e0ff */
[----:B------:R-:W-:Y:S01]  /*52660*/  IMAD.MOV.U32 R10, RZ, RZ, R19 ;  /* 0x000000ffff0a7224 */ /* 0x000fe200078e0013 */
[----:B------:R-:W-:Y:S01]  /*52670*/  LOP3.LUT R17, R21, R8, RZ, 0xfc, !PT ;  /* 0x0000000815117212 */ /* 0x000fe200078efcff */
[----:B------:R-:W-:Y:S01]  /*52680*/  IMAD.SHL.U32 R9, R13, 0x1000000, RZ ;  /* 0x010000000d097824 */ /* 0x000fe200078e00ff */
[----:B------:R-:W-:Y:S01]  /*52690*/  STL.64 [R55+0x40], R14 ;  /* 0x0000400e37007387 */ /* 0x000fe20000100a00 */
[----:B------:R-:W-:-:S02]  /*526a0*/  IMAD.X R13, RZ, RZ, R11, P0 ;  /* 0x000000ffff0d7224 */ /* 0x000fc400000e060b */
[----:B------:R-:W-:Y:S01]  /*526b0*/  IMAD.MOV.U32 R8, RZ, RZ, R16 ;  /* 0x000000ffff087224 */ /* 0x000fe200078e0010 */
[----:B------:R-:W-:Y:S01]  /*526c0*/  LOP3.LUT R11, R18, R9, RZ, 0xfc, !PT ;  /* 0x00000009120b7212 */ /* 0x000fe200078efcff */
[----:B------:R-:W-:Y:S01]  /*526d0*/  IMAD.MOV.U32 R9, RZ, RZ, R17 ;  /* 0x000000ffff097224 */ /* 0x000fe200078e0011 */
[----:B------:R-:W-:Y:S04]  /*526e0*/  STL.64 [R55+0x48], R12 ;  /* 0x0000480c37007387 */ /* 0x000fe80000100a00 */
[----:B------:R0:W-:Y:S04]  /*526f0*/  STL.128 [R53], R8 ;  /* 0x0000000835007387 */ /* 0x0001e80000100c00 */
[----:B------:R-:W2:Y:S04]  /*52700*/  LDL R16, [R55+0x74] ;  /* 0x0000740037107983 */ /* 0x000ea80000100800 */
[----:B------:R-:W3:Y:S04]  /*52710*/  LDL R20, [R55+0x7c] ;  /* 0x00007c0037147983 */ /* 0x000ee80000100800 */
[----:B------:R-:W4:Y:S04]  /*52720*/  LDL R19, [R55+0x70] ;  /* 0x0000700037137983 */ /* 0x000f280000100800 */
[----:B------:R-:W5:Y:S01]  /*52730*/  LDL R28, [R55+0x78] ;  /* 0x00007800371c7983 */ /* 0x000f620000100800 */
[----:B--2---:R-:W-:-:S02]  /*52740*/  PRMT R17, R16, 0x7771, RZ ;  /* 0x0000777110117816 */ /* 0x004fc400000000ff */
[----:B------:R-:W-:Y:S02]  /*52750*/  PRMT R18, R16, 0x7770, RZ ;  /* 0x0000777010127816 */ /* 0x000fe400000000ff */
[----:B---3--:R-:W-:Y:S01]  /*52760*/  PRMT R21, R20, 0x7771, RZ ;  /* 0x0000777114157816 */ /* 0x008fe200000000ff */
[----:B------:R-:W-:Y:S01]  /*52770*/  IMAD.SHL.U32 R17, R17, 0x100, RZ ;  /* 0x0000010011117824 */ /* 0x000fe200078e00ff */
[----:B0-----:R-:W-:Y:S02]  /*52780*/  PRMT R8, R16, 0x7772, RZ ;  /* 0x0000777210087816 */ /* 0x001fe400000000ff */
        /* <DEDUP_REMOVED lines=14> */
[----:B------:R-:W-:Y:S01]  /*52870*/  LOP3.LUT R9, R10, 0xff0000, R9, 0xf8, !PT ;  /* 0x00ff00000a097812 */ /* 0x000fe200078ef809 */
[----:B----4-:R-:W-:Y:S01]  /*52880*/  IMAD.MOV.U32 R8, RZ, RZ, R19 ;  /* 0x000000ffff087224 */ /* 0x010fe200078e0013 */
[----:B------:R-:W-:Y:S01]  /*52890*/  LOP3.LUT R16, R11, R16, RZ, 0xfc, !PT ;  /* 0x000000100b107212 */ /* 0x000fe200078efcff */
[----:B-----5:R-:W-:Y:S01]  /*528a0*/  IMAD.MOV.U32 R10, RZ, RZ, R28 ;  /* 0x000000ffff0a7224 */ /* 0x020fe200078e001c */
[----:B------:R-:W-:-:S03]  /*528b0*/  LOP3.LUT R11, R9, R20, RZ, 0xfc, !PT ;  /* 0x00000014090b7212 */ /* 0x000fc600078efcff */
[----:B------:R-:W-:-:S05]  /*528c0*/  IMAD.MOV.U32 R9, RZ, RZ, R16 ;  /* 0x000000ffff097224 */ /* 0x000fca00078e0010 */
[----:B------:R0:W-:Y:S04]  /*528d0*/  STL.128 [R53+0x10], R8 ;  /* 0x0000100835007387 */ /* 0x0001e80000100c00 */
        /* <DEDUP_REMOVED lines=153> */
[----:B------:R-:W4:Y:S01]  /*53270*/  LDL R42, [R55+0xd8] ;  /* 0x0000d800372a7983 */ /* 0x000f220000100800 */
[----:B--2---:R-:W-:-:S02]  /*53280*/  PRMT R17, R16, 0x7771, RZ ;  /* 0x0000777110117816 */ /* 0x004fc400000000ff */
[C---:B------:R-:W-:Y:S02]  /*53290*/  PRMT R18, R16.reuse, 0x7770, RZ ;  /* 0x0000777010127816 */ /* 0x040fe400000000ff */
[----:B---3--:R-:W-:Y:S01]  /*532a0*/  PRMT R20, R19, 0x7771, RZ ;  /* 0x0000777113147816 */ /* 0x008fe200000000ff */
[----:B------:R-:W-:Y:S01]  /*532b0*/  IMAD.SHL.U32 R17, R17, 0x100, RZ ;  /* 0x0000010011117824 */ /* 0x000fe200078e00ff */
[C---:B------:R-:W-:Y:S02]  /*532c0*/  PRMT R21, R19.reuse, 0x7770, RZ ;  /* 0x0000777013157816 */ /* 0x040fe400000000ff */
[----:B0-----:R-:W-:Y:S01]  /*532d0*/  PRMT R8, R16, 0x7772, RZ ;  /* 0x0000777210087816 */ /* 0x001fe200000000ff */
[----:B------:R-:W-:Y:S01]  /*532e0*/  IMAD.SHL.U32 R20, R20, 0x100, RZ ;  /* 0x0000010014147824 */ /* 0x000fe200078e00ff */
[----:B------:R-:W-:Y:S02]  /*532f0*/  PRMT R9, R19, 0x7772, RZ ;  /* 0x0000777213097816 */ /* 0x000fe400000000ff */
[----:B------:R-:W-:Y:S01]  /*53300*/  LOP3.LUT R18, R18, 0xff, RZ, 0xc0, !PT ;  /* 0x000000ff12127812 */ /* 0x000fe200078ec0ff */
[----:B------:R-:W-:Y:S01]  /*53310*/  IMAD.U32 R8, R8, 0x10000, RZ ;  /* 0x0001000008087824 */ /* 0x000fe200078e00ff */
[----:B------:R-:W-:Y:S01]  /*53320*/  LOP3.LUT R21, R21, 0xff, RZ, 0xc0, !PT ;  /* 0x000000ff15157812 */ /* 0x000fe200078ec0ff */
[----:B------:R-:W-:Y:S01]  /*53330*/  IMAD.U32 R9, R9, 0x10000, RZ ;  /* 0x0001000009097824 */ /* 0x000fe200078e00ff */
[----:B------:R-:W-:-:S02]  /*53340*/  PRMT R16, R16, 0x7773, RZ ;  /* 0x0000777310107816 */ /* 0x000fc400000000ff */
[----:B------:R-:W-:Y:S02]  /*53350*/  PRMT R19, R19, 0x7773, RZ ;  /* 0x0000777313137816 */ /* 0x000fe400000000ff */
[----:B------:R-:W-:Y:S01]  /*53360*/  LOP3.LUT R17, R18, 0xff00, R17, 0xf8, !PT ;  /* 0x0000ff0012117812 */ /* 0x000fe200078ef811 */
[----:B------:R-:W-:Y:S01]  /*53370*/  IMAD.SHL.U32 R16, R16, 0x1000000, RZ ;  /* 0x0100000010107824 */ /* 0x000fe200078e00ff */
[----:B------:R-:W-:Y:S01]  /*53380*/  LOP3.LUT R20, R21, 0xff00, R20, 0xf8, !PT ;  /* 0x0000ff0015147812 */ /* 0x000fe200078ef814 */
[----:B------:R-:W-:Y:S01]  /*53390*/  IMAD.SHL.U32 R19, R19, 0x1000000, RZ ;  /* 0x0100000013137824 */ /* 0x000fe200078e00ff */
[----:B------:R-:W-:Y:S02]  /*533a0*/  LOP3.LUT R41, R17, 0xff0000, R8, 0xf8, !PT ;  /* 0x00ff000011297812 */ /* 0x000fe400078ef808 */
[----:B------:R-:W-:Y:S02]  /*533b0*/  LOP3.LUT R8, R20, 0xff0000, R9, 0xf8, !PT ;  /* 0x00ff000014087812 */ /* 0x000fe400078ef809 */
[----:B------:R-:W-:-:S02]  /*533c0*/  LOP3.LUT R41, R41, R16, RZ, 0xfc, !PT ;  /* 0x0000001029297212 */ /* 0x000fc400078efcff */
[----:B------:R-:W-:-:S05]  /*533d0*/  LOP3.LUT R43, R8, R19, RZ, 0xfc, !PT ;  /* 0x00000013082b7212 */ /* 0x000fca00078efcff */
[----:B----4-:R0:W-:Y:S04]  /*533e0*/  STL.128 [R53+0x70], R40 ;  /* 0x0000702835007387 */ /* 0x0101e80000100c00 */
[----:B------:R-:W2:Y:S04]  /*533f0*/  LDL.64 R10, [R55+0x50] ;  /* 0x00005000370a7983 */ /* 0x000ea80000100a00 */
[----:B------:R-:W3:Y:S04]  /*53400*/  LDL.64 R16, [R55+0x58] ;  /* 0x0000580037107983 */ /* 0x000ee80000100a00 */
[----:B------:R-:W4:Y:S04]  /*53410*/  LDL.64 R28, [R55] ;  /* 0x00000000371c7983 */ /* 0x000f280000100a00 */
[----:B------:R-:W5:Y:S04]  /*53420*/  LDL.64 R20, [R55+0x8] ;  /* 0x0000080037147983 */ /* 0x000f680000100a00 */
[----:B------:R-:W5:Y:S04]  /*53430*/  LDL.64 R18, [R55+0x10] ;  /* 0x0000100037127983 */ /* 0x000f680000100a00 */
[----:B------:R-:W5:Y:S04]  /*53440*/  LDL.64 R8, [R55+0x18] ;  /* 0x0000180037087983 */ /* 0x000f680000100a00 */
[----:B------:R-:W5:Y:S04]  /*53450*/  LDL.64 R36, [R55+0x20] ;  /* 0x0000200037247983 */ /* 0x000f680000100a00 */
[----:B------:R-:W5:Y:S04]  /*53460*/  LDL.64 R34, [R55+0x28] ;  /* 0x0000280037227983 */ /* 0x000f680000100a00 */
[----:B------:R-:W5:Y:S04]  /*53470*/  LDL.64 R32, [R55+0x30] ;  /* 0x0000300037207983 */ /* 0x000f680000100a00 */
[----:B------:R-:W5:Y:S01]  /*53480*/  LDL.64 R30, [R55+0x38] ;  /* 0x00003800371e7983 */ /* 0x000f620000100a00 */
[----:B------:R-:W-:Y:S01]  /*53490*/  IMAD.MOV.U32 R110, RZ, RZ, R6 ;  /* 0x000000ffff6e7224 */ /* 0x000fe200078e0006 */
[----:B------:R-:W-:Y:S01]  /*534a0*/  LOP3.LUT R93, R14, UR16, RZ, 0x3c, !PT ;  /* 0x000000100e5d7c12 */ /* 0x000fe2000f8e3cff */
[----:B------:R-:W-:Y:S01]  /*534b0*/  IMAD.MOV.U32 R112, RZ, RZ, R24 ;  /* 0x000000ffff707224 */ /* 0x000fe200078e0018 */
[----:B------:R-:W-:Y:S01]  /*534c0*/  LOP3.LUT R97, R15, R65, RZ, 0x3c, !PT ;  /* 0x000000410f617212 */ /* 0x000fe200078e3cff */
[----:B------:R-:W-:Y:S01]  /*534d0*/  IMAD.MOV.U32 R106, RZ, RZ, R25 ;  /* 0x000000ffff6a7224 */ /* 0x000fe200078e0019 */
[----:B------:R-:W-:Y:S01]  /*534e0*/  LOP3.LUT R125, R12, UR12, RZ, 0x3c, !PT ;  /* 0x0000000c0c7d7c12 */ /* 0x000fe2000f8e3cff */
[----:B------:R-:W-:Y:S01]  /*534f0*/  IMAD.MOV.U32 R108, RZ, RZ, R26 ;  /* 0x000000ffff6c7224 */ /* 0x000fe200078e001a */
[----:B------:R-:W-:Y:S01]  /*53500*/  LOP3.LUT R127, R13, UR13, RZ, 0x3c, !PT ;  /* 0x0000000d0d7f7c12 */ /* 0x000fe2000f8e3cff */
[----:B------:R-:W-:-:S02]  /*53510*/  IMAD.MOV.U32 R98, RZ, RZ, R61 ;  /* 0x000000ffff627224 */ /* 0x000fc400078e003d */
[----:B------:R-:W-:Y:S02]  /*53520*/  IMAD.MOV.U32 R104, RZ, RZ, R62 ;  /* 0x000000ffff687224 */ /* 0x000fe400078e003e */
[----:B------:R-:W-:Y:S02]  /*53530*/  IMAD.MOV.U32 R92, RZ, RZ, R63 ;  /* 0x000000ffff5c7224 */ /* 0x000fe400078e003f */
[----:B------:R-:W-:Y:S01]  /*53540*/  IMAD.MOV.U32 R94, RZ, RZ, R64 ;  /* 0x000000ffff5e7224 */ /* 0x000fe200078e0040 */
[----:B--2---:R-:W-:Y:S02]  /*53550*/  LOP3.LUT R49, R11, R49, RZ, 0x3c, !PT ;  /* 0x000000310b317212 */ /* 0x004fe400078e3cff */
[----:B------:R-:W-:Y:S02]  /*53560*/  LOP3.LUT R48, R10, R48, RZ, 0x3c, !PT ;  /* 0x000000300a307212 */ /* 0x000fe400078e3cff */
[----:B---3--:R-:W-:Y:S01]  /*53570*/  LOP3.LUT R11, R16, UR14, RZ, 0x3c, !PT ;  /* 0x0000000e100b7c12 */ /* 0x008fe2000f8e3cff */
[----:B------:R-:W-:Y:S01]  /*53580*/  IMAD.MOV.U32 R115, RZ, RZ, R49 ;  /* 0x000000ffff737224 */ /* 0x000fe200078e0031 */
[----:B------:R-:W-:Y:S01]  /*53590*/  LOP3.LUT R16, R17, UR15, RZ, 0x3c, !PT ;  /* 0x0000000f11107c12 */ /* 0x000fe2000f8e3cff */
[----:B------:R-:W-:-:S02]  /*535a0*/  IMAD.MOV.U32 R17, RZ, RZ, RZ ;  /* 0x000000ffff117224 */ /* 0x000fc400078e00ff */
[----:B----4-:R-:W-:Y:S02]  /*535b0*/  IMAD.MOV.U32 R95, RZ, RZ, R28 ;  /* 0x000000ffff5f7224 */ /* 0x010fe400078e001c */
[----:B------:R-:W-:Y:S02]  /*535c0*/  IMAD.MOV.U32 R99, RZ, RZ, R29 ;  /* 0x000000ffff637224 */ /* 0x000fe400078e001d */
[----:B-----5:R-:W-:Y:S02]  /*535d0*/  IMAD.MOV.U32 R101, RZ, RZ, R20 ;  /* 0x000000ffff657224 */ /* 0x020fe400078e0014 */
        /* <DEDUP_REMOVED lines=15> */
[----:B0-----:R-:W-:-:S07]  /*536d0*/  IMAD.MOV.U32 R123, RZ, RZ, R16 ;  /* 0x000000ffff7b7224 */ /* 0x001fce00078e0010 */
.L_x_258:
        /* <DEDUP_REMOVED lines=16> */
[----:B-1----:R-:W-:-:S06]  /*537e0*/  IMAD R46, R46, 0x8, R53 ;  /* 0x000000082e2e7824 */ /* 0x002fcc00078e0235 */
[----:B------:R-:W1:Y:S01]  /*537f0*/  LDC.U8 R50, c[0x3][R10+0x7] ;  /* 0x00c001c00a327b82 */ /* 0x000e620000000000 */
[----:B------:R3:W4:Y:S01]  /*53800*/  LDL.64 R80, [R46] ;  /* 0x000000002e507983 */ /* 0x0007220000100a00 */
[----:B--2---:R-:W-:-:S05]  /*53810*/  IMAD R38, R38, 0x8, R53 ;  /* 0x0000000826267824 */ /* 0x004fca00078e0235 */
[----:B------:R2:W4:Y:S01]  /*53820*/  LDL.64 R76, [R38] ;  /* 0x00000000264c7983 */ /* 0x0005220000100a00 */
[----:B0-----:R-:W-:-:S05]  /*53830*/  IMAD R44, R44, 0x8, R53 ;  /* 0x000000082c2c7824 */ /* 0x001fca00078e0235 */
[----:B------:R0:W4:Y:S01]  /*53840*/  LDL.64 R78, [R44] ;  /* 0x000000002c4e7983 */ /* 0x0001220000100a00 */
[----:B------:R-:W2:Y:S01]  /*53850*/  LDC.U8 R56, c[0x3][R10+0x8] ;  /* 0x00c002000a387b82 */ /* 0x000ea20000000000 */
[----:B-1----:R-:W-:-:S07]  /*53860*/  IMAD R70, R50, 0x8, R53 ;  /* 0x0000000832467824 */ /* 0x002fce00078e0235 */
[----:B-----5:R-:W1:Y:S01]  /*53870*/  LDC.U8 R40, c[0x3][R10+0xa] ;  /* 0x00c002800a287b82 */ /* 0x020e620000000000 */
[----:B------:R-:W5:Y:S07]  /*53880*/  LDL.64 R70, [R70] ;  /* 0x0000000046467983 */ /* 0x000f6e0000100a00 */
[----:B---3--:R-:W3:Y:S01]  /*53890*/  LDC.U8 R42, c[0x3][R10+0xc] ;  /* 0x00c003000a2a7b82 */ /* 0x008ee20000000000 */
[----:B--2---:R-:W-:-:S07]  /*538a0*/  IMAD R56, R56, 0x8, R53 ;  /* 0x0000000838387824 */ /* 0x004fce00078e0235 */
[----:B------:R-:W2:Y:S01]  /*538b0*/  LDC.U8 R46, c[0x3][R10+0xe] ;  /* 0x00c003800a2e7b82 */ /* 0x000ea20000000000 */
[----:B------:R-:W5:Y:S01]  /*538c0*/  LDL.64 R56, [R56] ;  /* 0x0000000038387983 */ /* 0x000f620000100a00 */
[----:B-1----:R-:W-:-:S06]  /*538d0*/  IMAD R40, R40, 0x8, R53 ;  /* 0x0000000828287824 */ /* 0x002fcc00078e0235 */
[----:B------:R-:W0:Y:S01]  /*538e0*/  LDC.U8 R38, c[0x3][R10+0x9] ;  /* 0x00c002400a267b82 */ /* 0x000e220000000000 */
[----:B------:R1:W5:Y:S01]  /*538f0*/  LDL.64 R58, [R40] ;  /* 0x00000000283a7983 */ /* 0x0003620000100a00 */
[----:B---3--:R-:W-:-:S06]  /*53900*/  IMAD R50, R42, 0x8, R53 ;  /* 0x000000082a327824 */ /* 0x008fcc00078e0235 */
[----:B------:R-:W3:Y:S01]  /*53910*/  LDC.U8 R42, c[0x3][R10+0xb] ;  /* 0x00c002c00a2a7b82 */ /* 0x000ee20000000000 */
[----:B------:R-:W5:Y:S01]  /*53920*/  LDL.64 R50, [R50] ;  /* 0x0000000032327983 */ /* 0x000f620000100a00 */
[----:B--2---:R-:W-:-:S06]  /*53930*/  IMAD R46, R46, 0x8, R53 ;  /* 0x000000082e2e7824 */ /* 0x004fcc00078e0235 */
[----:B------:R-:W2:Y:S01]  /*53940*/  LDC.U8 R60, c[0x3][R10+0xf] ;  /* 0x00c003c00a3c7b82 */ /* 0x000ea20000000000 */
[----:B------:R-:W5:Y:S01]  /*53950*/  LDL.64 R46, [R46] ;  /* 0x000000002e2e7983 */ /* 0x000f620000100a00 */
[----:B0-----:R-:W-:-:S06]  /*53960*/  IMAD R44, R38, 0x8, R53 ;  /* 0x00000008262c7824 */ /* 0x001fcc00078e0235 */
[----:B------:R-:W1:Y:S01]  /*53970*/  LDC.U8 R38, c[0x3][R10+0xd] ;  /* 0x00c003400a267b82 */ /* 0x000e620000000000 */
[----:B------:R-:W5:Y:S01]  /*53980*/  LDL.64 R44, [R44] ;  /* 0x000000002c2c7983 */ /* 0x000f620000100a00 */
[----:B---3--:R-:W-:-:S06]  /*53990*/  IMAD R42, R42, 0x8, R53 ;  /* 0x000000082a2a7824 */ /* 0x008fcc00078e0235 */
[----:B------:R-:W3:Y:S01]  /*539a0*/  LDL.64 R42, [R42] ;  /* 0x000000002a2a7983 */ /* 0x000ee20000100a00 */
[--C-:B-1----:R-:W-:Y:S02]  /*539b0*/  IMAD R40, R38, 0x8, R53.reuse ;  /* 0x0000000826287824 */ /* 0x102fe400078e0235 */
[----:B--2---:R-:W-:-:S04]  /*539c0*/  IMAD R38, R60, 0x8, R53 ;  /* 0x000000083c267824 */ /* 0x004fc800078e0235 */
[----:B------:R-:W2:Y:S04]  /*539d0*/  LDL.64 R40, [R40] ;  /* 0x0000000028287983 */ /* 0x000ea80000100a00 */
[----:B------:R-:W2:Y:S01]  /*539e0*/  LDL.64 R38, [R38] ;  /* 0x0000000026267983 */ /* 0x000ea20000100a00 */
        /* <DEDUP_REMOVED lines=15> */
[----:B------:R-:W-:Y:S02]  /*53ae0*/  LOP3.LUT R105, R127, R88, RZ, 0x3c, !PT ;  /* 0x000000587f697212 */ /* 0x000fe400078e3cff */
[----:B------:R-:W-:Y:S02]  /*53af0*/  IADD3.X R102, PT, PT, R84, R27, R87, P0, P1 ;  /* 0x0000001b54667210 */ /* 0x000fe400007e2457 */
[----:B------:R-:W-:Y:S02]  /*53b00*/  LOP3.LUT R82, R115, R96, RZ, 0x3c, !PT ;  /* 0x0000006073527212 */ /* 0x000fe400078e3cff */
[----:B------:R-:W-:Y:S02]  /*53b10*/  LOP3.LUT R85, R125, R86, RZ, 0x3c, !PT ;  /* 0x000000567d557212 */ /* 0x000fe400078e3cff */
[----:B------:R-:W-:Y:S02]  /*53b20*/  IADD3 R98, P0, PT, R98, R105, RZ ;  /* 0x0000006962627210 */ /* 0x000fe40007f1e0ff */
[----:B------:R-:W-:-:S02]  /*53b30*/  LOP3.LUT R60, R97, R100, RZ, 0x3c, !PT ;  /* 0x00000064613c7212 */ /* 0x000fc400078e3cff */
        /* <DEDUP_REMOVED lines=36> */
[----:B-----5:R-:W-:-:S02]  /*53d80*/  IADD3 R90, P2, P3, R90, R85, R70 ;  /* 0x000000555a5a7210 */ /* 0x020fc40007b5e046 */
        /* <DEDUP_REMOVED lines=27> */
[----:B------:R-:W-:Y:S02]  /*53f40*/  LOP3.LUT R57, R67, R99, RZ, 0x3c, !PT ;  /* 0x0000006343397212 */ /* 0x000fe400078e3cff */
[----:B------:R-:W-:Y:S02]  /*53f50*/  LOP3.LUT R67, R85, R58, RZ, 0x3c, !PT ;  /* 0x0000003a55437212 */ /* 0x000fe400078e3cff */
[----:B------:R-:W-:Y:S02]  /*53f60*/  LOP3.LUT R56, R79, R78, RZ, 0x3c, !PT ;  /* 0x0000004e4f387212 */ /* 0x000fe400078e3cff */
[----:B------:R-:W-:Y:S02]  /*53f70*/  IADD3 R86, P0, PT, R86, R84, RZ ;  /* 0x0000005456567210 */ /* 0x000fe40007f1e0ff */
[----:B------:R-:W-:-:S02]  /*53f80*/  LOP3.LUT R88, R76, R89, RZ, 0x3c, !PT ;  /* 0x000000594c587212 */ /* 0x000fc400078e3cff */
[----:B------:R-:W-:Y:S02]  /*53f90*/  LOP3.LUT R82, R10, R87, RZ, 0x3c, !PT ;  /* 0x000000570a527212 */ /* 0x000fe400078e3cff */
[----:B------:R-:W-:Y:S01]  /*53fa0*/  LOP3.LUT R100, R27, R93, RZ, 0x3c, !PT ;  /* 0x0000005d1b647212 */ /* 0x000fe200078e3cff */
[----:B------:R-:W-:Y:S01]  /*53fb0*/  IMAD.X R88, R88, 0x1, R94, P0 ;  /* 0x0000000158587824 */ /* 0x000fe200000e065e */
[----:B------:R-:W-:Y:S02]  /*53fc0*/  SHF.L.W.U32.HI R59, R67, 0x1, R56 ;  /* 0x00000001433b7819 */ /* 0x000fe40000010e38 */
[----:B------:R-:W-:Y:S02]  /*53fd0*/  SHF.L.W.U32.HI R67, R56, 0x1, R67 ;  /* 0x0000000138437819 */ /* 0x000fe40000010e43 */
[----:B------:R-:W-:Y:S02]  /*53fe0*/  IADD3 R82, P1, PT, R82, R58, RZ ;  /* 0x0000003a52527210 */ /* 0x000fe40007f3e0ff */
[----:B------:R-:W-:-:S02]  /*53ff0*/  LOP3.LUT R84, R60, R83, RZ, 0x3c, !PT ;  /* 0x000000533c547212 */ /* 0x000fc400078e3cff */
[----:B------:R-:W-:Y:S02]  /*54000*/  SHF.L.W.U32.HI R27, R57, 0x1, R100 ;  /* 0x00000001391b7819 */ /* 0x000fe40000010e64 */
[----:B------:R-:W-:Y:S01]  /*54010*/  IADD3 R80, P2, P3, R67, R95, R50 ;  /* 0x0000005f43507210 */ /* 0x000fe20007b5e032 */
[----:B------:R-:W-:Y:S01]  /*54020*/  IMAD.X R84, R84, 0x1, R78, P1 ;  /* 0x0000000154547824 */ /* 0x000fe200008e064e */
[----:B------:R-:W-:Y:S02]  /*54030*/  SHF.L.W.U32.HI R57, R100, 0x1, R57 ;  /* 0x0000000164397819 */ /* 0x000fe40000010e39 */
[----:B------:R-:W-:Y:S02]  /*54040*/  LOP3.LUT R50, R73, R86, RZ, 0x3c, !PT ;  /* 0x0000005649327212 */ /* 0x000fe400078e3cff */
[----:B------:R-:W-:Y:S02]  /*54050*/  LOP3.LUT R71, R71, R88, RZ, 0x3c, !PT ;  /* 0x0000005847477212 */ /* 0x000fe400078e3cff */
[----:B------:R-:W-:-:S02]  /*54060*/  IADD3.X R81, PT, PT, R59, R96, R51, P2, P3 ;  /* 0x000000603b517210 */ /* 0x000fc400017e6433 */
[----:B------:R-:W-:Y:S02]  /*54070*/  IADD3 R79, P0, P1, R57, R90, R46 ;  /* 0x0000005a394f7210 */ /* 0x000fe4000791e02e */
[----:B------:R-:W-:Y:S02]  /*54080*/  SHF.L.W.U32.HI R51, R71, 0x8, R50 ;  /* 0x0000000847337819 */ /* 0x000fe40000010e32 */
[----:B------:R-:W-:Y:S02]  /*54090*/  LOP3.LUT R73, R77, R82, RZ, 0x3c, !PT ;  /* 0x000000524d497212 */ /* 0x000fe400078e3cff */
[----:B------:R-:W-:Y:S02]  /*540a0*/  LOP3.LUT R46, R75, R84, RZ, 0x3c, !PT ;  /* 0x000000544b2e7212 */ /* 0x000fe400078e3cff */
[----:B------:R-:W-:Y:S02]  /*540b0*/  SHF.L.W.U32.HI R71, R50, 0x8, R71 ;  /* 0x0000000832477819 */ /* 0x000fe40000010e47 */
[----:B------:R-:W-:-:S02]  /*540c0*/  IADD3.X R77, PT, PT, R27, R92, R47, P0, P1 ;  /* 0x0000005c1b4d7210 */ /* 0x000fc400007e242f */
[----:B------:R-:W-:Y:S02]  /*540d0*/  LOP3.LUT R58, R68, R81, RZ, 0x3c, !PT ;  /* 0x00000051443a7212 */ /* 0x000fe400078e3cff */
[----:B------:R-:W-:Y:S02]  /*540e0*/  SHF.L.W.U32.HI R47, R46, 0x8, R73 ;  /* 0x000000082e2f7819 */ /* 0x000fe40000010e49 */
[----:B------:R-:W-:Y:S02]  /*540f0*/  IADD3 R95, P0, P1, R89, R71, R44 ;  /* 0x00000047595f7210 */ /* 0x000fe4000791e02c */
[----:B------:R-:W-:Y:S02]  /*54100*/  SHF.L.W.U32.HI R73, R73, 0x8, R46 ;  /* 0x0000000849497819 */ /* 0x000fe40000010e2e */
        /* <DEDUP_REMOVED lines=22> */
[----:B------:R-:W-:Y:S02]  /*54270*/  SHF.L.W.U32.HI R57, R44, 0x8, R59 ;  /* 0x000000082c397819 */ /* 0x000fe40000010e3b */
[----:B--2---:R-:W-:-:S02]  /*54280*/  IADD3 R105, P0, P1, R80, R45, R40 ;  /* 0x0000002d50697210 */ /* 0x004fc4000791e028 */
        /* <DEDUP_REMOVED lines=51> */
[----:B------:R-:W-:Y:S02]  /*545c0*/  LOP3.LUT R34, R125, R74, R34, 0x96, !PT ;  /* 0x0000004a7d227212 */ /* 0x000fe400078e9622 */
        /* <DEDUP_REMOVED lines=12> */
[----:B------:R-:W-:Y:S01]  /*54690*/  IADD3 R8, P1, PT, R4, -0x38, RZ ;  /* 0xffffffc804087810 */ /* 0x000fe20007f3e0ff */
[----:B------:R0:W-:Y:S01]  /*546a0*/  STL.64 [R55+0x10], R30 ;  /* 0x0000101e37007387 */ /* 0x0001e20000100a00 */
[----:B------:R-:W-:Y:S01]  /*546b0*/  IADD3 R10, PT, PT, R5, 0x80, -R4 ;  /* 0x00000080050a7810 */ /* 0x000fe20007ffe804 */
[----:B------:R-:W-:Y:S01]  /*546c0*/  IMAD.MOV.U32 R4, RZ, RZ, RZ ;  /* 0x000000ffff047224 */ /* 0x000fe200078e00ff */
[----:B------:R-:W-:Y:S01]  /*546d0*/  ISETP.GE.U32.AND P0, PT, R8, 0x81, PT ;  /* 0x000000810800780c */ /* 0x000fe20003f06070 */
[----:B------:R0:W-:Y:S01]  /*546e0*/  STL.64 [R55+0x18], R32 ;  /* 0x0000182037007387 */ /* 0x0001e20000100a00 */
[----:B------:R-:W-:-:S05]  /*546f0*/  IMAD.X R9, RZ, RZ, -0x1, P1 ;  /* 0xffffffffff097424 */ /* 0x000fca00008e06ff */
        /* <DEDUP_REMOVED lines=17> */
[----:B------:R-:W-:-:S07]  /*54810*/  IMAD.MOV.U32 R37, RZ, RZ, R41 ;  /* 0x000000ffff257224 */ /* 0x000fce00078e0029 */
.L_x_260:
[----:B------:R-:W2:Y:S01]  /*54820*/  LDL.U8 R38, [R10+0x1] ;  /* 0x000001000a267983 */ /* 0x000ea20000100000 */
[----:B------:R-:W0:Y:S03]  /*54830*/  LDCU.128 UR16, c[0x3][0x20] ;  /* 0x00c00400ff1077ac */ /* 0x000e260008000c00 */
[----:B------:R-:W3:Y:S04]  /*54840*/  LDL.U8 R40, [R10+0x2] ;  /* 0x000002000a287983 */ /* 0x000ee80000100000 */
        /* <DEDUP_REMOVED lines=53> */
[----:B-1----:R-:W-:-:S04]  /*54ba0*/  IMAD.WIDE.U32 R40, R44, 0x10000, RZ ;  /* 0x000100002c287825 */ /* 0x002fc800078e00ff */
        /* <DEDUP_REMOVED lines=233> */
[----:B------:R-:W-:-:S04]  /*55a40*/  ISETP.GT.U32.AND P0, PT, R14, -0x81, PT ;  /* 0xffffff7f0e00780c */ /* 0x000fc80003f04070 */
[----:B------:R-:W-:Y:S01]  /*55a50*/  ISETP.GT.U32.AND.EX P0, PT, R15, -0x1, PT, P0 ;  /* 0xffffffff0f00780c */ /* 0x000fe20003f04100 */
[----:B0-----:R-:W-:Y:S01]  /*55a60*/  UMOV UR13, UR19 ;  /* 0x00000013000d7c82 */ /* 0x001fe20008000000 */
[----:B------:R-:W-:Y:S01]  /*55a70*/  UMOV UR12, UR18 ;  /* 0x00000012000c7c82 */ /* 0x000fe20008000000 */
        /* <DEDUP_REMOVED lines=49> */
[----:B------:R0:W-:Y:S01]  /*55d90*/  STL.128 [R53+0x70], R40 ;  /* 0x0000702835007387 */ /* 0x0001e20000100c00 */
[----:B------:R-:W-:Y:S02]  /*55da0*/  SEL R27, RZ, 0x1, !P0 ;  /* 0x00000001ff1b7807 */ /* 0x000fe40004000000 */
[----:B------:R-:W-:Y:S02]  /*55db0*/  IADD3 R38, P0, PT, R14, 0x80, RZ ;  /* 0x000000800e267810 */ /* 0x000fe40007f1e0ff */
[----:B------:R-:W-:Y:S01]  /*55dc0*/  IADD3 R12, P1, PT, R12, R27, RZ ;  /* 0x0000001b0c0c7210 */ /* 0x000fe20007f3e0ff */
[----:B------:R-:W-:Y:S02]  /*55dd0*/  IMAD.U32 R65, RZ, RZ, UR17 ;  /* 0x00000011ff417e24 */ /* 0x000fe4000f8e00ff */
[----:B------:R-:W-:Y:S02]  /*55de0*/  IMAD.X R39, RZ, RZ, R15, P0 ;  /* 0x000000ffff277224 */ /* 0x000fe400000e060f */
[----:B------:R-:W-:Y:S01]  /*55df0*/  IMAD.X R13, RZ, RZ, R13, P1 ;  /* 0x000000ffff0d7224 */ /* 0x000fe200008e060d */
[----:B------:R-:W-:Y:S01]  /*55e00*/  LOP3.LUT R91, R38, UR16, RZ, 0x3c, !PT ;  /* 0x00000010265b7c12 */ /* 0x000fe2000f8e3cff */
[----:B------:R-:W-:Y:S01]  /*55e10*/  IMAD.MOV.U32 R27, RZ, RZ, RZ ;  /* 0x000000ffff1b7224 */ /* 0x000fe200078e00ff */
[----:B------:R-:W-:Y:S01]  /*55e20*/  LOP3.LUT R93, R39, R65, RZ, 0x3c, !PT ;  /* 0x00000041275d7212 */ /* 0x000fe200078e3cff */
[----:B------:R-:W-:Y:S01]  /*55e30*/  IMAD.MOV.U32 R67, RZ, RZ, R30 ;  /* 0x000000ffff437224 */ /* 0x000fe200078e001e */
[----:B------:R-:W-:-:S02]  /*55e40*/  LOP3.LUT R87, R12, UR12, RZ, 0x3c, !PT ;  /* 0x0000000c0c577c12 */ /* 0x000fc4000f8e3cff */
[----:B0-----:R-:W-:-:S07]  /*55e50*/  LOP3.LUT R89, R13, UR13, RZ, 0x3c, !PT ;  /* 0x0000000d0d597c12 */ /* 0x001fce000f8e3cff */
.L_x_259:
        /* <DEDUP_REMOVED lines=76> */
[----:B------:R-:W-:Y:S02]  /*56320*/  IADD3.X R90, PT, PT, R114, R110, R75, P2, P3 ;  /* 0x0000006e725a7210 */ /* 0x000fe400017e644b */
[----:B------:R-:W-:Y:S02]  /*56330*/  IADD3.X R102, PT, PT, R80, R79, R73, P0, P1 ;  /* 0x0000004f50667210 */ /* 0x000fe400007e2449 */
[----:B------:R-:W-:Y:S02]  /*56340*/  LOP3.LUT R99, R109, R92, RZ, 0x3c, !PT ;  /* 0x0000005c6d637212 */ /* 0x000fe400078e3cff */
[----:B------:R-:W-:Y:S02]  /*56350*/  IADD3 R82, P0, PT, R106, R101, RZ ;  /* 0x000000656a527210 */ /* 0x000fe40007f1e0ff */
[----:B------:R-:W-:Y:S02]  /*56360*/  LOP3.LUT R95, R117, R90, RZ, 0x3c, !PT ;  /* 0x0000005a755f7212 */ /* 0x000fe400078e3cff */
[----:B------:R-:W-:-:S02]  /*56370*/  LOP3.LUT R74, R89, R100, RZ, 0x3c, !PT ;  /* 0x00000064594a7212 */ /* 0x000fc400078e3cff */
[----:B------:R-:W-:Y:S01]  /*56380*/  LOP3.LUT R75, R87, R102, RZ, 0x3c, !PT ;  /* 0x00000066574b7212 */ /* 0x000fe200078e3cff */
[----:B------:R-:W-:Y:S01]  /*56390*/  IMAD.X R97, R108, 0x1, R99, P0 ;  /* 0x000000016c617824 */ /* 0x000fe200000e0663 */
[----:B------:R-:W-:Y:S02]  /*563a0*/  LOP3.LUT R76, R93, R84, RZ, 0x3c, !PT ;  /* 0x000000545d4c7212 */ /* 0x000fe400078e3cff */
[----:B------:R-:W-:Y:S02]  /*563b0*/  LOP3.LUT R91, R91, R86, RZ, 0x3c, !PT ;  /* 0x000000565b5b7212 */ /* 0x000fe400078e3cff */
[----:B------:R-:W-:Y:S02]  /*563c0*/  LOP3.LUT R93, R115, R78, RZ, 0x3c, !PT ;  /* 0x0000004e735d7212 */ /* 0x000fe400078e3cff */
[----:B------:R-:W-:Y:S02]  /*563d0*/  IADD3 R89, P1, PT, R116, R95, RZ ;  /* 0x0000005f74597210 */ /* 0x000fe40007f3e0ff */
[----:B------:R-:W-:-:S02]  /*563e0*/  SHF.L.W.U32.HI R73, R75, 0x10, R74 ;  /* 0x000000104b497819 */ /* 0x000fc40000010e4a */
[----:B------:R-:W-:Y:S02]  /*563f0*/  SHF.L.W.U32.HI R74, R74, 0x10, R75 ;  /* 0x000000104a4a7819 */ /* 0x000fe40000010e4b */
        /* <DEDUP_REMOVED lines=21> */
[----:B------:R-:W-:Y:S02]  /*56550*/  IADD3.X R90, PT, PT, R90, R83, R69, P2, P3 ;  /* 0x000000535a5a7210 */ /* 0x000fe400017e6445 */
[----:B------:R-:W-:Y:S02]  /*56560*/  IADD3 R99, P0, PT, R72, R103, RZ ;  /* 0x0000006748637210 */ /* 0x000fe40007f1e0ff */
[----:B------:R-:W-:Y:S02]  /*56570*/  LOP3.LUT R69, R101, R92, RZ, 0x3c, !PT ;  /* 0x0000005c65457212 */ /* 0x000fe400078e3cff */
[----:B------:R-:W-:Y:S01]  /*56580*/  LOP3.LUT R76, R95, R78, RZ, 0x3c, !PT ;  /* 0x0000004e5f4c7212 */ /* 0x000fe200078e3cff */
[----:B------:R-:W-:Y:S01]  /*56590*/  IMAD.X R101, R60, 0x1, R105, P0 ;  /* 0x000000013c657824 */ /* 0x000fe200000e0669 */
[----:B------:R-:W-:-:S02]  /*565a0*/  LOP3.LUT R79, R93, R90, RZ, 0x3c, !PT ;  /* 0x0000005a5d4f7212 */ /* 0x000fc400078e3cff */
[----:B------:R-:W-:Y:S02]  /*565b0*/  SHF.L.W.U32.HI R68, R70, 0x10, R69 ;  /* 0x0000001046447819 */ /* 0x000fe40000010e45 */
[----:B------:R-:W-:Y:S02]  /*565c0*/  SHF.L.W.U32.HI R69, R69, 0x10, R70 ;  /* 0x0000001045457819 */ /* 0x000fe40000010e46 */
[----:B------:R-:W-:Y:S02]  /*565d0*/  IADD3 R93, P1, P2, R75, R84, R58 ;  /* 0x000000544b5d7210 */ /* 0x000fe40007a3e03a */
[----:B------:R-:W-:Y:S02]  /*565e0*/  SHF.L.W.U32.HI R70, R79, 0x10, R76 ;  /* 0x000000104f467819 */ /* 0x000fe40000010e4c */
[----:B------:R-:W-:Y:S02]  /*565f0*/  SHF.L.W.U32.HI R58, R76, 0x10, R79 ;  /* 0x000000104c3a7819 */ /* 0x000fe40000010e4f */
[----:B------:R-:W-:-:S02]  /*56600*/  LOP3.LUT R81, R81, R99, RZ, 0x3c, !PT ;  /* 0x0000006351517212 */ /* 0x000fc400078e3cff */
[----:B------:R-:W-:Y:S02]  /*56610*/  LOP3.LUT R80, R67, R101, RZ, 0x3c, !PT ;  /* 0x0000006543507212 */ /* 0x000fe400078e3cff */
[----:B------:R-:W-:Y:S02]  /*56620*/  IADD3 R76, P0, PT, R69, R82, RZ ;  /* 0x00000052454c7210 */ /* 0x000fe40007f1e0ff */
[----:B------:R-:W-:Y:S02]  /*56630*/  IADD3.X R95, PT, PT, R71, R86, R59, P1, P2 ;  /* 0x00000056475f7210 */ /* 0x000fe40000fe443b */
[----:B------:R-:W-:Y:S02]  /*56640*/  SHF.L.W.U32.HI R59, R81, 0x1, R80 ;  /* 0x00000001513b7819 */ /* 0x000fe40000010e50 */
[----:B------:R-:W-:Y:S01]  /*56650*/  SHF.L.W.U32.HI R67, R80, 0x1, R81 ;  /* 0x0000000150437819 */ /* 0x000fe20000010e51 */
[----:B------:R-:W-:Y:S01]  /*56660*/  IMAD.X R81, R68, 0x1, R97, P0 ;  /* 0x0000000144517824 */ /* 0x000fe200000e0661 */
[----:B------:R-:W-:-:S02]  /*56670*/  IADD3 R82, P0, PT, R58, R89, RZ ;  /* 0x000000593a527210 */ /* 0x000fc40007f1e0ff */
[-C--:B------:R-:W-:Y:S02]  /*56680*/  LOP3.LUT R85, R85, R76.reuse, RZ, 0x3c, !PT ;  /* 0x0000004c55557212 */ /* 0x080fe400078e3cff */
[----:B------:R-:W-:Y:S02]  /*56690*/  LOP3.LUT R80, R77, R81, RZ, 0x3c, !PT ;  /* 0x000000514d507212 */ /* 0x000fe400078e3cff */
[C---:B------:R-:W-:Y:S01]  /*566a0*/  LOP3.LUT R84, R70.reuse, R95, RZ, 0x3c, !PT ;  /* 0x0000005f46547212 */ /* 0x040fe200078e3cff */
[----:B------:R-:W-:Y:S01]  /*566b0*/  IMAD.X R88, R70, 0x1, R91, P0 ;  /* 0x0000000146587824 */ /* 0x000fe200000e065b */
[----:B------:R-:W-:Y:S02]  /*566c0*/  SHF.L.W.U32.HI R79, R80, 0x1, R85 ;  /* 0x00000001504f7819 */ /* 0x000fe40000010e55 */
[----:B------:R-:W-:Y:S02]  /*566d0*/  IADD3 R84, P1, PT, R84, R76, RZ ;  /* 0x0000004c54547210 */ /* 0x000fe40007f3e0ff */
[----:B------:R-:W-:-:S02]  /*566e0*/  LOP3.LUT R86, R58, R93, RZ, 0x3c, !PT ;  /* 0x0000005d3a567212 */ /* 0x000fc400078e3cff */
[----:B------:R-:W-:Y:S02]  /*566f0*/  SHF.L.W.U32.HI R77, R85, 0x1, R80 ;  /* 0x00000001554d7819 */ /* 0x000fe40000010e50 */
[----:B------:R-:W-:Y:S01]  /*56700*/  IADD3 R89, P0, P2, R79, R100, R56 ;  /* 0x000000644f597210 */ /* 0x000fe20007a1e038 */
[----:B------:R-:W-:Y:S01]  /*56710*/  IMAD.X R86, R86, 0x1, R81, P1 ;  /* 0x0000000156567824 */ /* 0x000fe200008e0651 */
[----:B------:R-:W-:Y:S02]  /*56720*/  LOP3.LUT R87, R87, R82, RZ, 0x3c, !PT ;  /* 0x0000005257577212 */ /* 0x000fe400078e3cff */
[----:B------:R-:W-:Y:S02]  /*56730*/  LOP3.LUT R76, R83, R88, RZ, 0x3c, !PT ;  /* 0x00000058534c7212 */ /* 0x000fe400078e3cff */
[----:B------:R-:W-:Y:S02]  /*56740*/  IADD3.X R91, PT, PT, R77, R102, R57, P0, P2 ;  /* 0x000000664d5b7210 */ /* 0x000fe400007e4439 */
[----:B------:R-:W-:-:S02]  /*56750*/  SHF.L.W.U32.HI R81, R87, 0x1, R76 ;  /* 0x0000000157517819 */ /* 0x000fc40000010e4c */
[----:B------:R-:W-:Y:S02]  /*56760*/  SHF.L.W.U32.HI R83, R76, 0x1, R87 ;  /* 0x000000014c537819 */ /* 0x000fe40000010e57 */
[----:B------:R-:W-:Y:S02]  /*56770*/  LOP3.LUT R75, R75, R84, RZ, 0x3c, !PT ;  /* 0x000000544b4b7212 */ /* 0x000fe400078e3cff */
[----:B------:R-:W-:Y:S02]  /*56780*/  LOP3.LUT R76, R71, R86, RZ, 0x3c, !PT ;  /* 0x00000056474c7212 */ /* 0x000fe400078e3cff */
[----:B------:R-:W-:Y:S02]  /*56790*/  IADD3 R56, P2, P3, R67, R78, R50 ;  /* 0x0000004e43387210 */ /* 0x000fe40007b5e032 */
[----:B------:R-:W-:Y:S02]  /*567a0*/  LOP3.LUT R80, R60, R91, RZ, 0x3c, !PT ;  /* 0x0000005b3c507212 */ /* 0x000fe400078e3cff */
[----:B----4-:R-:W-:-:S02]  /*567b0*/  IADD3 R87, P0, P1, R83, R92, R46 ;  /* 0x0000005c53577210 */ /* 0x010fc4000791e02e */
        /* <DEDUP_REMOVED lines=104> */
[----:B------:R-:W-:-:S03]  /*56e40*/  IMAD.MOV.U32 R4, RZ, RZ, RZ ;  /* 0x000000ffff047224 */ /* 0x000fc600078e00ff */
[----:B------:R0:W-:Y:S04]  /*56e50*/  STL.64 [R55+0x48], R12 ;  /* 0x0000480c37007387 */ /* 0x0001e80000100a00 */
[----:B------:R0:W-:Y:S04]  /*56e60*/  STL.64 [R55], R16 ;  /* 0x0000001037007387 */ /* 0x0001e80000100a00 */
[----:B------:R0:W-:Y:S04]  /*56e70*/  STL.64 [R55+0x8], R18 ;  /* 0x0000081237007387 */ /* 0x0001e80000100a00 */
[----:B------:R0:W-:Y:S04]  /*56e80*/  STL.64 [R55+0x10], R20 ;  /* 0x0000101437007387 */ /* 0x0001e80000100a00 */
[----:B------:R0:W-:Y:S04]  /*56e90*/  STL.64 [R55+0x18], R28 ;  /* 0x0000181c37007387 */ /* 0x0001e80000100a00 */
[----:B------:R0:W-:Y:S04]  /*56ea0*/  STL.64 [R55+0x20], R30 ;  /* 0x0000201e37007387 */ /* 0x0001e80000100a00 */
[----:B------:R0:W-:Y:S04]  /*56eb0*/  STL.64 [R55+0x28], R32 ;  /* 0x0000282037007387 */ /* 0x0001e80000100a00 */
[----:B------:R0:W-:Y:S04]  /*56ec0*/  STL.64 [R55+0x30], R34 ;  /* 0x0000302237007387 */ /* 0x0001e80000100a00 */
[----:B------:R0:W-:Y:S02]  /*56ed0*/  STL.64 [R55+0x38], R36 ;  /* 0x0000382437007387 */ /* 0x0001e40000100a00 */
.L_x_254:
[C---:B------:R-:W-:Y:S01]  /*56ee0*/  ISETP.GE.U32.AND P0, PT, R8.reuse, 0x4, PT ;  /* 0x000000040800780c */ /* 0x040fe20003f06070 */
[----:B0-----:R-:W-:Y:S01]  /*56ef0*/  IMAD.MOV.U32 R18, RZ, RZ, RZ ;  /* 0x000000ffff127224 */ /* 0x001fe200078e00ff */
[----:B------:R-:W-:Y:S02]  /*56f00*/  LOP3.LUT R19, R8, 0x3, RZ, 0xc0, !PT ;  /* 0x0000000308137812 */ /* 0x000fe400078ec0ff */
[----:B------:R-:W-:Y:S02]  /*56f10*/  ISETP.GE.U32.AND.EX P0, PT, R9, RZ, PT, P0 ;  /* 0x000000ff0900720c */ /* 0x000fe40003f06100 */
[----:B------:R-:W-:-:S04]  /*56f20*/  ISETP.NE.U32.AND P1, PT, R19, RZ, PT ;  /* 0x000000ff1300720c */ /* 0x000fc80003f25070 */
[----:B------:R-:W-:-:S07]  /*56f30*/  ISETP.NE.AND.EX P1, PT, RZ, RZ, PT, P1 ;  /* 0x000000ffff00720c */ /* 0x000fce0003f25310 */
[----:B------:R-:W-:Y:S06]  /*56f40*/  @!P0 BRA `(.L_x_261) ;  /* 0x0000000000488947 */ /* 0x000fec0003800000 */
[----:B------:R-:W-:Y:S02]  /*56f50*/  LOP3.LUT R18, R8, 0xfc, RZ, 0xc0, !PT ;  /* 0x000000fc08127812 */ /* 0x000fe400078ec0ff */
[----:B------:R-:W-:Y:S01]  /*56f60*/  CS2R R16, SRZ ;  /* 0x0000000000107805 */ /* 0x000fe2000001ff00 */
[----:B------:R-:W-:-:S06]  /*56f70*/  UMOV UR4, URZ ;  /* 0x000000ff00047c82 */ /* 0x000fcc0008000000 */
.L_x_262:
[----:B------:R-:W-:-:S05]  /*56f80*/  IMAD.IADD R15, R10, 0x1, R17 ;  /* 0x000000010a0f7824 */ /* 0x000fca00078e0211 */
[----:B0-----:R-:W3:Y:S01]  /*56f90*/  LDL.U8 R9, [R15] ;  /* 0x000000000f097983 */ /* 0x001ee20000100000 */
[----:B--2---:R-:W-:-:S05]  /*56fa0*/  IADD3 R14, PT, PT, R55, R17, R4 ;  /* 0x00000011370e7210 */ /* 0x004fca0007ffe004 */
[----:B---3--:R0:W-:Y:S04]  /*56fb0*/  STL.U8 [R14+0x60], R9 ;  /* 0x000060090e007387 */ /* 0x0081e80000100000 */
[----:B------:R-:W2:Y:S04]  /*56fc0*/  LDL.U8 R11, [R15+0x1] ;  /* 0x000001000f0b7983 */ /* 0x000ea80000100000 */
        /* <DEDUP_REMOVED lines=10> */
.L_x_261:
        /* <DEDUP_REMOVED lines=14> */
.L_x_263:
[----:B01-3--:R-:W3:Y:S02]  /*57150*/  LDL R9, [R55+0xe0] ;  /* 0x0000e00037097983 */ /* 0x00bee40000100800 */
[----:B---3--:R-:W-:-:S05]  /*57160*/  IMAD.IADD R18, R9, 0x1, R8 ;  /* 0x0000000109127824 */ /* 0x008fca00078e0208 */
[----:B------:R0:W-:Y:S04]  /*57170*/  STL [R55+0xe0], R18 ;  /* 0x0000e01237007387 */ /* 0x0001e80000100800 */
[----:B------:R0:W-:Y:S04]  /*57180*/  STL.128 [R1+0x180], RZ ;  /* 0x000180ff01007387 */ /* 0x0001e80000100c00 */
[----:B------:R0:W-:Y:S04]  /*57190*/  STL.128 [R1+0x190], RZ ;  /* 0x000190ff01007387 */ /* 0x0001e80000100c00 */
[----:B------:R0:W-:Y:S04]  /*571a0*/  STL.128 [R1+0x1a0], RZ ;  /* 0x0001a0ff01007387 */ /* 0x0001e80000100c00 */
[----:B------:R0:W-:Y:S04]  /*571b0*/  STL.128 [R1+0x1b0], RZ ;  /* 0x0001b0ff01007387 */ /* 0x0001e80000100c00 */
[----:B------:R-:W3:Y:S04]  /*571c0*/  LDL.64 R10, [R55+0x40] ;  /* 0x00004000370a7983 */ /* 0x000ee80000100a00 */
[----:B--2---:R-:W2:Y:S04]  /*571d0*/  LDL.64 R12, [R55+0x48] ;  /* 0x00004800370c7983 */ /* 0x004ea80000100a00 */
[----:B------:R-:W4:Y:S01]  /*571e0*/  LDL.U8 R4, [R55+0xe8] ;  /* 0x0000e80037047983 */ /* 0x000f220000100000 */
[----:B------:R-:W-:-:S02]  /*571f0*/  IADD3 R15, PT, PT, -R18, 0x80, RZ ;  /* 0x00000080120f7810 */ /* 0x000fc40007ffe1ff */
[----:B---3--:R-:W-:-:S04]  /*57200*/  IADD3 R8, P1, PT, R18, R10, RZ ;  /* 0x0000000a12087210 */ /* 0x008fc80007f3e0ff */
[----:B------:R-:W-:Y:S01]  /*57210*/  ISETP.GE.U32.AND P0, PT, R8, R10, PT ;  /* 0x0000000a0800720c */ /* 0x000fe20003f06070 */
[----:B------:R-:W-:-:S05]  /*57220*/  IMAD.X R9, RZ, RZ, R11, P1 ;  /* 0x000000ffff097224 */ /* 0x000fca00008e060b */
[----:B------:R-:W-:-:S04]  /*57230*/  ISETP.GE.U32.AND.EX P0, PT, R9, R11, PT, P0 ;  /* 0x0000000b0900720c */ /* 0x000fc80003f06100 */
[----:B------:R-:W-:Y:S02]  /*57240*/  SEL R11, RZ, 0x1, P0 ;  /* 0x00000001ff0b7807 */ /* 0x000fe40000000000 */
[----:B----4-:R-:W-:Y:S02]  /*57250*/  ISETP.NE.AND P0, PT, R4, RZ, PT ;  /* 0x000000ff0400720c */ /* 0x010fe40003f05270 */
        /* <DEDUP_REMOVED lines=18> */
.L_x_266:
        /* <DEDUP_REMOVED lines=12> */
.L_x_265:
        /* <DEDUP_REMOVED lines=17> */
.L_x_267:
        /* <DEDUP_REMOVED lines=12> */
.L_x_264:
[----:B--2---:R-:W0:Y:S01]  /*57610*/  LDL R4, [R55+0x64] ;  /* 0x0000640037047983 */ /* 0x004e220000100800 */
[----:B------:R-:W2:Y:S03]  /*57620*/  LDCU.64 UR4, c[0x3][0x38] ;  /* 0x00c00700ff0477ac */ /* 0x000ea60008000a00 */
[----:B------:R-:W3:Y:S04]  /*57630*/  LDL R15, [R55+0x6c] ;  /* 0x00006c00370f7983 */ /* 0x000ee80000100800 */
[----:B-1----:R-:W4:Y:S04]  /*57640*/  LDL R14, [R55+0x60] ;  /* 0x00006000370e7983 */ /* 0x002f280000100800 */
[----:B------:R-:W5:Y:S01]  /*57650*/  LDL R18, [R55+0x68] ;  /* 0x0000680037127983 */ /* 0x000f620000100800 */
[----:B0-----:R-:W-:-:S02]  /*57660*/  PRMT R12, R4, 0x7771, RZ ;  /* 0x00007771040c7816 */ /* 0x001fc400000000ff */
[----:B------:R-:W-:Y:S02]  /*57670*/  PRMT R13, R4, 0x7770, RZ ;  /* 0x00007770040d7816 */ /* 0x000fe400000000ff */
[C---:B---3--:R-:W-:Y:S01]  /*57680*/  PRMT R16, R15.reuse, 0x7771, RZ ;  /* 0x000077710f107816 */ /* 0x048fe200000000ff */
        /* <DEDUP_REMOVED lines=10> */
[----:B------:R-:W-:Y:S02]  /*57730*/  LOP3.LUT R19, R20, 0xff00, R19, 0xf8, !PT ;  /* 0x0000ff0014137812 */ /* 0x000fe400078ef813 */
[----:B------:R-:W-:Y:S01]  /*57740*/  LOP3.LUT R16, R17, 0xff00, R16, 0xf8, !PT ;  /* 0x0000ff0011107812 */ /* 0x000fe200078ef810 */
[----:B------:R-:W-:Y:S01]  /*57750*/  IMAD.SHL.U32 R15, R15, 0x1000000, RZ ;  /* 0x010000000f0f7824 */ /* 0x000fe200078e00ff */
[----:B------:R-:W-:Y:S02]  /*57760*/  PRMT R4, R4, 0x7773, RZ ;  /* 0x0000777304047816 */ /* 0x000fe400000000ff */
[----:B------:R-:W-:-:S02]  /*57770*/  LOP3.LUT R17, R19, 0xff0000, R12, 0xf8, !PT ;  /* 0x00ff000013117812 */ /* 0x000fc400078ef80c */
[----:B------:R-:W-:Y:S01]  /*57780*/  LOP3.LUT R12, R16, 0xff0000, R13, 0xf8, !PT ;  /* 0x00ff0000100c7812 */ /* 0x000fe200078ef80d */
[----:B------:R-:W-:-:S03]  /*57790*/  IMAD.SHL.U32 R4, R4, 0x1000000, RZ ;  /* 0x0100000004047824 */ /* 0x000fc600078e00ff */
[----:B------:R-:W-:Y:S01]  /*577a0*/  LOP3.LUT R15, R12, R15, RZ, 0xfc, !PT ;  /* 0x0000000f0c0f7212 */ /* 0x000fe200078efcff */
[----:B----4-:R-:W-:Y:S01]  /*577b0*/  IMAD.MOV.U32 R12, RZ, RZ, R14 ;  /* 0x000000ffff0c7224 */ /* 0x010fe200078e000e */
[----:B------:R-:W-:Y:S01]  /*577c0*/  LOP3.LUT R13, R17, R4, RZ, 0xfc, !PT ;  /* 0x00000004110d7212 */ /* 0x000fe200078efcff */
        /* <DEDUP_REMOVED lines=8> */
[C---:B----4-:R-:W-:Y:S01]  /*57850*/  PRMT R20, R19.reuse, 0x7771, RZ ;  /* 0x0000777113147816 */ /* 0x050fe200000000ff */
        /* <DEDUP_REMOVED lines=9> */
[----:B------:R-:W-:Y:S01]  /*578f0*/  PRMT R4, R4, 0x7773, RZ ;  /* 0x0000777304047816 */ /* 0x000fe200000000ff */
[----:B--2---:R-:W-:Y:S01]  /*57900*/  IMAD.MOV.U32 R14, RZ, RZ, R27 ;  /* 0x000000ffff0e7224 */ /* 0x004fe200078e001b */
        /* <DEDUP_REMOVED lines=8> */
[----:B------:R-:W-:Y:S01]  /*57990*/  LOP3.LUT R15, R12, R19, RZ, 0xfc, !PT ;  /* 0x000000130c0f7212 */ /* 0x000fe200078efcff */
[----:B-----5:R-:W-:-:S05]  /*579a0*/  IMAD.MOV.U32 R12, RZ, RZ, R18 ;  /* 0x000000ffff0c7224 */ /* 0x020fca00078e0012 */
[----:B------:R0:W-:Y:S04]  /*579b0*/  STL.128 [R53+0x10], R12 ;  /* 0x0000100c35007387 */ /* 0x0001e80000100c00 */
[----:B------:R-:W2:Y:S04]  /*579c0*/  LDL R4, [R55+0x84] ;  /* 0x0000840037047983 */ /* 0x000ea80000100800 */
[----:B------:R-:W3:Y:S04]  /*579d0*/  LDL R19, [R55+0x8c] ;  /* 0x00008c0037137983 */ /* 0x000ee80000100800 */
[----:B------:R-:W4:Y:S04]  /*579e0*/  LDL R18, [R55+0x80] ;  /* 0x0000800037127983 */ /* 0x000f280000100800 */
[----:B------:R-:W5:Y:S01]  /*579f0*/  LDL R27, [R55+0x88] ;  /* 0x00008800371b7983 */ /* 0x000f620000100800 */
[----:B--2---:R-:W-:-:S02]  /*57a00*/  PRMT R16, R4, 0x7771, RZ ;  /* 0x0000777104107816 */ /* 0x004fc400000000ff */
[----:B------:R-:W-:Y:S02]  /*57a10*/  PRMT R17, R4, 0x7770, RZ ;  /* 0x0000777004117816 */ /* 0x000fe400000000ff */
[C---:B---3--:R-:W-:Y:S01]  /*57a20*/  PRMT R20, R19.reuse, 0x7771, RZ ;  /* 0x0000777113147816 */ /* 0x048fe200000000ff */
        /* <DEDUP_REMOVED lines=10> */
[----:B-----5:R-:W-:Y:S01]  /*57ad0*/  IMAD.MOV.U32 R14, RZ, RZ, R27 ;  /* 0x000000ffff0e7224 */ /* 0x020fe200078e001b */
        /* <DEDUP_REMOVED lines=9> */
[----:B----4-:R-:W-:-:S05]  /*57b70*/  IMAD.MOV.U32 R12, RZ, RZ, R18 ;  /* 0x000000ffff0c7224 */ /* 0x010fca00078e0012 */
        /* <DEDUP_REMOVED lines=120> */
[----:B------:R-:W4:Y:S01]  /*58300*/  LDL R38, [R55+0xd8] ;  /* 0x0000d80037267983 */ /* 0x000f220000100800 */
[----:B--2---:R-:W-:-:S02]  /*58310*/  PRMT R16, R4, 0x7771, RZ ;  /* 0x0000777104107816 */ /* 0x004fc400000000ff */
[----:B------:R-:W-:Y:S02]  /*58320*/  PRMT R17, R4, 0x7770, RZ ;  /* 0x0000777004117816 */ /* 0x000fe400000000ff */
[----:B---3--:R-:W-:Y:S01]  /*58330*/  PRMT R19, R18, 0x7771, RZ ;  /* 0x0000777112137816 */ /* 0x008fe200000000ff */
[----:B------:R-:W-:Y:S01]  /*58340*/  IMAD.SHL.U32 R16, R16, 0x100, RZ ;  /* 0x0000010010107824 */ /* 0x000fe200078e00ff */
[----:B------:R-:W-:Y:S02]  /*58350*/  PRMT R20, R18, 0x7770, RZ ;  /* 0x0000777012147816 */ /* 0x000fe400000000ff */
        /* <DEDUP_REMOVED lines=19> */
[----:B------:R-:W3:Y:S04]  /*58490*/  LDL.64 R18, [R55] ;  /* 0x0000000037127983 */ /* 0x000ee80000100a00 */
[----:B------:R-:W4:Y:S04]  /*584a0*/  LDL.64 R16, [R55+0x8] ;  /* 0x0000080037107983 */ /* 0x000f280000100a00 */
[----:B------:R-:W5:Y:S04]  /*584b0*/  LDL.64 R14, [R55+0x10] ;  /* 0x00001000370e7983 */ /* 0x000f680000100a00 */
[----:B------:R-:W5:Y:S04]  /*584c0*/  LDL.64 R12, [R55+0x18] ;  /* 0x00001800370c7983 */ /* 0x000f680000100a00 */
[----:B------:R-:W5:Y:S04]  /*584d0*/  LDL.64 R32, [R55+0x20] ;  /* 0x0000200037207983 */ /* 0x000f680000100a00 */
[----:B------:R-:W5:Y:S04]  /*584e0*/  LDL.64 R30, [R55+0x28] ;  /* 0x00002800371e7983 */ /* 0x000f680000100a00 */
[----:B------:R-:W5:Y:S04]  /*584f0*/  LDL.64 R28, [R55+0x30] ;  /* 0x00003000371c7983 */ /* 0x000f680000100a00 */
[----:B------:R-:W5:Y:S01]  /*58500*/  LDL.64 R20, [R55+0x38] ;  /* 0x0000380037147983 */ /* 0x000f620000100a00 */
[----:B------:R-:W-:Y:S01]  /*58510*/  IMAD.MOV.U32 R80, RZ, RZ, R61 ;  /* 0x000000ffff507224 */ /* 0x000fe200078e003d */
[----:B------:R-:W-:Y:S01]  /*58520*/  LOP3.LUT R75, R9, R65, RZ, 0x3c, !PT ;  /* 0x00000041094b7212 */ /* 0x000fe200078e3cff */
        /* <DEDUP_REMOVED lines=10> */
[----:B------:R-:W-:Y:S02]  /*585d0*/  IMAD.MOV.U32 R43, RZ, RZ, RZ ;  /* 0x000000ffff2b7224 */ /* 0x000fe400078e00ff */
[----:B------:R-:W-:Y:S02]  /*585e0*/  IMAD.U32 R97, RZ, RZ, UR7 ;  /* 0x00000007ff617e24 */ /* 0x000fe4000f8e00ff */
[----:B------:R-:W-:Y:S01]  /*585f0*/  IMAD.U32 R99, RZ, RZ, UR8 ;  /* 0x00000008ff637e24 */ /* 0x000fe2000f8e00ff */
[----:B--2---:R-:W-:-:S02]  /*58600*/  LOP3.LUT R103, R34, UR4, RZ, 0x3c, !PT ;  /* 0x0000000422677c12 */ /* 0x004fc4000f8e3cff */
[----:B------:R-:W-:Y:S01]  /*58610*/  LOP3.LUT R105, R35, UR5, RZ, 0x3c, !PT ;  /* 0x0000000523697c12 */ /* 0x000fe2000f8e3cff */
[----:B---3--:R-:W-:Y:S02]  /*58620*/  IMAD.MOV.U32 R81, RZ, RZ, R18 ;  /* 0x000000ffff517224 */ /* 0x008fe400078e0012 */
[----:B------:R-:W-:Y:S02]  /*58630*/  IMAD.MOV.U32 R79, RZ, RZ, R19 ;  /* 0x000000ffff4f7224 */ /* 0x000fe400078e0013 */
[----:B----4-:R-:W-:Y:S02]  /*58640*/  IMAD.MOV.U32 R77, RZ, RZ, R16 ;  /* 0x000000ffff4d7224 */ /* 0x010fe400078e0010 */
[----:B------:R-:W-:Y:S02]  /*58650*/  IMAD.MOV.U32 R83, RZ, RZ, R17 ;  /* 0x000000ffff537224 */ /* 0x000fe400078e0011 */
[----:B-----5:R-:W-:Y:S02]  /*58660*/  IMAD.MOV.U32 R85, RZ, RZ, R14 ;  /* 0x000000ffff557224 */ /* 0x020fe400078e000e */
        /* <DEDUP_REMOVED lines=11> */
.L_x_268:
        /* <DEDUP_REMOVED lines=25> */
[----:B-1----:R-:W-:-:S05]  /*588b0*/  IMAD R34, R34, 0x8, R53 ;  /* 0x0000000822227824 */ /* 0x002fca00078e0235 */
[----:B------:R-:W2:Y:S02]  /*588c0*/  LDL.64 R46, [R34] ;  /* 0x00000000222e7983 */ /* 0x000ea40000100a00 */
        /* <DEDUP_REMOVED lines=15> */
[----:B------:R5:W2:Y:S01]  /*589c0*/  LDL.64 R26, [R6] ;  /* 0x00000000061a7983 */ /* 0x000aa20000100a00 */
[----:B-1----:R-:W-:-:S06]  /*589d0*/  IMAD R24, R10, 0x8, R53 ;  /* 0x000000080a187824 */ /* 0x002fcc00078e0235 */
[----:B------:R-:W2:Y:S01]  /*589e0*/  LDL.64 R24, [R24] ;  /* 0x0000000018187983 */ /* 0x000ea20000100a00 */
[----:B0-----:R-:W-:-:S06]  /*589f0*/  IMAD R10, R42, 0x8, R53 ;  /* 0x000000082a0a7824 */ /* 0x001fcc00078e0235 */
[----:B------:R-:W2:Y:S01]  /*58a00*/  LDL.64 R10, [R10] ;  /* 0x000000000a0a7983 */ /* 0x000ea20000100a00 */
[----:B---3--:R-:W-:-:S06]  /*58a10*/  IMAD R8, R74, 0x8, R53 ;  /* 0x000000084a087824 */ /* 0x008fcc00078e0235 */
        /* <DEDUP_REMOVED lines=11> */
[----:B------:R-:W-:Y:S02]  /*58ad0*/  IADD3 R76, P4, P5, R48, R85, R70 ;  /* 0x00000055304c7210 */ /* 0x000fe40007d9e046 */
[----:B------:R-:W-:Y:S02]  /*58ae0*/  IADD3 R82, P0, P1, R82, R63, R64 ;  /* 0x0000003f52527210 */ /* 0x000fe4000791e040 */
[----:B------:R-:W-:-:S02]  /*58af0*/  IADD3.X R64, PT, PT, R51, R83, R69, P2, P3 ;  /* 0x0000005333407210 */ /* 0x000fc400017e6445 */
[----:B------:R-:W-:Y:S02]  /*58b00*/  IADD3 R70, P2, P3, R44, R89, R72 ;  /* 0x000000592c467210 */ /* 0x000fe40007b5e048 */
[----:B------:R-:W-:Y:S02]  /*58b10*/  SHF.L.W.U32.HI R61, R61, 0x8, R4 ;  /* 0x000000083d3d7819 */ /* 0x000fe40000010e04 */
[----:B------:R-:W-:Y:S02]  /*58b20*/  IADD3.X R78, PT, PT, R49, R87, R71, P4, P5 ;  /* 0x00000057314e7210 */ /* 0x000fe400027ea447 */
[----:B------:R-:W-:Y:S02]  /*58b30*/  LOP3.LUT R89, R91, R60, RZ, 0x3c, !PT ;  /* 0x0000003c5b597212 */ /* 0x000fe400078e3cff */
[----:B------:R-:W-:Y:S02]  /*58b40*/  LOP3.LUT R91, R107, R64, RZ, 0x3c, !PT ;  /* 0x000000406b5b7212 */ /* 0x000fe400078e3cff */
[----:B------:R-:W-:-:S02]  /*58b50*/  IADD3.X R68, PT, PT, R62, R61, R65, P0, P1 ;  /* 0x0000003d3e447210 */ /* 0x000fc400007e2441 */
[----:B------:R-:W-:Y:S02]  /*58b60*/  LOP3.LUT R83, R99, R78, RZ, 0x3c, !PT ;  /* 0x0000004e63537212 */ /* 0x000fe400078e3cff */
[----:B------:R-:W-:Y:S02]  /*58b70*/  IADD3 R85, P0, PT, R80, R91, RZ ;  /* 0x0000005b50557210 */ /* 0x000fe40007f1e0ff */
[----:B------:R-:W-:Y:S02]  /*58b80*/  LOP3.LUT R77, R97, R76, RZ, 0x3c, !PT ;  /* 0x0000004c614d7212 */ /* 0x000fe400078e3cff */
[----:B------:R-:W-:Y:S01]  /*58b90*/  IADD3 R79, P1, PT, R86, R83, RZ ;  /* 0x00000053564f7210 */ /* 0x000fe20007f3e0ff */
[----:B------:R-:W-:Y:S01]  /*58ba0*/  IMAD.X R87, R84, 0x1, R89, P0 ;  /* 0x0000000154577824 */ /* 0x000fe200000e0659 */
[----:B------:R-:W-:Y:S02]  /*58bb0*/  LOP3.LUT R6, R75, R82, RZ, 0x3c, !PT ;  /* 0x000000524b067212 */ /* 0x000fe400078e3cff */
[----:B------:R-:W-:Y:S01]  /*58bc0*/  LOP3.LUT R65, R67, R68, RZ, 0x3c, !PT ;  /* 0x0000004443417212 */ /* 0x000fe200078e3cff */
[----:B------:R-:W-:Y:S01]  /*58bd0*/  IMAD.X R81, R88, 0x1, R77, P1 ;  /* 0x0000000158517824 */ /* 0x000fe200008e064d */
[----:B------:R-:W-:-:S02]  /*58be0*/  IADD3.X R72, PT, PT, R45, R101, R73, P2, P3 ;  /* 0x000000652d487210 */ /* 0x000fc400017e6449 */
[----:B------:R-:W-:Y:S02]  /*58bf0*/  LOP3.LUT R50, R50, R85, RZ, 0x3c, !PT ;  /* 0x0000005532327212 */ /* 0x000fe400078e3cff */
        /* <DEDUP_REMOVED lines=11> */
[----:B--2---:R-:W-:Y:S01]  /*58cb0*/  IADD3 R60, P0, P1, R60, R51, R58 ;  /* 0x000000333c3c7210 */ /* 0x004fe2000791e03a */
        /* <DEDUP_REMOVED lines=40> */
[----:B------:R-:W-:Y:S01]  /*58f40*/  IMAD.X R58, R50, 0x1, R75, P1 ;  /* 0x00000001323a7824 */ /* 0x000fe200008e064b */
[----:B------:R-:W-:-:S02]  /*58f50*/  IADD3.X R69, PT, PT, R49, R64, R41, P4, P5 ;  /* 0x0000004031457210 */ /* 0x000fc400027ea429 */
[----:B------:R-:W-:Y:S01]  /*58f60*/  LOP3.LUT R64, R50, R73, RZ, 0x3c, !PT ;  /* 0x0000004932407212 */ /* 0x000fe200078e3cff */
[----:B------:R-:W-:Y:S01]  /*58f70*/  IMAD.X R75, R4, 0x1, R95, P0 ;  /* 0x00000001044b7824 */ /* 0x000fe200000e065f */
[----:B------:R-:W-:Y:S02]  /*58f80*/  LOP3.LUT R59, R59, R40, RZ, 0x3c, !PT ;  /* 0x000000283b3b7212 */ /* 0x000fe400078e3cff */
[----:B------:R-:W-:Y:S02]  /*58f90*/  LOP3.LUT R38, R57, R58, RZ, 0x3c, !PT ;  /* 0x0000003a39267212 */ /* 0x000fe400078e3cff */
[----:B------:R-:W-:Y:S02]  /*58fa0*/  IADD3 R64, P0, PT, R64, R62, RZ ;  /* 0x0000003e40407210 */ /* 0x000fe40007f1e0ff */
[----:B------:R-:W-:Y:S02]  /*58fb0*/  LOP3.LUT R68, R56, R71, RZ, 0x3c, !PT ;  /* 0x0000004738447212 */ /* 0x000fe400078e3cff */
[----:B------:R-:W-:-:S02]  /*58fc0*/  LOP3.LUT R60, R4, R69, RZ, 0x3c, !PT ;  /* 0x00000045043c7212 */ /* 0x000fc400078e3cff */
[----:B------:R-:W-:Y:S01]  /*58fd0*/  SHF.L.W.U32.HI R57, R59, 0x1, R38 ;  /* 0x000000013b397819 */ /* 0x000fe20000010e26 */
[----:B------:R-:W-:Y:S01]  /*58fe0*/  IMAD.X R68, R68, 0x1, R74, P0 ;  /* 0x0000000144447824 */ /* 0x000fe200000e064a */
[----:B------:R-:W-:Y:S02]  /*58ff0*/  LOP3.LUT R41, R63, R79, RZ, 0x3c, !PT ;  /* 0x0000004f3f297212 */ /* 0x000fe400078e3cff */
[----:B------:R-:W-:Y:S02]  /*59000*/  LOP3.LUT R82, R61, R75, RZ, 0x3c, !PT ;  /* 0x0000004b3d527212 */ /* 0x000fe400078e3cff */
        /* <DEDUP_REMOVED lines=12> */
[----:B------:R-:W-:Y:S02]  /*590d0*/  SHF.L.W.U32.HI R45, R36, 0x8, R45 ;  /* 0x00000008242d7819 */ /* 0x000fe40000010e2d */
[----:B------:R-:W-:Y:S02]  /*590e0*/  LOP3.LUT R47, R51, R60, RZ, 0x3c, !PT ;  /* 0x0000003c332f7212 */ /* 0x000fe400078e3cff */
[----:B------:R-:W-:Y:S02]  /*590f0*/  LOP3.LUT R34, R49, R62, RZ, 0x3c, !PT ;  /* 0x0000003e31227212 */ /* 0x000fe400078e3cff */
[----:B------:R-:W-:-:S02]  /*59100*/  IADD3.X R49, PT, PT, R39, R72, R35, P0, P1 ;  /* 0x0000004827317210 */ /* 0x000fc400007e2423 */
[----:B------:R-:W-:Y:S02]  /*59110*/  LOP3.LUT R40, R42, R65, RZ, 0x3c, !PT ;  /* 0x000000412a287212 */ /* 0x000fe400078e3cff */
[----:B------:R-:W-:Y:S02]  /*59120*/  IADD3 R81, P0, P1, R71, R45, R26 ;  /* 0x0000002d47517210 */ /* 0x000fe4000791e01a */
[----:B------:R-:W-:Y:S02]  /*59130*/  SHF.L.W.U32.HI R35, R34, 0x8, R47 ;  /* 0x0000000822237819 */ /* 0x000fe40000010e2f */
        /* <DEDUP_REMOVED lines=24> */
[----:B------:R-:W-:-:S02]  /*592c0*/  IADD3 R85, P0, P1, R63, R39, R10 ;  /* 0x000000273f557210 */ /* 0x000fc4000791e00a */
[----:B------:R-:W-:Y:S02]  /*592d0*/  SHF.L.W.U32.HI R57, R57, 0x8, R26 ;  /* 0x0000000839397819 */ /* 0x000fe40000010e1a */
[----:B------:R-:W-:Y:S02]  /*592e0*/  LOP3.LUT R4, R77, R4, R69, 0x96, !PT ;  /* 0x000000044d047212 */ /* 0x000fe400078e9645 */
[----:B------:R-:W-:Y:S02]  /*592f0*/  LOP3.LUT R25, R83, R6, R67, 0x96, !PT ;  /* 0x0000000653197212 */ /* 0x000fe400078e9643 */
[----:B------:R-:W-:Y:S02]  /*59300*/  IADD3.X R87, PT, PT, R65, R27, R11, P0, P1 ;  /* 0x0000001b41577210 */ /* 0x000fe400007e240b */
[----:B---3--:R-:W-:Y:S02]  /*59310*/  IADD3 R89, P0, P1, R61, R57, R8 ;  /* 0x000000393d597210 */ /* 0x008fe4000791e008 */
        /* <DEDUP_REMOVED lines=41> */
[--C-:B------:R-:W-:Y:S02]  /*595b0*/  SHF.R.U32.HI R4, RZ, 0x18, R11.reuse ;  /* 0x00000018ff047819 */ /* 0x100fe4000001160b */
[----:B------:R-:W-:-:S02]  /*595c0*/  SHF.R.U32.HI R19, RZ, 0x8, R11 ;  /* 0x00000008ff137819 */ /* 0x000fc4000001160b */
[----:B------:R-:W-:Y:S02]  /*595d0*/  LOP3.LUT R27, R107, R51, R31, 0x96, !PT ;  /* 0x000000336b1b7212 */ /* 0x000fe400078e961f */
[C-C-:B------:R-:W-:Y:S02]  /*595e0*/  SHF.R.U64 R31, R10.reuse, 0x10, R11.reuse ;  /* 0x000000100a1f7819 */ /* 0x140fe4000000120b */
[C---:B------:R-:W-:Y:S02]  /*595f0*/  SHF.R.U64 R6, R10.reuse, 0x18, R11 ;  /* 0x000000180a067819 */ /* 0x040fe4000000120b */
[----:B------:R-:W-:Y:S02]  /*59600*/  PRMT R4, R17, 0x3340, R4 ;  /* 0x0000334011047816 */ /* 0x000fe40000000004 */
[----:B------:R-:W-:Y:S02]  /*59610*/  PRMT R17, R11, 0x3340, R19 ;  /* 0x000033400b117816 */ /* 0x000fe40000000013 */
[----:B------:R-:W-:-:S02]  /*59620*/  SHF.R.U64 R19, R10, 0x8, R11 ;  /* 0x000000080a137819 */ /* 0x000fc4000000120b */
[----:B------:R-:W-:Y:S02]  /*59630*/  LOP3.LUT R8, R76, R81, R18, 0x96, !PT ;  /* 0x000000514c087212 */ /* 0x000fe400078e9612 */
[--C-:B0-----:R-:W-:Y:S02]  /*59640*/  SHF.R.U32.HI R11, RZ, 0x10, R9.reuse ;  /* 0x00000010ff0b7819 */ /* 0x101fe40000011609 */
[--C-:B------:R-:W-:Y:S01]  /*59650*/  SHF.R.U32.HI R16, RZ, 0x18, R9.reuse ;  /* 0x00000018ff107819 */ /* 0x100fe20000011609 */
[----:B------:R0:W-:Y:S01]  /*59660*/  STL.64 [R55], R8 ;  /* 0x0000000837007387 */ /* 0x0001e20000100a00 */
[----:B------:R-:W-:Y:S02]  /*59670*/  PRMT R6, R31, 0x3340, R6 ;  /* 0x000033401f067816 */ /* 0x000fe40000000006 */
[----:B------:R-:W-:Y:S02]  /*59680*/  SHF.R.U32.HI R31, RZ, 0x8, R9 ;  /* 0x00000008ff1f7819 */ /* 0x000fe40000011609 */
[----:B------:R-:W-:-:S02]  /*59690*/  LOP3.LUT R13, R92, R101, R13, 0x96, !PT ;  /* 0x000000655c0d7212 */ /* 0x000fc400078e960d */
[----:B------:R-:W-:Y:S02]  /*596a0*/  LOP3.LUT R25, R75, R61, R33, 0x96, !PT ;  /* 0x0000003d4b197212 */ /* 0x000fe400078e9621 */
[----:B------:R-:W-:Y:S02]  /*596b0*/  PRMT R16, R11, 0x3340, R16 ;  /* 0x000033400b107816 */ /* 0x000fe40000000010 */
[----:B------:R-:W-:Y:S02]  /*596c0*/  LOP3.LUT R26, R91, R50, R30, 0x96, !PT ;  /* 0x000000325b1a7212 */ /* 0x000fe400078e961e */
        /* <DEDUP_REMOVED lines=14> */
[C-C-:B------:R-:W-:Y:S02]  /*597b0*/  SHF.R.U64 R8, R12.reuse, 0x18, R13.reuse ;  /* 0x000000180c087819 */ /* 0x140fe4000000120d */
[----:B------:R-:W-:Y:S02]  /*597c0*/  PRMT R18, R11, 0x3340, R18 ;  /* 0x000033400b127816 */ /* 0x000fe40000000012 */
[----:B------:R-:W-:Y:S02]  /*597d0*/  SHF.R.U64 R11, R12, 0x8, R13 ;  /* 0x000000080c0b7819 */ /* 0x000fe4000000120d */
[----:B------:R-:W-:-:S02]  /*597e0*/  LOP3.LUT R24, R67, R60, R32, 0x96, !PT ;  /* 0x0000003c43187212 */ /* 0x000fc400078e9620 */
[----:B------:R-:W-:Y:S02]  /*597f0*/  LOP3.LUT R14, R86, R85, R14, 0x96, !PT ;  /* 0x00000055560e7212 */ /* 0x000fe400078e960e */
[----:B------:R-:W-:Y:S01]  /*59800*/  PRMT R35, R13, 0x3340, R35 ;  /* 0x000033400d237816 */ /* 0x000fe20000000023 */
[----:B------:R-:W-:Y:S01]  /*59810*/  STL.64 [R55+0x20], R24 ;  /* 0x0000201837007387 */ /* 0x000fe20000100a00 */
[--C-:B------:R-:W-:Y:S02]  /*59820*/  SHF.R.U32.HI R37, RZ, 0x10, R15.reuse ;  /* 0x00000010ff257819 */ /* 0x100fe4000001160f */
[--C-:B------:R-:W-:Y:S01]  /*59830*/  SHF.R.U32.HI R32, RZ, 0x18, R15.reuse ;  /* 0x00000018ff207819 */ /* 0x100fe2000001160f */
[----:B------:R1:W-:Y:S01]  /*59840*/  STL.64 [R55+0x10], R14 ;  /* 0x0000100e37007387 */ /* 0x0003e20000100a00 */
[----:B0-----:R-:W-:Y:S02]  /*59850*/  PRMT R13, R9, 0x3340, R8 ;  /* 0x00003340090d7816 */ /* 0x001fe40000000008 */
[----:B------:R-:W-:-:S02]  /*59860*/  SHF.R.U32.HI R9, RZ, 0x8, R15 ;  /* 0x00000008ff097819 */ /* 0x000fc4000001160f */
[----:B------:R-:W-:Y:S02]  /*59870*/  PRMT R12, R12, 0x3340, R11 ;  /* 0x000033400c0c7816 */ /* 0x000fe4000000000b */
[C-C-:B------:R-:W-:Y:S02]  /*59880*/  SHF.R.U64 R11, R14.reuse, 0x10, R15.reuse ;  /* 0x000000100e0b7819 */ /* 0x140fe4000000120f */
[----:B------:R-:W-:Y:S02]  /*59890*/  SHF.R.U64 R34, R14, 0x18, R15 ;  /* 0x000000180e227819 */ /* 0x000fe4000000120f */
[----:B------:R-:W-:Y:S02]  /*598a0*/  PRMT R32, R37, 0x3340, R32 ;  /* 0x0000334025207816 */ /* 0x000fe40000000020 */
[----:B------:R-:W-:Y:S02]  /*598b0*/  PRMT R37, R15, 0x3340, R9 ;  /* 0x000033400f257816 */ /* 0x000fe40000000009 */
[----:B------:R-:W-:-:S02]  /*598c0*/  SHF.R.U32.HI R9, RZ, 0x10, R27 ;  /* 0x00000010ff097819 */ /* 0x000fc4000001161b */
[--C-:B------:R-:W-:Y:S02]  /*598d0*/  SHF.R.U32.HI R36, RZ, 0x18, R27.reuse ;  /* 0x00000018ff247819 */ /* 0x100fe4000001161b */
[----:B------:R-:W-:Y:S02]  /*598e0*/  PRMT R34, R11, 0x3340, R34 ;  /* 0x000033400b227816 */ /* 0x000fe40000000022 */
[----:B------:R-:W-:Y:S02]  /*598f0*/  SHF.R.U64 R11, R26, 0x8, R27 ;  /* 0x000000081a0b7819 */ /* 0x000fe4000000121b */
[----:B------:R-:W-:Y:S02]  /*59900*/  LOP3.LUT R20, R103, R44, R20, 0x96, !PT ;  /* 0x0000002c67147212 */ /* 0x000fe400078e9614 */
[----:B------:R-:W-:Y:S02]  /*59910*/  LOP3.LUT R21, R105, R45, R21, 0x96, !PT ;  /* 0x0000002d69157212 */ /* 0x000fe400078e9615 */
[----:B------:R-:W-:-:S02]  /*59920*/  PRMT R36, R9, 0x3340, R36 ;  /* 0x0000334009247816 */ /* 0x000fc40000000024 */
[C-C-:B------:R-:W-:Y:S01]  /*59930*/  SHF.R.U64 R9, R26.reuse, 0x10, R27.reuse ;  /* 0x000000101a097819 */ /* 0x140fe2000000121b */
[----:B------:R-:W-:Y:S01]  /*59940*/  STL.64 [R55+0x38], R20 ;  /* 0x0000381437007387 */ /* 0x000fe20000100a00 */
[C-C-:B------:R-:W-:Y:S02]  /*59950*/  SHF.R.U64 R8, R26.reuse, 0x18, R27.reuse ;  /* 0x000000181a087819 */ /* 0x140fe4000000121b */
[----:B------:R-:W-:Y:S02]  /*59960*/  SHF.R.U32.HI R41, RZ, 0x8, R27 ;  /* 0x00000008ff297819 */ /* 0x000fe4000001161b */
[----:B------:R-:W-:Y:S02]  /*59970*/  PRMT R26, R26, 0x3340, R11 ;  /* 0x000033401a1a7816 */ /* 0x000fe4000000000b */
[C-C-:B------:R-:W-:Y:S02]  /*59980*/  SHF.R.U64 R11, R20.reuse, 0x10, R21.reuse ;  /* 0x00000010140b7819 */ /* 0x140fe40000001215 */
[----:B------:R-:W-:-:S02]  /*59990*/  SHF.R.U64 R42, R20, 0x18, R21 ;  /* 0x00000018142a7819 */ /* 0x000fc40000001215 */
[----:B------:R-:W-:Y:S02]  /*599a0*/  LOP3.LUT R28, R97, R48, R28, 0x96, !PT ;  /* 0x00000030611c7212 */ /* 0x000fe400078e961c */
[----:B------:R-:W-:Y:S02]  /*599b0*/  LOP3.LUT R29, R99, R49, R29, 0x96, !PT ;  /* 0x00000031631d7212 */ /* 0x000fe400078e961d */
[----:B------:R-:W-:Y:S02]  /*599c0*/  SHF.R.U64 R39, R14, 0x8, R15 ;  /* 0x000000080e277819 */ /* 0x000fe4000000120f */
[--C-:B-1----:R-:W-:Y:S01]  /*599d0*/  SHF.R.U32.HI R15, RZ, 0x10, R25.reuse ;  /* 0x00000010ff0f7819 */ /* 0x102fe20000011619 */
[----:B------:R0:W-:Y:S01]  /*599e0*/  STL.64 [R55+0x30], R28 ;  /* 0x0000301c37007387 */ /* 0x0001e20000100a00 */
[----:B------:R-:W-:Y:S02]  /*599f0*/  SHF.R.U32.HI R38, RZ, 0x18, R25 ;  /* 0x00000018ff267819 */ /* 0x000fe40000011619 */
[----:B------:R-:W-:-:S02]  /*59a00*/  PRMT R41, R27, 0x3340, R41 ;  /* 0x000033401b297816 */ /* 0x000fc40000000029 */
[----:B------:R-:W-:Y:S02]  /*59a10*/  SHF.R.U32.HI R43, RZ, 0x8, R25 ;  /* 0x00000008ff2b7819 */ /* 0x000fe40000011619 */
[----:B------:R-:W-:Y:S02]  /*59a20*/  PRMT R27, R9, 0x3340, R8 ;  /* 0x00003340091b7816 */ /* 0x000fe40000000008 */
[----:B------:R-:W-:Y:S02]  /*59a30*/  PRMT R42, R11, 0x3340, R42 ;  /* 0x000033400b2a7816 */ /* 0x000fe4000000002a */
[--C-:B------:R-:W-:Y:S02]  /*59a40*/  SHF.R.U32.HI R9, RZ, 0x10, R21.reuse ;  /* 0x00000010ff097819 */ /* 0x100fe40000011615 */
[----:B------:R-:W-:Y:S02]  /*59a50*/  SHF.R.U32.HI R40, RZ, 0x18, R21 ;  /* 0x00000018ff287819 */ /* 0x000fe40000011615 */
[----:B------:R-:W-:-:S02]  /*59a60*/  SHF.R.U64 R11, R28, 0x10, R29 ;  /* 0x000000101c0b7819 */ /* 0x000fc4000000121d */
[--C-:B------:R-:W-:Y:S02]  /*59a70*/  SHF.R.U64 R46, R28, 0x18, R29.reuse ;  /* 0x000000181c2e7819 */ /* 0x100fe4000000121d */
[----:B------:R-:W-:Y:S02]  /*59a80*/  PRMT R38, R15, 0x3340, R38 ;  /* 0x000033400f267816 */ /* 0x000fe40000000026 */
[----:B------:R-:W-:Y:S02]  /*59a90*/  SHF.R.U32.HI R45, RZ, 0x8, R29 ;  /* 0x00000008ff2d7819 */ /* 0x000fe4000001161d */
[C-C-:B------:R-:W-:Y:S02]  /*59aa0*/  SHF.R.U64 R15, R24.reuse, 0x8, R25.reuse ;  /* 0x00000008180f7819 */ /* 0x140fe40000001219 */
[----:B------:R-:W-:Y:S02]  /*59ab0*/  SHF.R.U64 R8, R24, 0x10, R25 ;  /* 0x0000001018087819 */ /* 0x000fe40000001219 */
[----:B------:R-:W-:-:S02]  /*59ac0*/  PRMT R43, R25, 0x3340, R43 ;  /* 0x00003340192b7816 */ /* 0x000fc4000000002b */
[----:B------:R-:W-:Y:S02]  /*59ad0*/  SHF.R.U64 R25, R24, 0x18, R25 ;  /* 0x0000001818197819 */ /* 0x000fe40000001219 */
[----:B------:R-:W-:Y:S02]  /*59ae0*/  PRMT R40, R9, 0x3340, R40 ;  /* 0x0000334009287816 */ /* 0x000fe40000000028 */
[----:B------:R-:W-:Y:S02]  /*59af0*/  PRMT R46, R11, 0x3340, R46 ;  /* 0x000033400b2e7816 */ /* 0x000fe4000000002e */
[--C-:B------:R-:W-:Y:S02]  /*59b00*/  SHF.R.U32.HI R9, RZ, 0x10, R29.reuse ;  /* 0x00000010ff097819 */ /* 0x100fe4000001161d */
[--C-:B------:R-:W-:Y:S02]  /*59b10*/  SHF.R.U32.HI R44, RZ, 0x18, R29.reuse ;  /* 0x00000018ff2c7819 */ /* 0x100fe4000001161d */
[----:B------:R-:W-:-:S02]  /*59b20*/  SHF.R.U64 R47, R28, 0x8, R29 ;  /* 0x000000081c2f7819 */ /* 0x000fc4000000121d */
[----:B------:R-:W-:Y:S02]  /*59b30*/  PRMT R45, R29, 0x3340, R45 ;  /* 0x000033401d2d7816 */ /* 0x000fe4000000002d */
[----:B------:R-:W-:Y:S02]  /*59b40*/  PRMT R11, R17, 0x5410, R4 ;  /* 0x00005410110b7816 */ /* 0x000fe40000000004 */
[--C-:B------:R-:W-:Y:S02]  /*59b50*/  SHF.R.U32.HI R17, RZ, 0x8, R21.reuse ;  /* 0x00000008ff117819 */ /* 0x100fe40000011615 */
[----:B0-----:R-:W-:Y:S02]  /*59b60*/  SHF.R.U64 R29, R20, 0x8, R21 ;  /* 0x00000008141d7819 */ /* 0x001fe40000001215 */
        /* <DEDUP_REMOVED lines=13> */
[----:B------:R-:W-:Y:S01]  /*59c40*/  PRMT R16, R24, 0x5410, R25 ;  /* 0x0000541018107816 */ /* 0x000fe20000000019 */
[----:B------:R0:W-:Y:S01]  /*59c50*/  STL.128 [R1+0x180], R8 ;  /* 0x0001800801007387 */ /* 0x0001e20000100c00 */
[----:B------:R-:W-:-:S02]  /*59c60*/  PRMT R15, R35, 0x5410, R30 ;  /* 0x00005410230f7816 */ /* 0x000fc4000000001e */
[----:B------:R-:W-:Y:S02]  /*59c70*/  PRMT R13, R37, 0x5410, R32 ;  /* 0x00005410250d7816 */ /* 0x000fe40000000020 */
        /* <DEDUP_REMOVED lines=24> */
.L_x_271:
        /* <DEDUP_REMOVED lines=8> */
.L_x_270:
        /* <DEDUP_REMOVED lines=13> */
.L_x_269:
        /* <DEDUP_REMOVED lines=65> */
[----:B------:R-:W-:-:S07]  /*5a360*/  PRMT R104, R27, 0x7610, R104 ;  /* 0x000076101b687816 */ /* 0x000fce0000000068 */
.L_x_280:
[----:B------:R-:W2:Y:S04]  /*5a370*/  LDL.128 R28, [R1+0xaa0] ;  /* 0x000aa000011c7983 */ /* 0x000ea80000100c00 */
[----:B------:R-:W3:Y:S01]  /*5a380*/  LDL.128 R24, [R1+0xab0] ;  /* 0x000ab00001187983 */ /* 0x000ee20000100c00 */
[----:B------:R-:W-:Y:S01]  /*5a390*/  LOP3.LUT R4, R88, 0xffff, RZ, 0xc0, !PT ;  /* 0x0000ffff58047812 */ /* 0x000fe200078ec0ff */
[----:B------:R-:W0:Y:S01]  /*5a3a0*/  LDC.64 R20, c[0x3][0x38] ;  /* 0x00c00e00ff147b82 */ /* 0x000e220000000a00 */
[----:B------:R-:W-:Y:S02]  /*5a3b0*/  LOP3.LUT R9, R86, 0xffff, RZ, 0xc0, !PT ;  /* 0x0000ffff56097812 */ /* 0x000fe400078ec0ff */
[----:B------:R-:W-:Y:S02]  /*5a3c0*/  LOP3.LUT R8, R33, 0xffff, RZ, 0xc0, !PT ;  /* 0x0000ffff21087812 */ /* 0x000fe400078ec0ff */
[----:B------:R-:W-:-:S02]  /*5a3d0*/  LOP3.LUT R13, R32, 0xffff, RZ, 0xc0, !PT ;  /* 0x0000ffff200d7812 */ /* 0x000fc400078ec0ff */
[----:B------:R-:W-:Y:S02]  /*5a3e0*/  PRMT R4, R9, 0x3340, R4 ;  /* 0x0000334009047816 */ /* 0x000fe40000000004 */
[----:B------:R-:W-:Y:S02]  /*5a3f0*/  LOP3.LUT R6, R35, 0xffff, RZ, 0xc0, !PT ;  /* 0x0000ffff23067812 */ /* 0x000fe400078ec0ff */
[----:B------:R-:W-:Y:S02]  /*5a400*/  LOP3.LUT R11, R34, 0xffff, RZ, 0xc0, !PT ;  /* 0x0000ffff220b7812 */ /* 0x000fe400078ec0ff */
[----:B------:R-:W-:Y:S02]  /*5a410*/  LOP3.LUT R10, R84, 0xffff, RZ, 0xc0, !PT ;  /* 0x0000ffff540a7812 */ /* 0x000fe400078ec0ff */
[----:B------:R-:W-:Y:S02]  /*5a420*/  LOP3.LUT R15, R82, 0xffff, RZ, 0xc0, !PT ;  /* 0x0000ffff520f7812 */ /* 0x000fe400078ec0ff */
[----:B------:R-:W-:-:S02]  /*5a430*/  PRMT R8, R13, 0x3340, R8 ;  /* 0x000033400d087816 */ /* 0x000fc40000000008 */
[----:B------:R-:W-:Y:S02]  /*5a440*/  LOP3.LUT R80, R80, 0xffff, RZ, 0xc0, !PT ;  /* 0x0000ffff50507812 */ /* 0x000fe400078ec0ff */
[----:B------:R-:W-:Y:S02]  /*5a450*/  LOP3.LUT R9, R78, 0xffff, RZ, 0xc0, !PT ;  /* 0x0000ffff4e097812 */ /* 0x000fe400078ec0ff */
[----:B------:R-:W-:Y:S02]  /*5a460*/  LOP3.LUT R62, R62, 0xffff, RZ, 0xc0, !PT ;  /* 0x0000ffff3e3e7812 */ /* 0x000fe400078ec0ff */
[----:B------:R-:W-:Y:S02]  /*5a470*/  LOP3.LUT R17, R60, 0xffff, RZ, 0xc0, !PT ;  /* 0x0000ffff3c117812 */ /* 0x000fe400078ec0ff */
[----:B------:R-:W-:Y:S02]  /*5a480*/  LOP3.LUT R66, R66, 0xffff, RZ, 0xc0, !PT ;  /* 0x0000ffff42427812 */ /* 0x000fe400078ec0ff */
[----:B------:R-:W-:-:S02]  /*5a490*/  LOP3.LUT R13, R64, 0xffff, RZ, 0xc0, !PT ;  /* 0x0000ffff400d7812 */ /* 0x000fc400078ec0ff */
[----:B------:R-:W-:Y:S02]  /*5a4a0*/  LOP3.LUT R58, R58, 0xffff, RZ, 0xc0, !PT ;  /* 0x0000ffff3a3a7812 */ /* 0x000fe400078ec0ff */
[----:B------:R-:W-:Y:S02]  /*5a4b0*/  LOP3.LUT R19, R56, 0xffff, RZ, 0xc0, !PT ;  /* 0x0000ffff38137812 */ /* 0x000fe400078ec0ff */
[----:B------:R-:W-:Y:S02]  /*5a4c0*/  PRMT R11, R11, 0x3340, R6 ;  /* 0x000033400b0b7816 */ /* 0x000fe40000000006 */
[----:B------:R-:W-:Y:S02]  /*5a4d0*/  PRMT R15, R15, 0x3340, R10 ;  /* 0x000033400f0f7816 */ /* 0x000fe4000000000a */
[----:B------:R-:W-:Y:S02]  /*5a4e0*/  PRMT R9, R9, 0x3340, R80 ;  /* 0x0000334009097816 */ /* 0x000fe40000000050 */
[----:B------:R-:W-:-:S02]  /*5a4f0*/  PRMT R17, R17, 0x3340, R62 ;  /* 0x0000334011117816 */ /* 0x000fc4000000003e */
[----:B------:R-:W-:Y:S02]  /*5a500*/  PRMT R66, R13, 0x3340, R66 ;  /* 0x000033400d427816 */ /* 0x000fe40000000042 */
[----:B------:R-:W-:Y:S01]  /*5a510*/  PRMT R32, R19, 0x3340, R58 ;  /* 0x0000334013207816 */ /* 0x000fe2000000003a */
[----:B------:R-:W1:Y:S01]  /*5a520*/  LDC.64 R12, c[0x3][0x18] ;  /* 0x00c00600ff0c7b82 */ /* 0x000e620000000a00 */
[----:B------:R-:W-:Y:S01]  /*5a530*/  PRMT R35, R11, 0x5410, R4 ;  /* 0x000054100b237816 */ /* 0x000fe20000000004 */
[----:B------:R-:W-:Y:S01]  /*5a540*/  IMAD.MOV.U32 R4, RZ, RZ, 0x40 ;  /* 0x00000040ff047424 */ /* 0x000fe200078e00ff */
[----:B------:R-:W-:Y:S02]  /*5a550*/  PRMT R34, R15, 0x5410, R8 ;  /* 0x000054100f227816 */ /* 0x000fe40000000008 */
[----:B------:R-:W-:Y:S02]  /*5a560*/  PRMT R33, R66, 0x5410, R9 ;  /* 0x0000541042217816 */ /* 0x000fe40000000009 */
[----:B------:R-:W-:Y:S01]  /*5a570*/  PRMT R32, R32, 0x5410, R17 ;  /* 0x0000541020207816 */ /* 0x000fe20000000011 */
[----:B------:R-:W4:Y:S01]  /*5a580*/  LDC.64 R8, c[0x3][0x8] ;  /* 0x00c00200ff087b82 */ /* 0x000f220000000a00 */
[----:B------:R-:W-:-:S02]  /*5a590*/  LOP3.LUT R104, R104, 0xffff, RZ, 0xc0, !PT ;  /* 0x0000ffff68687812 */ /* 0x000fc400078ec0ff */
[----:B------:R-:W-:Y:S01]  /*5a5a0*/  LOP3.LUT R103, R103, 0xffff, RZ, 0xc0, !PT ;  /* 0x0000ffff67677812 */ /* 0x000fe200078ec0ff */
[----:B------:R5:W-:Y:S01]  /*5a5b0*/  STL.128 [R1+0xa40], R32 ;  /* 0x000a402001007387 */ /* 0x000be20000100c00 */
[----:B------:R-:W-:Y:S02]  /*5a5c0*/  LOP3.LUT R102, R102, 0xffff, RZ, 0xc0, !PT ;  /* 0x0000ffff66667812 */ /* 0x000fe400078ec0ff */
[----:B------:R-:W-:Y:S01]  /*5a5d0*/  LOP3.LUT R101, R101, 0xffff, RZ, 0xc0, !PT ;  /* 0x0000ffff65657812 */ /* 0x000fe200078ec0ff */
[----:B------:R-:W0:Y:S01]  /*5a5e0*/  LDC.64 R10, c[0x3][0x10] ;  /* 0x00c00400ff0a7b82 */ /* 0x000e220000000a00 */
[----:B------:R-:W-:Y:S02]  /*5a5f0*/  LOP3.LUT R100, R100, 0xffff, RZ, 0xc0, !PT ;  /* 0x0000ffff64647812 */ /* 0x000fe400078ec0ff */
[----:B------:R-:W-:Y:S02]  /*5a600*/  LOP3.LUT R99, R99, 0xffff, RZ, 0xc0, !PT ;  /* 0x0000ffff63637812 */ /* 0x000fe400078ec0ff */
[----:B------:R-:W-:-:S02]  /*5a610*/  LOP3.LUT R98, R98, 0xffff, RZ, 0xc0, !PT ;  /* 0x0000ffff62627812 */ /* 0x000fc400078ec0ff */
[----:B------:R-:W-:Y:S01]  /*5a620*/  LOP3.LUT R97, R97, 0xffff, RZ, 0xc0, !PT ;  /* 0x0000ffff61617812 */ /* 0x000fe200078ec0ff */
[----:B------:R-:W5:Y:S01]  /*5a630*/  LDC.64 R14, c[0x3][0x20] ;  /* 0x00c00800ff0e7b82 */ /* 0x000f620000000a00 */
[----:B------:R-:W-:Y:S02]  /*5a640*/  LOP3.LUT R96, R96, 0xffff, RZ, 0xc0, !PT ;  /* 0x0000ffff60607812 */ /* 0x000fe400078ec0ff */
[----:B------:R-:W-:Y:S02]  /*5a650*/  LOP3.LUT R95, R95, 0xffff, RZ, 0xc0, !PT ;  /* 0x0000ffff5f5f7812 */ /* 0x000fe400078ec0ff */
[----:B------:R-:W-:Y:S02]  /*5a660*/  LOP3.LUT R94, R94, 0xffff, RZ, 0xc0, !PT ;  /* 0x0000ffff5e5e7812 */ /* 0x000fe400078ec0ff */
[----:B------:R-:W-:Y:S01]  /*5a670*/  LOP3.LUT R93, R93, 0xffff, RZ, 0xc0, !PT ;  /* 0x0000ffff5d5d7812 */ /* 0x000fe200078ec0ff */
[----:B------:R-:W5:Y:S01]  /*5a680*/  LDC.64 R16, c[0x3][0x28] ;  /* 0x00c00a00ff107b82 */ /* 0x000f620000000a00 */
[----:B------:R-:W-:-:S02]  /*5a690*/  LOP3.LUT R92, R92, 0xffff, RZ, 0xc0, !PT ;  /* 0x0000ffff5c5c7812 */ /* 0x000fc400078ec0ff */
[----:B------:R-:W-:Y:S02]  /*5a6a0*/  LOP3.LUT R91, R91, 0xffff, RZ, 0xc0, !PT ;  /* 0x0000ffff5b5b7812 */ /* 0x000fe400078ec0ff */
[----:B------:R-:W-:Y:S02]  /*5a6b0*/  LOP3.LUT R90, R90, 0xffff, RZ, 0xc0, !PT ;  /* 0x0000ffff5a5a7812 */ /* 0x000fe400078ec0ff */
[----:B------:R-:W-:Y:S01]  /*5a6c0*/  LOP3.LUT R89, R89, 0xffff, RZ, 0xc0, !PT ;  /* 0x0000ffff59597812 */ /* 0x000fe200078ec0ff */
[----:B------:R-:W5:Y:S01]  /*5a6d0*/  LDC.64 R18, c[0x3][0x30] ;  /* 0x00c00c00ff127b82 */ /* 0x000f620000000a00 */
        /* <DEDUP_REMOVED lines=13> */
[----:B--2---:R-:W-:Y:S04]  /*5a7b0*/  STL.128 [R1+0xa60], R28 ;  /* 0x000a601c01007387 */ /* 0x004fe80000100c00 */
        /* <DEDUP_REMOVED lines=32> */
[----:B------:R-:W-:Y:S04]  /*5a9c0*/  STL.64 [R53], R2 ;  /* 0x0000000235007387 */ /* 0x000fe80000100a00 */
[----:B----4-:R-:W-:Y:S04]  /*5a9d0*/  STL.64 [R53+0x8], R8 ;  /* 0x0000080835007387 */ /* 0x010fe80000100a00 */
[----:B0-----:R-:W-:Y:S04]  /*5a9e0*/  STL.64 [R53+0x10], R10 ;  /* 0x0000100a35007387 */ /* 0x001fe80000100a00 */
[----:B-1----:R-:W-:Y:S04]  /*5a9f0*/  STL.64 [R53+0x18], R12 ;  /* 0x0000180c35007387 */ /* 0x002fe80000100a00 */
[----:B-----5:R-:W-:Y:S04]  /*5aa00*/  STL.64 [R53+0x20], R14 ;  /* 0x0000200e35007387 */ /* 0x020fe80000100a00 */
[----:B------:R-:W-:Y:S04]  /*5aa10*/  STL.64 [R53+0x28], R16 ;  /* 0x0000281035007387 */ /* 0x000fe80000100a00 */
[----:B------:R-:W-:Y:S04]  /*5aa20*/  STL.64 [R53+0x30], R18 ;  /* 0x0000301235007387 */ /* 0x000fe80000100a00 */
[----:B------:R-:W-:Y:S04]  /*5aa30*/  STL.64 [R53+0x38], R20 ;  /* 0x0000381435007387 */ /* 0x000fe80000100a00 */
[----:B------:R-:W3:Y:S04]  /*5aa40*/  LDL.U8 R32, [R1+0xa40] ;  /* 0x000a400001207983 */ /* 0x000ee80000100000 */
[----:B---3--:R0:W-:Y:S04]  /*5aa50*/  STL.U8 [R53+0x60], R32 ;  /* 0x0000602035007387 */ /* 0x0081e80000100000 */
[----:B------:R-:W3:Y:S04]  /*5aa60*/  LDL.U8 R6, [R1+0xa41] ;  /* 0x000a410001067983 */ /* 0x000ee80000100000 */
[----:B---3--:R1:W-:Y:S04]  /*5aa70*/  STL.U8 [R53+0x61], R6 ;  /* 0x0000610635007387 */ /* 0x0083e80000100000 */
[----:B--2---:R-:W2:Y:S04]  /*5aa80*/  LDL.U8 R24, [R1+0xa42] ;  /* 0x000a420001187983 */ /* 0x004ea80000100000 */
        /* <DEDUP_REMOVED lines=90> */
[----:B-----5:R-:W-:Y:S04]  /*5b030*/  STL.U8 [R53+0x8f], R30 ;  /* 0x00008f1e35007387 */ /* 0x020fe80000100000 */
[----:B0-----:R-:W5:Y:S04]  /*5b040*/  LDL.U8 R32, [R1+0xa70] ;  /* 0x000a700001207983 */ /* 0x001f680000100000 */
[----:B-----5:R-:W-:Y:S04]  /*5b050*/  STL.U8 [R53+0x90], R32 ;  /* 0x0000902035007387 */ /* 0x020fe80000100000 */
[----:B-1----:R-:W5:Y:S04]  /*5b060*/  LDL.U8 R6, [R1+0xa71] ;  /* 0x000a710001067983 */ /* 0x002f680000100000 */
[----:B-----5:R-:W-:Y:S04]  /*5b070*/  STL.U8 [R53+0x91], R6 ;  /* 0x0000910635007387 */ /* 0x020fe80000100000 */
[----:B--2---:R-:W2:Y:S04]  /*5b080*/  LDL.U8 R24, [R1+0xa72] ;  /* 0x000a720001187983 */ /* 0x004ea80000100000 */
[----:B--2---:R-:W-:Y:S04]  /*5b090*/  STL.U8 [R53+0x92], R24 ;  /* 0x0000921835007387 */ /* 0x004fe80000100000 */
[----:B---3--:R-:W2:Y:S04]  /*5b0a0*/  LDL.U8 R26, [R1+0xa73] ;  /* 0x000a7300011a7983 */ /* 0x008ea80000100000 */
[----:B--2---:R0:W-:Y:S04]  /*5b0b0*/  STL.U8 [R53+0x93], R26 ;  /* 0x0000931a35007387 */ /* 0x0041e80000100000 */
[----:B----4-:R-:W2:Y:S04]  /*5b0c0*/  LDL.U8 R28, [R1+0xa74] ;  /* 0x000a7400011c7983 */ /* 0x010ea80000100000 */
[----:B0-----:R-:W3:Y:S04]  /*5b0d0*/  LDL R26, [R53+0xe0] ;  /* 0x0000e000351a7983 */ /* 0x001ee80000100800 */
[----:B--2---:R0:W-:Y:S04]  /*5b0e0*/  STL.U8 [R53+0x94], R28 ;  /* 0x0000941c35007387 */ /* 0x0041e80000100000 */
[----:B------:R-:W2:Y:S04]  /*5b0f0*/  LDL.U8 R30, [R1+0xa75] ;  /* 0x000a7500011e7983 */ /* 0x000ea80000100000 */
[----:B--2---:R1:W-:Y:S04]  /*5b100*/  STL.U8 [R53+0x95], R30 ;  /* 0x0000951e35007387 */ /* 0x0043e80000100000 */
[----:B------:R-:W2:Y:S04]  /*5b110*/  LDL.U8 R32, [R1+0xa76] ;  /* 0x000a760001207983 */ /* 0x000ea80000100000 */
[----:B--2---:R-:W-:Y:S04]  /*5b120*/  STL.U8 [R53+0x96], R32 ;  /* 0x0000962035007387 */ /* 0x004fe80000100000 */
        /* <DEDUP_REMOVED lines=11> */
[----:B--2---:R2:W-:Y:S04]  /*5b1e0*/  STL.U8 [R53+0x9c], R6 ;  /* 0x00009c0635007387 */ /* 0x0045e80000100000 */
[----:B------:R-:W4:Y:S04]  /*5b1f0*/  LDL.U8 R24, [R1+0xa7d] ;  /* 0x000a7d0001187983 */ /* 0x000f280000100000 */
[----:B----4-:R4:W-:Y:S04]  /*5b200*/  STL.U8 [R53+0x9d], R24 ;  /* 0x00009d1835007387 */ /* 0x0109e80000100000 */
[----:B0-----:R-:W5:Y:S01]  /*5b210*/  LDL.U8 R28, [R1+0xa7e] ;  /* 0x000a7e00011c7983 */ /* 0x001f620000100000 */
[----:B---3--:R-:W-:-:S03]  /*5b220*/  VIADD R26, R26, 0x40 ;  /* 0x000000401a1a7836 */ /* 0x008fc60000000000 */
[----:B-----5:R0:W-:Y:S04]  /*5b230*/  STL.U8 [R53+0x9e], R28 ;  /* 0x00009e1c35007387 */ /* 0x0201e80000100000 */
[----:B-1----:R-:W3:Y:S04]  /*5b240*/  LDL.U8 R30, [R1+0xa7f] ;  /* 0x000a7f00011e7983 */ /* 0x002ee80000100000 */
[----:B------:R0:W-:Y:S04]  /*5b250*/  STL [R53+0xe0], R26 ;  /* 0x0000e01a35007387 */ /* 0x0001e80000100800 */
[----:B---3--:R0:W-:Y:S04]  /*5b260*/  STL.U8 [R53+0x9f], R30 ;  /* 0x00009f1e35007387 */ /* 0x0081e80000100000 */
[----:B------:R0:W-:Y:S04]  /*5b270*/  STL.128 [R1+0xa00], RZ ;  /* 0x000a00ff01007387 */ /* 0x0001e80000100c00 */
[----:B------:R0:W-:Y:S04]  /*5b280*/  STL.128 [R1+0xa10], RZ ;  /* 0x000a10ff01007387 */ /* 0x0001e80000100c00 */
[----:B------:R0:W-:Y:S04]  /*5b290*/  STL.128 [R1+0xa20], RZ ;  /* 0x000a20ff01007387 */ /* 0x0001e80000100c00 */
[----:B------:R0:W-:Y:S04]  /*5b2a0*/  STL.128 [R1+0xa30], RZ ;  /* 0x000a30ff01007387 */ /* 0x0001e80000100c00 */
[----:B--2---:R-:W2:Y:S01]  /*5b2b0*/  LDL.U8 R6, [R53+0xe8] ;  /* 0x0000e80035067983 */ /* 0x004ea20000100000 */
[----:B----4-:R-:W-:-:S02]  /*5b2c0*/  IMAD.MOV.U32 R24, RZ, RZ, -0x1 ;  /* 0xffffffffff187424 */ /* 0x010fc400078e00ff */
[----:B------:R-:W-:Y:S02]  /*5b2d0*/  IMAD.MOV.U32 R25, RZ, RZ, -0x1 ;  /* 0xffffffffff197424 */ /* 0x000fe400078e00ff */
[----:B------:R-:W-:Y:S01]  /*5b2e0*/  IMAD.MOV.U32 R27, RZ, RZ, RZ ;  /* 0x000000ffff1b7224 */ /* 0x000fe200078e00ff */
[----:B------:R0:W-:Y:S04]  /*5b2f0*/  STL.64 [R53+0x48], RZ ;  /* 0x000048ff35007387 */ /* 0x0001e80000100a00 */
[----:B------:R0:W-:Y:S04]  /*5b300*/  STL.64 [R53+0x40], R26 ;  /* 0x0000401a35007387 */ /* 0x0001e80000100a00 */
[----:B------:R0:W-:Y:S01]  /*5b310*/  STL.64 [R53+0x50], R24 ;  /* 0x0000501835007387 */ /* 0x0001e20000100a00 */
[----:B------:R-:W-:-:S02]  /*5b320*/  IMAD.MOV.U32 R47, RZ, RZ, RZ ;  /* 0x000000ffff2f7224 */ /* 0x000fc400078e00ff */
[----:B------:R-:W-:Y:S01]  /*5b330*/  IMAD.MOV.U32 R45, RZ, RZ, R46 ;  /* 0x000000ffff2d7224 */ /* 0x000fe200078e002e */
[----:B--2---:R-:W-:Y:S02]  /*5b340*/  ISETP.NE.AND P0, PT, R6, RZ, PT ;  /* 0x000000ff0600720c */ /* 0x004fe40003f05270 */
        /* <DEDUP_REMOVED lines=13> */
.L_x_274:
        /* <DEDUP_REMOVED lines=12> */
.L_x_273:
        /* <DEDUP_REMOVED lines=17> */
.L_x_275:
        /* <DEDUP_REMOVED lines=12> */
.L_x_272:
[----:B--2---:R-:W0:Y:S04]  /*5b6b0*/  LDL R6, [R53+0x64] ;  /* 0x0000640035067983 */ /* 0x004e280000100800 */
[----:B-1----:R-:W2:Y:S04]  /*5b6c0*/  LDL R29, [R53+0x6c] ;  /* 0x00006c00351d7983 */ /* 0x002ea80000100800 */
[----:B------:R-:W3:Y:S04]  /*5b6d0*/  LDL R36, [R53+0x60] ;  /* 0x0000600035247983 */ /* 0x000ee80000100800 */
[----:B------:R-:W3:Y:S01]  /*5b6e0*/  LDL R38, [R53+0x68] ;  /* 0x0000680035267983 */ /* 0x000ee20000100800 */
[----:B------:R-:W1:Y:S01]  /*5b6f0*/  LDC R57, c[0x3][0x24] ;  /* 0x00c00900ff397b82 */ /* 0x000e620000000800 */
[----:B------:R-:W4:Y:S01]  /*5b700*/  LDCU UR9, c[0x3][0x20] ;  /* 0x00c00400ff0977ac */ /* 0x000f220008000800 */
[----:B------:R-:W5:Y:S01]  /*5b710*/  LDCU.64 UR12, c[0x3][0x38] ;  /* 0x00c00700ff0c77ac */ /* 0x000f620008000a00 */
[----:B0-----:R-:W-:-:S02]  /*5b720*/  PRMT R27, R6, 0x7771, RZ ;  /* 0x00007771061b7816 */ /* 0x001fc400000000ff */
[----:B------:R-:W-:Y:S02]  /*5b730*/  PRMT R28, R6, 0x7770, RZ ;  /* 0x00007770061c7816 */ /* 0x000fe400000000ff */
[----:B--2---:R-:W-:Y:S01]  /*5b740*/  PRMT R30, R29, 0x7771, RZ ;  /* 0x000077711d1e7816 */ /* 0x004fe200000000ff */
[----:B------:R-:W-:Y:S01]  /*5b750*/  IMAD.SHL.U32 R32, R27, 0x100, RZ ;  /* 0x000001001b207824 */ /* 0x000fe200078e00ff */
[C---:B------:R-:W-:Y:S02]  /*5b760*/  PRMT R31, R29.reuse, 0x7770, RZ ;  /* 0x000077701d1f7816 */ /* 0x040fe400000000ff */
        /* <DEDUP_REMOVED lines=17> */
[----:B---3--:R0:W-:Y:S04]  /*5b880*/  STL.128 [R1+0x180], R36 ;  /* 0x0001802401007387 */ /* 0x0081e80000100c00 */
        /* <DEDUP_REMOVED lines=8> */
[----:B------:R-:W-:Y:S02]  /*5b910*/  PRMT R28, R6, 0x7770, RZ ;  /* 0x00007770061c7816 */ /* 0x000fe400000000ff */
[----:B0-----:R-:W-:Y:S01]  /*5b920*/  LOP3.LUT R36, R32, 0xff, RZ, 0xc0, !PT ;  /* 0x000000ff20247812 */ /* 0x001fe200078ec0ff */
        /* <DEDUP_REMOVED lines=168> */
[----:B------:R-:W0:Y:S08]  /*5c3b0*/  LDC R41, c[0x3][0x18] ;  /* 0x00c00600ff297b82 */ /* 0x000e300000000800 */
        /* <DEDUP_REMOVED lines=12> */
[----:B------:R-:W0:Y:S01]  /*5c480*/  LDC R65, c[0x3][0x20] ;  /* 0x00c00800ff417b82 */ /* 0x000e220000000800 */
[----:B------:R-:W-:Y:S01]  /*5c490*/  LOP3.LUT R109, R26, UR9, RZ, 0x3c, !PT ;  /* 0x000000091a6d7c12 */ /* 0x000fe2000f8e3cff */
[----:B------:R-:W-:Y:S01]  /*5c4a0*/  IMAD.U32 R105, RZ, RZ, UR6 ;  /* 0x00000006ff697e24 */ /* 0x000fe2000f8e00ff */
[C---:B------:R-:W-:Y:S01]  /*5c4b0*/  LOP3.LUT R125, R47.reuse, UR12, RZ, 0x3c, !PT ;  /* 0x0000000c2f7d7c12 */ /* 0x040fe2000f8e3cff */
[--C-:B-1----:R-:W-:Y:S01]  /*5c4c0*/  IMAD.MOV.U32 R111, RZ, RZ, R57.reuse ;  /* 0x000000ffff6f7224 */ /* 0x102fe200078e0039 */
[----:B------:R-:W-:Y:S01]  /*5c4d0*/  LOP3.LUT R127, R47, UR13, RZ, 0x3c, !PT ;  /* 0x0000000d2f7f7c12 */ /* 0x000fe2000f8e3cff */
[----:B------:R-:W-:-:S02]  /*5c4e0*/  IMAD.MOV.U32 R92, RZ, RZ, R57 ;  /* 0x000000ffff5c7224 */ /* 0x000fc400078e0039 */
[--C-:B0-----:R-:W-:Y:S02]  /*5c4f0*/  IMAD.MOV.U32 R80, RZ, RZ, R41.reuse ;  /* 0x000000ffff507224 */ /* 0x101fe400078e0029 */
[----:B------:R-:W-:Y:S02]  /*5c500*/  IMAD.MOV.U32 R93, RZ, RZ, R41 ;  /* 0x000000ffff5d7224 */ /* 0x000fe400078e0029 */
[--C-:B------:R-:W-:Y:S02]  /*5c510*/  IMAD.MOV.U32 R64, RZ, RZ, R42.reuse ;  /* 0x000000ffff407224 */ /* 0x100fe400078e002a */
[----:B------:R-:W-:Y:S02]  /*5c520*/  IMAD.MOV.U32 R62, RZ, RZ, R42 ;  /* 0x000000ffff3e7224 */ /* 0x000fe400078e002a */
[----:B------:R-:W-:Y:S02]  /*5c530*/  IMAD.MOV.U32 R123, RZ, RZ, R44 ;  /* 0x000000ffff7b7224 */ /* 0x000fe400078e002c */
[----:B------:R-:W-:-:S02]  /*5c540*/  IMAD.MOV.U32 R47, RZ, RZ, R43 ;  /* 0x000000ffff2f7224 */ /* 0x000fc400078e002b */
[----:B------:R-:W-:Y:S02]  /*5c550*/  IMAD.MOV.U32 R119, RZ, RZ, R43 ;  /* 0x000000ffff777224 */ /* 0x000fe400078e002b */
[--C-:B------:R-:W-:Y:S02]  /*5c560*/  IMAD.MOV.U32 R60, RZ, RZ, R40.reuse ;  /* 0x000000ffff3c7224 */ /* 0x100fe400078e0028 */
[----:B------:R-:W-:Y:S02]  /*5c570*/  IMAD.MOV.U32 R121, RZ, RZ, R40 ;  /* 0x000000ffff797224 */ /* 0x000fe400078e0028 */
[----:B------:R-:W-:Y:S02]  /*5c580*/  IMAD.MOV.U32 R58, RZ, RZ, R59 ;  /* 0x000000ffff3a7224 */ /* 0x000fe400078e003b */
        /* <DEDUP_REMOVED lines=8> */
[----:B------:R-:W-:Y:S02]  /*5c610*/  IMAD.MOV.U32 R26, RZ, RZ, R85 ;  /* 0x000000ffff1a7224 */ /* 0x000fe400078e0055 */
[----:B------:R-:W-:Y:S02]  /*5c620*/  IMAD.MOV.U32 R98, RZ, RZ, R63 ;  /* 0x000000ffff627224 */ /* 0x000fe400078e003f */
[--C-:B------:R-:W-:Y:S02]  /*5c630*/  IMAD.MOV.U32 R102, RZ, RZ, R81.reuse ;  /* 0x000000ffff667224 */ /* 0x100fe400078e0051 */
[----:B------:R-:W-:Y:S02]  /*5c640*/  IMAD.MOV.U32 R88, RZ, RZ, R81 ;  /* 0x000000ffff587224 */ /* 0x000fe400078e0051 */
[----:B------:R-:W-:Y:S01]  /*5c650*/  IMAD.MOV.U32 R84, RZ, RZ, R65 ;  /* 0x000000ffff547224 */ /* 0x000fe200078e0041 */
[C---:B--2---:R-:W-:Y:S02]  /*5c660*/  PRMT R32, R29.reuse, 0x7770, RZ ;  /* 0x000077701d207816 */ /* 0x044fe400000000ff */
[----:B------:R-:W-:-:S02]  /*5c670*/  PRMT R31, R29, 0x7771, RZ ;  /* 0x000077711d1f7816 */ /* 0x000fc400000000ff */
[C---:B---3--:R-:W-:Y:S02]  /*5c680*/  PRMT R27, R6.reuse, 0x7771, RZ ;  /* 0x00007771061b7816 */ /* 0x048fe400000000ff */
[----:B------:R-:W-:Y:S01]  /*5c690*/  PRMT R28, R6, 0x7770, RZ ;  /* 0x00007770061c7816 */ /* 0x000fe200000000ff */
[----:B------:R-:W-:Y:S01]  /*5c6a0*/  IMAD.SHL.U32 R33, R31, 0x100, RZ ;  /* 0x000001001f217824 */ /* 0x000fe200078e00ff */
[----:B------:R-:W-:Y:S02]  /*5c6b0*/  LOP3.LUT R36, R32, 0xff, RZ, 0xc0, !PT ;  /* 0x000000ff20247812 */ /* 0x000fe400078ec0ff */
[----:B------:R-:W-:Y:S01]  /*5c6c0*/  PRMT R32, R29, 0x7772, RZ ;  /* 0x000077721d207816 */ /* 0x000fe200000000ff */
[----:B------:R-:W-:Y:S01]  /*5c6d0*/  IMAD.SHL.U32 R27, R27, 0x100, RZ ;  /* 0x000001001b1b7824 */ /* 0x000fe200078e00ff */
        /* <DEDUP_REMOVED lines=12> */
[----:B------:R-:W-:Y:S01]  /*5c7a0*/  LOP3.LUT R35, R32, R29, RZ, 0xfc, !PT ;  /* 0x0000001d20237212 */ /* 0x000fe200078efcff */
[----:B----4-:R-:W-:Y:S01]  /*5c7b0*/  IMAD.MOV.U32 R32, RZ, RZ, R30 ;  /* 0x000000ffff207224 */ /* 0x010fe200078e001e */
[----:B------:R-:W-:-:S02]  /*5c7c0*/  LOP3.LUT R33, R31, R6, RZ, 0xfc, !PT ;  /* 0x000000061f217212 */ /* 0x000fc400078efcff */
[----:B------:R-:W0:Y:S03]  /*5c7d0*/  LDC R6, c[0x3][0x38] ;  /* 0x00c00e00ff067b82 */ /* 0x000e260000000800 */
[----:B-----5:R1:W-:Y:S01]  /*5c7e0*/  STL.128 [R1+0x1f0], R32 ;  /* 0x0001f02001007387 */ /* 0x0203e20000100c00 */
[----:B------:R-:W-:Y:S02]  /*5c7f0*/  IMAD.MOV.U32 R29, RZ, RZ, RZ ;  /* 0x000000ffff1d7224 */ /* 0x000fe400078e00ff */
[----:B------:R-:W-:Y:S02]  /*5c800*/  IMAD.U32 R27, RZ, RZ, UR7 ;  /* 0x00000007ff1b7e24 */ /* 0x000fe4000f8e00ff */
[----:B------:R-:W-:Y:S02]  /*5c810*/  IMAD.U32 R28, RZ, RZ, UR8 ;  /* 0x00000008ff1c7e24 */ /* 0x000fe4000f8e00ff */
[----:B01----:R-:W-:-:S07]  /*5c820*/  IMAD.MOV.U32 R108, RZ, RZ, R6 ;  /* 0x000000ffff6c7224 */ /* 0x003fce00078e0006 */
.L_x_276:
        /* <DEDUP_REMOVED lines=35> */
[--C-:B0-----:R-:W-:Y:S02]  /*5ca60*/  IMAD R48, R99, 0x8, R52.reuse ;  /* 0x0000000863307824 */ /* 0x101fe400078e0234 */
[----:B------:R-:W-:-:S04]  /*5ca70*/  IMAD R38, R49, 0x8, R52 ;  /* 0x0000000831267824 */ /* 0x000fc800078e0234 */
[----:B------:R-:W4:Y:S04]  /*5ca80*/  LDL.64 R48, [R48] ;  /* 0x0000000030307983 */ /* 0x000f280000100a00 */
[----:B------:R-:W4:Y:S01]  /*5ca90*/  LDL.64 R38, [R38] ;  /* 0x0000000026267983 */ /* 0x000f220000100a00 */
[--C-:B------:R-:W-:Y:S01]  /*5caa0*/  IMAD R36, R33, 0x8, R52.reuse ;  /* 0x0000000821247824 */ /* 0x100fe200078e0234 */
[----:B------:R-:W0:Y:S05]  /*5cab0*/  LDC.U8 R31, c[0x3][R82+0xb] ;  /* 0x00c002c0521f7b82 */ /* 0x000e2a0000000000 */
[----:B------:R-:W4:Y:S03]  /*5cac0*/  LDL.64 R36, [R36] ;  /* 0x0000000024247983 */ /* 0x000f260000100a00 */
[----:B------:R-:W1:Y:S08]  /*5cad0*/  LDC.U8 R33, c[0x3][R82+0xd] ;  /* 0x00c0034052217b82 */ /* 0x000e700000000000 */
        /* <DEDUP_REMOVED lines=43> */
[----:B------:R-:W-:Y:S02]  /*5cd90*/  SHF.L.W.U32.HI R66, R99, 0x10, R26 ;  /* 0x0000001063427819 */ /* 0x000fe40000010e1a */
[----:B------:R-:W-:Y:S02]  /*5cda0*/  SHF.L.W.U32.HI R74, R26, 0x10, R99 ;  /* 0x000000101a4a7819 */ /* 0x000fe40000010e63 */
[----:B------:R-:W-:-:S02]  /*5cdb0*/  LOP3.LUT R27, R125, R76, RZ, 0x3c, !PT ;  /* 0x0000004c7d1b7212 */ /* 0x000fc400078e3cff */
[----:B------:R-:W-:Y:S01]  /*5cdc0*/  IADD3 R99, P1, PT, R80, R101, RZ ;  /* 0x0000006550637210 */ /* 0x000fe20007f3e0ff */
[----:B------:R-:W-:Y:S01]  /*5cdd0*/  IMAD.X R107, R60, 0x1, R103, P0 ;  /* 0x000000013c6b7824 */ /* 0x000fe200000e0667 */
[----:B------:R-:W-:Y:S02]  /*5cde0*/  SHF.L.W.U32.HI R28, R47, 0x10, R62 ;  /* 0x000000102f1c7819 */ /* 0x000fe40000010e3e */
[----:B------:R-:W-:Y:S01]  /*5cdf0*/  SHF.L.W.U32.HI R62, R62, 0x10, R47 ;  /* 0x000000103e3e7819 */ /* 0x000fe20000010e2f */
[----:B------:R-:W-:Y:S01]  /*5ce00*/  IMAD.X R105, R64, 0x1, R27, P1 ;  /* 0x0000000140697824 */ /* 0x000fe200008e061b */
        /* <DEDUP_REMOVED lines=8> */
[----:B------:R-:W-:Y:S02]  /*5ce90*/  SHF.L.W.U32.HI R75, R56, 0x8, R75 ;  /* 0x00000008384b7819 */ /* 0x000fe40000010e4b */
[----:B------:R-:W-:-:S02]  /*5cea0*/  IADD3 R82, P0, P1, R82, R77, R72 ;  /* 0x0000004d52527210 */ /* 0x000fc4000791e048 */
[----:B------:R-:W-:Y:S02]  /*5ceb0*/  LOP3.LUT R91, R91, R90, RZ, 0x3c, !PT ;  /* 0x0000005a5b5b7212 */ /* 0x000fe400078e3cff */
[----:B------:R-:W-:Y:S02]  /*5cec0*/  LOP3.LUT R56, R89, R92, RZ, 0x3c, !PT ;  /* 0x0000005c59387212 */ /* 0x000fe400078e3cff */
[----:B------:R-:W-:Y:S02]  /*5ced0*/  SHF.L.W.U32.HI R87, R26, 0x8, R87 ;  /* 0x000000081a577819 */ /* 0x000fe40000010e57 */
[----:B----4-:R-:W-:Y:S02]  /*5cee0*/  IADD3 R70, P2, P3, R76, R93, R70 ;  /* 0x0000005d4c467210 */ /* 0x010fe40007b5e046 */
[----:B------:R-:W-:Y:S02]  /*5cef0*/  IADD3.X R84, PT, PT, R109, R75, R73, P0, P1 ;  /* 0x0000004b6d547210 */ /* 0x000fe400007e2449 */
[----:B------:R-:W-:-:S02]  /*5cf00*/  SHF.L.W.U32.HI R47, R91, 0x1, R56 ;  /* 0x000000015b2f7819 */ /* 0x000fc40000010e38 */
[----:B------:R-:W-:Y:S02]  /*5cf10*/  SHF.L.W.U32.HI R73, R56, 0x1, R91 ;  /* 0x0000000138497819 */ /* 0x000fe40000010e5b */
[----:B------:R-:W-:Y:S02]  /*5cf20*/  IADD3.X R91, PT, PT, R78, R87, R71, P2, P3 ;  /* 0x000000574e5b7210 */ /* 0x000fe400017e6447 */
[----:B------:R-:W-:Y:S02]  /*5cf30*/  LOP3.LUT R71, R88, R82, RZ, 0x3c, !PT ;  /* 0x0000005258477212 */ /* 0x000fe400078e3cff */
[----:B------:R-:W-:Y:S02]  /*5cf40*/  LOP3.LUT R26, R103, R84, RZ, 0x3c, !PT ;  /* 0x00000054671a7212 */ /* 0x000fe400078e3cff */
[----:B------:R-:W-:Y:S02]  /*5cf50*/  IADD3 R88, P0, PT, R74, R113, RZ ;  /* 0x000000714a587210 */ /* 0x000fe40007f1e0ff */
[----:B------:R-:W-:-:S02]  /*5cf60*/  SHF.L.W.U32.HI R56, R26, 0x10, R71 ;  /* 0x000000101a387819 */ /* 0x000fc40000010e47 */
[----:B------:R-:W-:Y:S01]  /*5cf70*/  SHF.L.W.U32.HI R71, R71, 0x10, R26 ;  /* 0x0000001047477819 */ /* 0x000fe20000010e1a */
[----:B------:R-:W-:Y:S01]  /*5cf80*/  IMAD.X R98, R66, 0x1, R115, P0 ;  /* 0x0000000142627824 */ /* 0x000fe200000e0673 */
[----:B------:R-:W-:Y:S02]  /*5cf90*/  LOP3.LUT R58, R101, R70, RZ, 0x3c, !PT ;  /* 0x00000046653a7212 */ /* 0x000fe400078e3cff */
[----:B------:R-:W-:Y:S02]  /*5cfa0*/  LOP3.LUT R27, R27, R91, RZ, 0x3c, !PT ;  /* 0x0000005b1b1b7212 */ /* 0x000fe400078e3cff */
[----:B------:R-:W-:Y:S02]  /*5cfb0*/  IADD3 R101, P1, P2, R73, R100, R68 ;  /* 0x0000006449657210 */ /* 0x000fe40007a3e044 */
[----:B------:R-:W-:Y:S02]  /*5cfc0*/  IADD3 R60, P0, PT, R71, R86, RZ ;  /* 0x00000056473c7210 */ /* 0x000fe40007f1e0ff */
[----:B------:R-:W-:-:S02]  /*5cfd0*/  SHF.L.W.U32.HI R26, R27, 0x10, R58 ;  /* 0x000000101b1a7819 */ /* 0x000fc40000010e3a */
[----:B------:R-:W-:Y:S02]  /*5cfe0*/  LOP3.LUT R97, R97, R88, RZ, 0x3c, !PT ;  /* 0x0000005861617212 */ /* 0x000fe400078e3cff */
[----:B------:R-:W-:Y:S02]  /*5cff0*/  LOP3.LUT R64, R95, R98, RZ, 0x3c, !PT ;  /* 0x000000625f407212 */ /* 0x000fe400078e3cff */
[----:B------:R-:W-:Y:S01]  /*5d000*/  SHF.L.W.U32.HI R58, R58, 0x10, R27 ;  /* 0x000000103a3a7819 */ /* 0x000fe20000010e1b */
[----:B------:R-:W-:Y:S01]  /*5d010*/  IMAD.X R80, R56, 0x1, R107, P0 ;  /* 0x0000000138507824 */ /* 0x000fe200000e066b */
[----:B------:R-:W-:Y:S02]  /*5d020*/  IADD3.X R103, PT, PT, R47, R102, R69, P1, P2 ;  /* 0x000000662f677210 */ /* 0x000fe40000fe4445 */
[----:B------:R-:W-:Y:S02]  /*5d030*/  SHF.L.W.U32.HI R27, R97, 0x1, R64 ;  /* 0x00000001611b7819 */ /* 0x000fe40000010e40 */
[----:B------:R-:W-:-:S02]  /*5d040*/  SHF.L.W.U32.HI R69, R64, 0x1, R97 ;  /* 0x0000000140457819 */ /* 0x000fc40000010e61 */
[----:B------:R-:W-:Y:S02]  /*5d050*/  IADD3 R64, P0, PT, R58, R99, RZ ;  /* 0x000000633a407210 */ /* 0x000fe40007f1e0ff */
[C---:B------:R-:W-:Y:S02]  /*5d060*/  LOP3.LUT R72, R26.reuse, R103, RZ, 0x3c, !PT ;  /* 0x000000671a487212 */ /* 0x040fe400078e3cff */
[----:B------:R-:W-:Y:S01]  /*5d070*/  LOP3.LUT R78, R77, R60, RZ, 0x3c, !PT ;  /* 0x0000003c4d4e7212 */ /* 0x000fe200078e3cff */
[----:B------:R-:W-:Y:S01]  /*5d080*/  IMAD.X R68, R26, 0x1, R105, P0 ;  /* 0x000000011a447824 */ /* 0x000fe200000e0669 */
[----:B------:R-:W-:Y:S02]  /*5d090*/  LOP3.LUT R75, R75, R80, RZ, 0x3c, !PT ;  /* 0x000000504b4b7212 */ /* 0x000fe400078e3cff */
[----:B------:R-:W-:Y:S02]  /*5d0a0*/  IADD3 R72, P1, PT, R72, R60, RZ ;  /* 0x0000003c48487210 */ /* 0x000fe40007f3e0ff */
[----:B------:R-:W-:-:S02]  /*5d0b0*/  SHF.L.W.U32.HI R77, R75, 0x1, R78 ;  /* 0x000000014b4d7819 */ /* 0x000fc40000010e4e */
[----:B------:R-:W-:Y:S02]  /*5d0c0*/  LOP3.LUT R89, R93, R64, RZ, 0x3c, !PT ;  /* 0x000000405d597212 */ /* 0x000fe400078e3cff */
[----:B------:R-:W-:Y:S02]  /*5d0d0*/  LOP3.LUT R76, R58, R101, RZ, 0x3c, !PT ;  /* 0x000000653a4c7212 */ /* 0x000fe400078e3cff */
[----:B------:R-:W-:Y:S02]  /*5d0e0*/  LOP3.LUT R60, R87, R68, RZ, 0x3c, !PT ;  /* 0x00000044573c7212 */ /* 0x000fe400078e3cff */
[----:B------:R-:W-:Y:S02]  /*5d0f0*/  SHF.L.W.U32.HI R75, R78, 0x1, R75 ;  /* 0x000000014e4b7819 */ /* 0x000fe40000010e4b */
[----:B------:R-:W-:Y:S01]  /*5d100*/  IADD3 R99, P0, P2, R77, R94, R50 ;  /* 0x0000005e4d637210 */ /* 0x000fe20007a1e032 */
[----:B------:R-:W-:Y:S01]  /*5d110*/  IMAD.X R76, R76, 0x1, R80, P1 ;  /* 0x000000014c4c7824 */ /* 0x000fe200008e0650 */
[----:B------:R-:W-:-:S02]  /*5d120*/  SHF.L.W.U32.HI R87, R89, 0x1, R60 ;  /* 0x0000000159577819 */ /* 0x000fc40000010e3c */
[----:B------:R-:W-:Y:S02]  /*5d130*/  SHF.L.W.U32.HI R89, R60, 0x1, R89 ;  /* 0x000000013c597819 */ /* 0x000fe40000010e59 */
[----:B------:R-:W-:Y:S02]  /*5d140*/  IADD3.X R93, PT, PT, R75, R96, R51, P0, P2 ;  /* 0x000000604b5d7210 */ /* 0x000fe400007e4433 */
[----:B------:R-:W-:Y:S02]  /*5d150*/  IADD3 R95, P0, P1, R89, R82, R48 ;  /* 0x00000052595f7210 */ /* 0x000fe4000791e030 */
[----:B------:R-:W-:Y:S02]  /*5d160*/  LOP3.LUT R73, R73, R72, RZ, 0x3c, !PT ;  /* 0x0000004849497212 */ /* 0x000fe400078e3cff */
[----:B------:R-:W-:Y:S02]  /*5d170*/  LOP3.LUT R60, R47, R76, RZ, 0x3c, !PT ;  /* 0x0000004c2f3c7212 */ /* 0x000fe400078e3cff */
[----:B------:R-:W-:-:S02]  /*5d180*/  IADD3 R50, P2, P3, R69, R70, R38 ;  /* 0x0000004645327210 */ /* 0x000fc40007b5e026 */
[----:B------:R-:W-:Y:S02]  /*5d190*/  LOP3.LUT R80, R66, R93, RZ, 0x3c, !PT ;  /* 0x0000005d42507212 */ /* 0x000fe400078e3cff */
[----:B------:R-:W-:Y:S02]  /*5d1a0*/  IADD3.X R97, PT, PT, R87, R84, R49, P0, P1 ;  /* 0x0000005457617210 */ /* 0x000fe400007e2431 */
[----:B------:R-:W-:Y:S02]  /*5d1b0*/  SHF.L.W.U32.HI R38, R73, 0x8, R60 ;  /* 0x0000000849267819 */ /* 0x000fe40000010e3c */
[----:B------:R-:W-:Y:S02]  /*5d1c0*/  IADD3.X R91, PT, PT, R27, R91, R39, P2, P3 ;  /* 0x0000005b1b5b7210 */ /* 0x000fe400017e6427 */
[----:B------:R-:W-:Y:S02]  /*5d1d0*/  IADD3 R80, P2, PT, R80, R64, RZ ;  /* 0x0000004050507210 */ /* 0x000fe40007f5e0ff */
[----:B------:R-:W-:-:S02]  /*5d1e0*/  LOP3.LUT R70, R74, R99, RZ, 0x3c, !PT ;  /* 0x000000634a467212 */ /* 0x000fc400078e3cff */
[----:B------:R-:W-:Y:S02]  /*5d1f0*/  LOP3.LUT R64, R28, R97, RZ, 0x3c, !PT ;  /* 0x000000611c407212 */ /* 0x000fe400078e3cff */
[----:B------:R-:W-:Y:S02]  /*5d200*/  SHF.L.W.U32.HI R51, R60, 0x8, R73 ;  /* 0x000000083c337819 */ /* 0x000fe40000010e49 */
[----:B------:R-:W-:Y:S01]  /*5d210*/  IADD3 R105, P0, P1, R101, R38, R36 ;  /* 0x0000002665697210 */ /* 0x000fe2000791e024 */
[----:B------:R-:W-:Y:S01]  /*5d220*/  IMAD.X R70, R70, 0x1, R68, P2 ;  /* 0x0000000146467824 */ /* 0x000fe200010e0644 */
[----:B------:R-:W-:Y:S02]  /*5d230*/  IADD3 R64, P2, PT, R64, R88, RZ ;  /* 0x0000005840407210 */ /* 0x000fe40007f5e0ff */
[----:B------:R-:W-:Y:S02]  /*5d240*/  IADD3.X R88, PT, PT, R103, R51, R37, P0, P1 ;  /* 0x0000003367587210 */ /* 0x000fe400007e2425 */
[----:B------:R-:W-:-:S02]  /*5d250*/  LOP3.LUT R47, R105, R26, R103, 0x96, !PT ;  /* 0x0000001a692f7212 */ /* 0x000fc400078e9667 */
[----:B------:R-:W-:Y:S02]  /*5d260*/  LOP3.LUT R58, R88, R58, R101, 0x96, !PT ;  /* 0x0000003a583a7212 */ /* 0x000fe400078e9665 */
[----:B------:R-:W-:Y:S02]  /*5d270*/  LOP3.LUT R68, R62, R95, RZ, 0x3c, !PT ;  /* 0x0000005f3e447212 */ /* 0x000fe400078e3cff */
[----:B------:R-:W-:Y:S02]  /*5d280*/  LOP3.LUT R39, R56, R91, RZ, 0x3c, !PT ;  /* 0x0000005b38277212 */ /* 0x000fe400078e3cff */
[----:B------:R-:W-:Y:S01]  /*5d290*/  SHF.L.W.U32.HI R125, R47, 0x10, R58 ;  /* 0x000000102f7d7819 */ /* 0x000fe20000010e3a */
[----:B------:R-:W-:Y:S01]  /*5d2a0*/  IMAD.X R68, R68, 0x1, R98, P2 ;  /* 0x0000000144447824 */ /* 0x000fe200010e0662 */
[----:B------:R-:W-:Y:S02]  /*5d2b0*/  IADD3 R36, P3, PT, R39, R90, RZ ;  /* 0x0000005a27247210 */ /* 0x000fe40007f7e0ff */
[----:B------:R-:W-:-:S02]  /*5d2c0*/  LOP3.LUT R48, R71, R50, RZ, 0x3c, !PT ;  /* 0x0000003247307212 */ /* 0x000fc400078e3cff */
[----:B------:R-:W-:Y:S02]  /*5d2d0*/  LOP3.LUT R39, R77, R80, RZ, 0x3c, !PT ;  /* 0x000000504d277212 */ /* 0x000fe400078e3cff */
[----:B------:R-:W-:Y:S02]  /*5d2e0*/  LOP3.LUT R26, R75, R70, RZ, 0x3c, !PT ;  /* 0x000000464b1a7212 */ /* 0x000fe400078e3cff */
[----:B------:R-:W-:Y:S02]  /*5d2f0*/  SHF.L.W.U32.HI R127, R58, 0x10, R47 ;  /* 0x000000103a7f7819 */ /* 0x000fe40000010e2f */
[----:B------:R-:W-:Y:S01]  /*5d300*/  IADD3 R47, P0, PT, R125, R72, RZ ;  /* 0x000000487d2f7210 */ /* 0x000fe20007f1e0ff */
[----:B------:R-:W-:Y:S01]  /*5d310*/  IMAD.X R48, R48, 0x1, R92, P3 ;  /* 0x0000000130307824 */ /* 0x000fe200018e065c */
[----:B------:R-:W-:Y:S02]  /*5d320*/  LOP3.LUT R89, R89, R64, RZ, 0x3c, !PT ;  /* 0x0000004059597212 */ /* 0x000fe400078e3cff */
[----:B------:R-:W-:-:S02]  /*5d330*/  LOP3.LUT R58, R87, R68, RZ, 0x3c, !PT ;  /* 0x00000044573a7212 */ /* 0x000fc400078e3cff */
[----:B------:R-:W-:Y:S01]  /*5d340*/  SHF.L.W.U32.HI R37, R26, 0x8, R39 ;  /* 0x000000081a257819 */ /* 0x000fe20000010e27 */
[----:B------:R-:W-:Y:S01]  /*5d350*/  IMAD.X R60, R127, 0x1, R76, P0 ;  /* 0x000000017f3c7824 */ /* 0x000fe200000e064c */
[----:B------:R-:W-:Y:S02]  /*5d360*/  SHF.L.W.U32.HI R39, R39, 0x8, R26 ;  /* 0x0000000827277819 */ /* 0x000fe40000010e1a */
[----:B------:R-:W-:Y:S02]  /*5d370*/  LOP3.LUT R26, R69, R36, RZ, 0x3c, !PT ;  /* 0x00000024451a7212 */ /* 0x000fe400078e3cff */
[----:B------:R-:W-:Y:S02]  /*5d380*/  SHF.L.W.U32.HI R69, R89, 0x8, R58 ;  /* 0x0000000859457819 */ /* 0x000fe40000010e3a */
[----:B------:R-:W-:Y:S02]  /*5d390*/  LOP3.LUT R27, R27, R48, RZ, 0x3c, !PT ;  /* 0x000000301b1b7212 */ /* 0x000fe400078e3cff */
[----:B------:R-:W-:-:S02]  /*5d3a0*/  SHF.L.W.U32.HI R49, R58, 0x8, R89 ;  /* 0x000000083a317819 */ /* 0x000fc40000010e59 */
[----:B------:R-:W-:Y:S02]  /*5d3b0*/  LOP3.LUT R89, R51, R60, RZ, 0x3c, !PT ;  /* 0x0000003c33597212 */ /* 0x000fe400078e3cff */
[----:B------:R-:W-:Y:S02]  /*5d3c0*/  IADD3 R101, P0, P1, R99, R39, R34 ;  /* 0x0000002763657210 */ /* 0x000fe4000791e022 */
[----:B------:R-:W-:Y:S02]  /*5d3d0*/  IADD3 R119, P2, P3, R95, R69, R32 ;  /* 0x000000455f777210 */ /* 0x000fe40007b5e020 */
[----:B------:R-:W-:Y:S02]  /*5d3e0*/  SHF.L.W.U32.HI R51, R26, 0x8, R27 ;  /* 0x000000081a337819 */ /* 0x000fe40000010e1b */
[----:B------:R-:W-:Y:S02]  /*5d3f0*/  IADD3.X R107, PT, PT, R93, R37, R35, P0, P1 ;  /* 0x000000255d6b7210 */ /* 0x000fe400007e2423 */
[----:B------:R-:W-:-:S02]  /*5d400*/  LOP3.LUT R66, R101, R66, R93, 0x96, !PT ;  /* 0x0000004265427212 */ /* 0x000fc400078e965d */
[----:B------:R-:W-:Y:S02]  /*5d410*/  IADD3.X R121, PT, PT, R97, R49, R33, P2, P3 ;  /* 0x0000003161797210 */ /* 0x000fe400017e6421 */
[----:B------:R-:W-:Y:S02]  /*5d420*/  SHF.L.W.U32.HI R73, R27, 0x8, R26 ;  /* 0x000000081b497819 */ /* 0x000fe40000010e1a */
[----:B------:R-:W-:Y:S02]  /*5d430*/  IADD3 R93, P0, P1, R50, R51, R30 ;  /* 0x00000033325d7210 */ /* 0x000fe4000791e01e */
[----:B------:R-:W-:Y:S02]  /*5d440*/  LOP3.LUT R27, R107, R74, R99, 0x96, !PT ;  /* 0x0000004a6b1b7212 */ /* 0x000fe400078e9663 */
[----:B------:R-:W-:Y:S02]  /*5d450*/  LOP3.LUT R33, R121, R62, R95, 0x96, !PT ;  /* 0x0000003e79217212 */ /* 0x000fe400078e965f */
[----:B------:R-:W-:-:S02]  /*5d460*/  IADD3.X R62, PT, PT, R91, R73, R31, P0, P1 ;  /* 0x000000495b3e7210 */ /* 0x000fc400007e241f */
[----:B------:R-:W-:Y:S02]  /*5d470*/  LOP3.LUT R28, R119, R28, R97, 0x96, !PT ;  /* 0x0000001c771c7212 */ /* 0x000fe400078e9661 */
[----:B------:R-:W-:Y:S02]  /*5d480*/  SHF.L.W.U32.HI R111, R27, 0x10, R66 ;  /* 0x000000101b6f7819 */ /* 0x000fe40000010e42 */
[----:B------:R-:W-:Y:S02]  /*5d490*/  SHF.L.W.U32.HI R109, R66, 0x10, R27 ;  /* 0x00000010426d7819 */ /* 0x000fe40000010e1b */
[----:B------:R-:W-:Y:S02]  /*5d4a0*/  LOP3.LUT R27, R93, R56, R91, 0x96, !PT ;  /* 0x000000385d1b7212 */ /* 0x000fe400078e965b */
[----:B------:R-:W-:Y:S01]  /*5d4b0*/  LOP3.LUT R30, R62, R71, R50, 0x96, !PT ;  /* 0x000000473e1e7212 */ /* 0x000fe200078e9632 */
[----:B------:R-:W-:Y:S01]  /*5d4c0*/  VIADD R29, R29, 0x1 ;  /* 0x000000011d1d7836 */ /* 0x000fe20000000000 */
[----:B------:R-:W-:-:S02]  /*5d4d0*/  SHF.L.W.U32.HI R66, R33, 0x10, R28 ;  /* 0x0000001021427819 */ /* 0x000fc40000010e1c */
[----:B------:R-:W-:Y:S02]  /*5d4e0*/  SHF.L.W.U32.HI R78, R28, 0x10, R33 ;  /* 0x000000101c4e7819 */ /* 0x000fe40000010e21 */
[----:B------:R-:W-:Y:S02]  /*5d4f0*/  SHF.L.W.U32.HI R28, R30, 0x10, R27 ;  /* 0x000000101e1c7819 */ /* 0x000fe40000010e1b */
[----:B------:R-:W-:Y:S02]  /*5d500*/  SHF.L.W.U32.HI R27, R27, 0x10, R30 ;  /* 0x000000101b1b7819 */ /* 0x000fe40000010e1e */
[----:B------:R-:W-:Y:S02]  /*5d510*/  IADD3 R80, P1, PT, R109, R80, RZ ;  /* 0x000000506d507210 */ /* 0x000fe40007f3e0ff */
[----:B------:R-:W-:Y:S02]  /*5d520*/  ISETP.NE.AND P0, PT, R29, 0xc, PT ;  /* 0x0000000c1d00780c */ /* 0x000fe40003f05270 */
[----:B------:R-:W-:-:S02]  /*5d530*/  IADD3 R98, P2, PT, R78, R64, RZ ;  /* 0x000000404e627210 */ /* 0x000fc40007f5e0ff */
[----:B------:R-:W-:Y:S01]  /*5d540*/  IADD3 R104, P3, PT, R27, R36, RZ ;  /* 0x000000241b687210 */ /* 0x000fe20007f7e0ff */
[----:B------:R-:W-:Y:S02]  /*5d550*/  IMAD.X R64, R111, 0x1, R70, P1 ;  /* 0x000000016f407824 */ /* 0x000fe400008e0646 */
[----:B------:R-:W-:Y:S02]  /*5d560*/  IMAD.X R102, R66, 0x1, R68, P2 ;  /* 0x0000000142667824 */ /* 0x000fe400010e0644 */
[----:B------:R-:W-:Y:S01]  /*5d570*/  IMAD.X R106, R28, 0x1, R48, P3 ;  /* 0x000000011c6a7824 */ /* 0x000fe200018e0630 */
[----:B------:R-:W-:Y:S02]  /*5d580*/  LOP3.LUT R38, R38, R47, RZ, 0x3c, !PT ;  /* 0x0000002f26267212 */ /* 0x000fe400078e3cff */
        /* <DEDUP_REMOVED lines=12> */
[----:B------:R-:W-:Y:S02]  /*5d650*/  SHF.L.W.U32.HI R92, R51, 0x1, R30 ;  /* 0x00000001335c7819 */ /* 0x000fe40000010e1e */
[----:B------:R-:W-:Y:S01]  /*5d660*/  SHF.L.W.U32.HI R84, R30, 0x1, R51 ;  /* 0x000000011e547819 */ /* 0x000fe20000010e33 */
[----:B------:R-:W-:Y:S06]  /*5d670*/  @P0 BRA `(.L_x_276) ;  /* 0xfffffff0006c0947 */ /* 0x000fec000383ffff */
[----:B------:R-:W0:Y:S01]  /*5d680*/  LDC.64 R68, c[0x3][0x8] ;  /* 0x00c00200ff447b82 */ /* 0x000e220000000a00 */
[----:B------:R-:W-:Y:S02]  /*5d690*/  LOP3.LUT R37, R127, UR13, R123, 0x96, !PT ;  /* 0x0000000d7f257c12 */ /* 0x000fe4000f8e967b */
[----:B------:R-:W-:Y:S02]  /*5d6a0*/  LOP3.LUT R30, R109, UR9, R84, 0x96, !PT ;  /* 0x000000096d1e7c12 */ /* 0x000fe4000f8e9654 */
[--C-:B------:R-:W-:Y:S02]  /*5d6b0*/  SHF.R.U32.HI R29, RZ, 0x10, R37.reuse ;  /* 0x00000010ff1d7819 */ /* 0x100fe40000011625 */
[----:B------:R-:W-:Y:S01]  /*5d6c0*/  SHF.R.U32.HI R84, RZ, 0x18, R37 ;  /* 0x00000018ff547819 */ /* 0x000fe20000011625 */
[----:B------:R-:W1:Y:S01]  /*5d6d0*/  LDC R87, c[0x3][0x4] ;  /* 0x00c00100ff577b82 */ /* 0x000e620000000800 */
[----:B------:R-:W-:Y:S02]  /*5d6e0*/  LOP3.LUT R36, R125, UR12, R108, 0x96, !PT ;  /* 0x0000000c7d247c12 */ /* 0x000fe4000f8e966c */
[----:B------:R-:W-:-:S02]  /*5d6f0*/  PRMT R84, R29, 0x3340, R84 ;  /* 0x000033401d547816 */ /* 0x000fc40000000054 */
[----:B------:R-:W-:Y:S01]  /*5d700*/  SHF.R.U32.HI R103, RZ, 0x8, R37 ;  /* 0x00000008ff677819 */ /* 0x000fe20000011625 */
[----:B------:R2:W-:Y:S01]  /*5d710*/  STL.64 [R53+0x38], R36 ;  /* 0x0000382435007387 */ /* 0x0005e20000100a00 */
[----:B------:R-:W-:Y:S01]  /*5d720*/  LOP3.LUT R32, R98, UR6, R105, 0x96, !PT ;  /* 0x0000000662207c12 */ /* 0x000fe2000f8e9669 */
[----:B------:R-:W3:Y:S01]  /*5d730*/  LDC.64 R70, c[0x3][0x10] ;  /* 0x00c00400ff467b82 */ /* 0x000ee20000000a00 */
[C-C-:B------:R-:W-:Y:S02]  /*5d740*/  SHF.R.U64 R31, R36.reuse, 0x10, R37.reuse ;  /* 0x00000010241f7819 */ /* 0x140fe40000001225 */
[C---:B------:R-:W-:Y:S02]  /*5d750*/  SHF.R.U64 R86, R36.reuse, 0x18, R37 ;  /* 0x0000001824567819 */ /* 0x040fe40000001225 */
[----:B------:R-:W-:Y:S02]  /*5d760*/  PRMT R103, R37, 0x3340, R103 ;  /* 0x0000334025677816 */ /* 0x000fe40000000067 */
[----:B------:R-:W-:Y:S01]  /*5d770*/  SHF.R.U64 R105, R36, 0x8, R37 ;  /* 0x0000000824697819 */ /* 0x000fe20000001225 */
[----:B------:R-:W4:Y:S01]  /*5d780*/  LDC.64 R72, c[0x3][0x18] ;  /* 0x00c00600ff487b82 */ /* 0x000f220000000a00 */
[----:B0-----:R-:W-:-:S02]  /*5d790*/  LOP3.LUT R34, R104, R101, R68, 0x96, !PT ;  /* 0x0000006568227212 */ /* 0x001fc400078e9644 */
[----:B------:R-:W-:Y:S02]  /*5d7a0*/  LOP3.LUT R35, R106, R107, R69, 0x96, !PT ;  /* 0x0000006b6a237212 */ /* 0x000fe400078e9645 */
[----:B------:R-:W-:Y:S02]  /*5d7b0*/  PRMT R105, R36, 0x3340, R105 ;  /* 0x0000334024697816 */ /* 0x000fe40000000069 */
[C-C-:B------:R-:W-:Y:S01]  /*5d7c0*/  SHF.R.U64 R38, R34.reuse, 0x10, R35.reuse ;  /* 0x0000001022267819 */ /* 0x140fe20000001223 */
[----:B------:R0:W-:Y:S01]  /*5d7d0*/  STL.64 [R53+0x8], R34 ;  /* 0x0000082235007387 */ /* 0x0001e20000100a00 */
[C-C-:B------:R-:W-:Y:S01]  /*5d7e0*/  SHF.R.U64 R29, R34.reuse, 0x18, R35.reuse ;  /* 0x00000018221d7819 */ /* 0x140fe20000001223 */
[----:B------:R-:W5:Y:S01]  /*5d7f0*/  LDC.64 R74, c[0x3][0x28] ;  /* 0x00c00a00ff4a7b82 */ /* 0x000f620000000a00 */
[----:B------:R-:W-:Y:S02]  /*5d800*/  SHF.R.U64 R39, R34, 0x8, R35 ;  /* 0x0000000822277819 */ /* 0x000fe40000001223 */
[----:B-1----:R-:W-:-:S02]  /*5d810*/  LOP3.LUT R33, R102, R88, R87, 0x96, !PT ;  /* 0x0000005866217212 */ /* 0x002fc400078e9657 */
[----:B--2---:R-:W-:Y:S02]  /*5d820*/  PRMT R37, R38, 0x3340, R29 ;  /* 0x0000334026257816 */ /* 0x004fe4000000001d */
[----:B------:R-:W-:Y:S01]  /*5d830*/  PRMT R38, R34, 0x3340, R39 ;  /* 0x0000334022267816 */ /* 0x000fe20000000027 */
[----:B------:R-:W1:Y:S01]  /*5d840*/  LDC.64 R76, c[0x3][0x30] ;  /* 0x00c00c00ff4c7b82 */ /* 0x000e620000000a00 */
[C-C-:B------:R-:W-:Y:S01]  /*5d850*/  SHF.R.U64 R49, R32.reuse, 0x18, R33.reuse ;  /* 0x0000001820317819 */ /* 0x140fe20000001221 */
[----:B------:R4:W-:Y:S01]  /*5d860*/  STL.64 [R53], R32 ;  /* 0x0000002035007387 */ /* 0x0009e20000100a00 */
[----:B0-----:R-:W-:Y:S02]  /*5d870*/  SHF.R.U64 R34, R32, 0x10, R33 ;  /* 0x0000001020227819 */ /* 0x001fe40000001221 */
[----:B------:R-:W-:Y:S02]  /*5d880*/  PRMT R86, R31, 0x3340, R86 ;  /* 0x000033401f567816 */ /* 0x000fe40000000056 */
[----:B------:R-:W-:-:S02]  /*5d890*/  SHF.R.U32.HI R36, RZ, 0x10, R35 ;  /* 0x00000010ff247819 */ /* 0x000fc40000011623 */
[----:B------:R-:W-:Y:S02]  /*5d8a0*/  SHF.R.U32.HI R29, RZ, 0x18, R35 ;  /* 0x00000018ff1d7819 */ /* 0x000fe40000011623 */
[----:B------:R-:W-:Y:S02]  /*5d8b0*/  PRMT R49, R34, 0x3340, R49 ;  /* 0x0000334022317816 */ /* 0x000fe40000000031 */
[----:B------:R-:W-:Y:S02]  /*5d8c0*/  SHF.R.U32.HI R31, RZ, 0x8, R35 ;  /* 0x00000008ff1f7819 */ /* 0x000fe40000011623 */
[----:B---3--:R-:W-:Y:S02]  /*5d8d0*/  LOP3.LUT R34, R47, R119, R70, 0x96, !PT ;  /* 0x000000772f227212 */ /* 0x008fe400078e9646 */
[----:B------:R-:W0:Y:S01]  /*5d8e0*/  LDC R47, c[0x3][0x24] ;  /* 0x00c00900ff2f7b82 */ /* 0x000e220000000800 */
[----:B------:R-:W-:Y:S02]  /*5d8f0*/  PRMT R29, R36, 0x3340, R29 ;  /* 0x00003340241d7816 */ /* 0x000fe4000000001d */
[----:B------:R-:W-:-:S02]  /*5d900*/  PRMT R36, R35, 0x3340, R31 ;  /* 0x0000334023247816 */ /* 0x000fc4000000001f */
[----:B------:R-:W-:Y:S02]  /*5d910*/  SHF.R.U64 R31, R32, 0x8, R33 ;  /* 0x00000008201f7819 */ /* 0x000fe40000001221 */
[----:B------:R-:W-:Y:S02]  /*5d920*/  LOP3.LUT R35, R60, R121, R71, 0x96, !PT ;  /* 0x000000793c237212 */ /* 0x000fe400078e9647 */
[----:B------:R-:W-:Y:S02]  /*5d930*/  PRMT R50, R32, 0x3340, R31 ;  /* 0x0000334020327816 */ /* 0x000fe4000000001f */
[--C-:B------:R-:W-:Y:S01]  /*5d940*/  SHF.R.U32.HI R48, RZ, 0x10, R33.reuse ;  /* 0x00000010ff307819 */ /* 0x100fe20000011621 */
[----:B------:R2:W-:Y:S01]  /*5d950*/  STL.64 [R53+0x10], R34 ;  /* 0x0000102235007387 */ /* 0x0005e20000100a00 */
[----:B------:R-:W-:Y:S02]  /*5d960*/  SHF.R.U32.HI R39, RZ, 0x18, R33 ;  /* 0x00000018ff277819 */ /* 0x000fe40000011621 */
[----:B------:R-:W-:-:S02]  /*5d970*/  SHF.R.U64 R31, R34, 0x10, R35 ;  /* 0x00000010221f7819 */ /* 0x000fc40000001223 */
[----:B------:R-:W-:Y:S02]  /*5d980*/  SHF.R.U64 R82, R34, 0x18, R35 ;  /* 0x0000001822527819 */ /* 0x000fe40000001223 */
[----:B------:R-:W-:Y:S02]  /*5d990*/  SHF.R.U32.HI R51, RZ, 0x8, R33 ;  /* 0x00000008ff337819 */ /* 0x000fe40000011621 */
[----:B------:R-:W-:Y:S02]  /*5d9a0*/  PRMT R39, R48, 0x3340, R39 ;  /* 0x0000334030277816 */ /* 0x000fe40000000027 */
[----:B------:R-:W-:Y:S02]  /*5d9b0*/  PRMT R82, R31, 0x3340, R82 ;  /* 0x000033401f527816 */ /* 0x000fe40000000052 */
[----:B------:R-:W-:Y:S02]  /*5d9c0*/  PRMT R48, R33, 0x3340, R51 ;  /* 0x0000334021307816 */ /* 0x000fe40000000033 */
[----:B------:R-:W-:-:S02]  /*5d9d0*/  SHF.R.U32.HI R60, RZ, 0x10, R35 ;  /* 0x00000010ff3c7819 */ /* 0x000fc40000011623 */
[----:B------:R-:W-:Y:S02]  /*5d9e0*/  SHF.R.U32.HI R31, RZ, 0x18, R35 ;  /* 0x00000018ff1f7819 */ /* 0x000fe40000011623 */
[----:B----4-:R-:W-:Y:S02]  /*5d9f0*/  LOP3.LUT R32, R80, R93, R72, 0x96, !PT ;  /* 0x0000005d50207212 */ /* 0x010fe400078e9648 */
[----:B------:R-:W-:Y:S02]  /*5da00*/  LOP3.LUT R33, R64, R62, R73, 0x96, !PT ;  /* 0x0000003e40217212 */ /* 0x000fe400078e9649 */
[----:B------:R-:W-:Y:S02]  /*5da10*/  PRMT R64, R60, 0x3340, R31 ;  /* 0x000033403c407816 */ /* 0x000fe4000000001f */
[C-C-:B------:R-:W-:Y:S01]  /*5da20*/  SHF.R.U64 R31, R32.reuse, 0x10, R33.reuse ;  /* 0x00000010201f7819 */ /* 0x140fe20000001221 */
[----:B------:R5:W-:Y:S01]  /*5da30*/  STL.64 [R53+0x18], R32 ;  /* 0x0000182035007387 */ /* 0x000be20000100a00 */
[----:B------:R-:W-:-:S02]  /*5da40*/  SHF.R.U64 R62, R32, 0x18, R33 ;  /* 0x00000018203e7819 */ /* 0x000fc40000001221 */
[----:B------:R-:W-:Y:S02]  /*5da50*/  SHF.R.U32.HI R93, RZ, 0x8, R35 ;  /* 0x00000008ff5d7819 */ /* 0x000fe40000011623 */
[----:B------:R-:W-:Y:S02]  /*5da60*/  PRMT R62, R31, 0x3340, R62 ;  /* 0x000033401f3e7816 */ /* 0x000fe4000000003e */
[----:B0-----:R-:W-:Y:S02]  /*5da70*/  LOP3.LUT R31, R111, R92, R47, 0x96, !PT ;  /* 0x0000005c6f1f7212 */ /* 0x001fe400078e962f */
[----:B------:R-:W-:Y:S02]  /*5da80*/  SHF.R.U64 R95, R34, 0x8, R35 ;  /* 0x00000008225f7819 */ /* 0x000fe40000001223 */
[----:B------:R-:W-:Y:S01]  /*5da90*/  PRMT R93, R35, 0x3340, R93 ;  /* 0x00003340235d7816 */ /* 0x000fe2000000005d */
[----:B------:R0:W-:Y:S01]  /*5daa0*/  STL.64 [R53+0x20], R30 ;  /* 0x0000201e35007387 */ /* 0x0001e20000100a00 */
[----:B------:R-:W-:-:S02]  /*5dab0*/  SHF.R.U64 R91, R32, 0x8, R33 ;  /* 0x00000008205b7819 */ /* 0x000fc40000001221 */
[--C-:B--2---:R-:W-:Y:S02]  /*5dac0*/  SHF.R.U32.HI R35, RZ, 0x10, R31.reuse ;  /* 0x00000010ff237819 */ /* 0x104fe4000001161f */
[----:B------:R-:W-:Y:S02]  /*5dad0*/  SHF.R.U32.HI R80, RZ, 0x18, R31 ;  /* 0x00000018ff507819 */ /* 0x000fe4000001161f */
[----:B------:R-:W-:Y:S02]  /*5dae0*/  SHF.R.U32.HI R97, RZ, 0x8, R33 ;  /* 0x00000008ff617819 */ /* 0x000fe40000011621 */
[----:B------:R-:W-:Y:S02]  /*5daf0*/  PRMT R91, R32, 0x3340, R91 ;  /* 0x00003340205b7816 */ /* 0x000fe4000000005b */
[----:B------:R-:W-:Y:S02]  /*5db00*/  PRMT R80, R35, 0x3340, R80 ;  /* 0x0000334023507816 */ /* 0x000fe40000000050 */
[----:B-----5:R-:W-:-:S02]  /*5db10*/  LOP3.LUT R32, R78, R89, R74, 0x96, !PT ;  /* 0x000000594e207212 */ /* 0x020fc400078e964a */
[----:B------:R-:W-:Y:S02]  /*5db20*/  PRMT R95, R34, 0x3340, R95 ;  /* 0x00003340225f7816 */ /* 0x000fe4000000005f */
[C-C-:B------:R-:W-:Y:S02]  /*5db30*/  SHF.R.U64 R35, R30.reuse, 0x10, R31.reuse ;  /* 0x000000101e237819 */ /* 0x140fe4000000121f */
[----:B------:R-:W-:Y:S02]  /*5db40*/  SHF.R.U64 R78, R30, 0x18, R31 ;  /* 0x000000181e4e7819 */ /* 0x000fe4000000121f */
[--C-:B------:R-:W-:Y:S02]  /*5db50*/  SHF.R.U32.HI R34, RZ, 0x10, R33.reuse ;  /* 0x00000010ff227819 */ /* 0x100fe40000011621 */
[----:B------:R-:W-:Y:S02]  /*5db60*/  SHF.R.U32.HI R51, RZ, 0x18, R33 ;  /* 0x00000018ff337819 */ /* 0x000fe40000011621 */
[----:B------:R-:W-:-:S02]  /*5db70*/  PRMT R60, R33, 0x3340, R97 ;  /* 0x00003340213c7816 */ /* 0x000fc40000000061 */
[----:B------:R-:W-:Y:S02]  /*5db80*/  SHF.R.U32.HI R99, RZ, 0x8, R31 ;  /* 0x00000008ff637819 */ /* 0x000fe4000001161f */
[----:B-1----:R-:W-:Y:S02]  /*5db90*/  LOP3.LUT R88, R27, R58, R76, 0x96, !PT ;  /* 0x0000003a1b587212 */ /* 0x002fe400078e964c */
[----:B------:R-:W-:Y:S02]  /*5dba0*/  LOP3.LUT R89, R28, R56, R77, 0x96, !PT ;  /* 0x000000381c597212 */ /* 0x000fe400078e964d */
[----:B------:R-:W-:Y:S02]  /*5dbb0*/  LOP3.LUT R33, R66, R26, R75, 0x96, !PT ;  /* 0x0000001a42217212 */ /* 0x000fe400078e964b */
[----:B------:R-:W-:Y:S01]  /*5dbc0*/  PRMT R78, R35, 0x3340, R78 ;  /* 0x00003340234e7816 */ /* 0x000fe2000000004e */
[----:B------:R-:W-:Y:S01]  /*5dbd0*/  STL.64 [R53+0x30], R88 ;  /* 0x0000305835007387 */ /* 0x000fe20000100a00 */
[----:B------:R-:W-:-:S02]  /*5dbe0*/  SHF.R.U64 R101, R30, 0x8, R31 ;  /* 0x000000081e657819 */ /* 0x000fc4000000121f */
[----:B------:R-:W-:Y:S01]  /*5dbf0*/  PRMT R99, R31, 0x3340, R99 ;  /* 0x000033401f637816 */ /* 0x000fe20000000063 */
[----:B------:R1:W-:Y:S01]  /*5dc00*/  STL.64 [R53+0x28], R32 ;  /* 0x0000282035007387 */ /* 0x0003e20000100a00 */
[C-C-:B------:R-:W-:Y:S02]  /*5dc10*/  SHF.R.U64 R35, R88.reuse, 0x10, R89.reuse ;  /* 0x0000001058237819 */ /* 0x140fe40000001259 */
[----:B------:R-:W-:Y:S02]  /*5dc20*/  SHF.R.U64 R28, R88, 0x18, R89 ;  /* 0x00000018581c7819 */ /* 0x000fe40000001259 */
[C-C-:B0-----:R-:W-:Y:S02]  /*5dc30*/  SHF.R.U64 R31, R32.reuse, 0x10, R33.reuse ;  /* 0x00000010201f7819 */ /* 0x141fe40000001221 */
[----:B------:R-:W-:Y:S02]  /*5dc40*/  SHF.R.U64 R66, R32, 0x18, R33 ;  /* 0x0000001820427819 */ /* 0x000fe40000001221 */
[----:B------:R-:W-:-:S02]  /*5dc50*/  PRMT R51, R34, 0x3340, R51 ;  /* 0x0000334022337816 */ /* 0x000fc40000000033 */
[----:B------:R-:W-:Y:S02]  /*5dc60*/  PRMT R28, R35, 0x3340, R28 ;  /* 0x00003340231c7816 */ /* 0x000fe4000000001c */
[----:B------:R-:W-:Y:S02]  /*5dc70*/  PRMT R34, R38, 0x5410, R37 ;  /* 0x0000541026227816 */ /* 0x000fe40000000025 */
[----:B------:R-:W-:Y:S02]  /*5dc80*/  PRMT R66, R31, 0x3340, R66 ;  /* 0x000033401f427816 */ /* 0x000fe40000000042 */
[--C-:B------:R-:W-:Y:S02]  /*5dc90*/  SHF.R.U32.HI R27, RZ, 0x10, R33.reuse ;  /* 0x00000010ff1b7819 */ /* 0x100fe40000011621 */
[----:B------:R-:W-:Y:S02]  /*5dca0*/  SHF.R.U32.HI R26, RZ, 0x18, R33 ;  /* 0x00000018ff1a7819 */ /* 0x000fe40000011621 */
[----:B------:R-:W-:-:S02]  /*5dcb0*/  PRMT R35, R36, 0x5410, R29 ;  /* 0x0000541024237816 */ /* 0x000fc4000000001d */
[----:B------:R-:W-:Y:S02]  /*5dcc0*/  PRMT R38, R91, 0x5410, R62 ;  /* 0x000054105b267816 */ /* 0x000fe4000000003e */
[--C-:B------:R-:W-:Y:S02]  /*5dcd0*/  SHF.R.U64 R97, R32, 0x8, R33.reuse ;  /* 0x0000000820617819 */ /* 0x100fe40000001221 */
[----:B------:R-:W-:Y:S02]  /*5dce0*/  SHF.R.U32.HI R107, RZ, 0x8, R33 ;  /* 0x00000008ff6b7819 */ /* 0x000fe40000011621 */
[--C-:B------:R-:W-:Y:S02]  /*5dcf0*/  SHF.R.U32.HI R31, RZ, 0x10, R89.reuse ;  /* 0x00000010ff1f7819 */ /* 0x100fe40000011659 */
[--C-:B------:R-:W-:Y:S02]  /*5dd00*/  SHF.R.U32.HI R56, RZ, 0x18, R89.reuse ;  /* 0x00000018ff387819 */ /* 0x100fe40000011659 */
[----:B------:R-:W-:-:S02]  /*5dd10*/  SHF.R.U64 R91, R88, 0x8, R89 ;  /* 0x00000008585b7819 */ /* 0x000fc40000001259 */
[----:B------:R-:W-:Y:S02]  /*5dd20*/  SHF.R.U32.HI R29, RZ, 0x8, R89 ;  /* 0x00000008ff1d7819 */ /* 0x000fe40000011659 */
[----:B------:R-:W-:Y:S02]  /*5dd30*/  PRMT R26, R27, 0x3340, R26 ;  /* 0x000033401b1a7816 */ /* 0x000fe4000000001a */
[----:B------:R-:W-:Y:S02]  /*5dd40*/  PRMT R101, R30, 0x3340, R101 ;  /* 0x000033401e657816 */ /* 0x000fe40000000065 */
[----:B------:R-:W-:Y:S02]  /*5dd50*/  PRMT R97, R32, 0x3340, R97 ;  /* 0x0000334020617816 */ /* 0x000fe40000000061 */
[----:B------:R-:W-:Y:S02]  /*5dd60*/  PRMT R27, R33, 0x3340, R107 ;  /* 0x00003340211b7816 */ /* 0x000fe4000000006b */
[----:B------:R-:W-:-:S02]  /*5dd70*/  PRMT R56, R31, 0x3340, R56 ;  /* 0x000033401f387816 */ /* 0x000fc40000000038 */
[----:B------:R-:W-:Y:S02]  /*5dd80*/  PRMT R91, R88, 0x3340, R91 ;  /* 0x00003340585b7816 */ /* 0x000fe4000000005b */
[----:B------:R-:W-:Y:S02]  /*5dd90*/  PRMT R29, R89, 0x3340, R29 ;  /* 0x00003340591d7816 */ /* 0x000fe4000000001d */
[----:B-1----:R-:W-:Y:S02]  /*5dda0*/  PRMT R33, R48, 0x5410, R39 ;  /* 0x0000541030217816 */ /* 0x002fe40000000027 */
        /* <DEDUP_REMOVED lines=13> */
[----:B------:R-:W-:Y:S01]  /*5de80*/  PRMT R29, R29, 0x5410, R56 ;  /* 0x000054101d1d7816 */ /* 0x000fe20000000038 */
        /* <DEDUP_REMOVED lines=16> */
.L_x_279:
        /* <DEDUP_REMOVED lines=8> */
.L_x_278:
        /* <DEDUP_REMOVED lines=13> */
.L_x_277:
[----:B------:R-:W3:Y:S01]  /*5e0e0*/  LDL.128 R48, [R1+0xa80] ;  /* 0x000a800001307983 */ /* 0x000ee20000100c00 */
[----:B------:R-:W-:-:S04]  /*5e0f0*/  UIADD3 UR5, UPT, UPT, UR5, -0x20, URZ ;  /* 0xffffffe005057890 */ /* 0x000fc8000fffe0ff */
[----:B------:R-:W-:Y:S01]  /*5e100*/  UISETP.GT.U32.AND UP0, UPT, UR5, 0x40, UPT ;  /* 0x000000400500788c */ /* 0x000fe2000bf04070 */
[----:B---3--:R-:W-:Y:S04]  /*5e110*/  STL.128 [R46], R48 ;  /* 0x000000302e007387 */ /* 0x008fe80000100c00 */
[----:B------:R-:W3:Y:S01]  /*5e120*/  LDL.128 R36, [R1+0xa90] ;  /* 0x000a900001247983 */ /* 0x000ee20000100c00 */
[C---:B------:R-:W-:Y:S02]  /*5e130*/  PRMT R32, R49.reuse, 0x7772, RZ ;  /* 0x0000777231207816 */ /* 0x040fe400000000ff */
[----:B------:R-:W-:Y:S02]  /*5e140*/  PRMT R33, R49, 0x7773, RZ ;  /* 0x0000777331217816 */ /* 0x000fe400000000ff */
[----:B------:R-:W-:-:S02]  /*5e150*/  PRMT R34, R50, 0x7772, RZ ;  /* 0x0000777232227816 */ /* 0x000fc400000000ff */
[----:B------:R-:W-:Y:S02]  /*5e160*/  PRMT R35, R50, 0x7773, RZ ;  /* 0x0000777332237816 */ /* 0x000fe400000000ff */
[C---:B------:R-:W-:Y:S02]  /*5e170*/  PRMT R86, R51.reuse, 0x7770, RZ ;  /* 0x0000777033567816 */ /* 0x040fe400000000ff */
[C---:B------:R-:W-:Y:S02]  /*5e180*/  PRMT R88, R51.reuse, 0x7771, RZ ;  /* 0x0000777133587816 */ /* 0x040fe400000000ff */
[C---:B------:R-:W-:Y:S02]  /*5e190*/  PRMT R89, R51.reuse, 0x7772, RZ ;  /* 0x0000777233597816 */ /* 0x040fe400000000ff */
[----:B------:R-:W-:Y:S02]  /*5e1a0*/  PRMT R90, R51, 0x7773, RZ ;  /* 0x00007773335a7816 */ /* 0x000fe400000000ff */
[----:B-12---:R-:W-:-:S02]  /*5e1b0*/  PRMT R26, R48, 0x7770, RZ ;  /* 0x00007770301a7816 */ /* 0x006fc400000000ff */
[C---:B------:R-:W-:Y:S02]  /*5e1c0*/  PRMT R27, R48.reuse, 0x7771, RZ ;  /* 0x00007771301b7816 */ /* 0x040fe400000000ff */
[C---:B0-----:R-:W-:Y:S02]  /*5e1d0*/  PRMT R28, R48.reuse, 0x7772, RZ ;  /* 0x00007772301c7816 */ /* 0x041fe400000000ff */
[----:B------:R-:W-:Y:S02]  /*5e1e0*/  PRMT R29, R48, 0x7773, RZ ;  /* 0x00007773301d7816 */ /* 0x000fe400000000ff */
[C---:B------:R-:W-:Y:S02]  /*5e1f0*/  PRMT R30, R49.reuse, 0x7770, RZ ;  /* 0x00007770311e7816 */ /* 0x040fe400000000ff */
        /* <DEDUP_REMOVED lines=9> */
[C---:B------:R-:W-:Y:S02]  /*5e290*/  PRMT R82, R50.reuse, 0x7770, RZ ;  /* 0x0000777032527816 */ /* 0x040fe400000000ff */
[----:B------:R-:W-:Y:S02]  /*5e2a0*/  PRMT R84, R50, 0x7771, RZ ;  /* 0x0000777132547816 */ /* 0x000fe400000000ff */
[----:B------:R-:W-:Y:S02]  /*5e2b0*/  PRMT R56, R26, 0x7610, R56 ;  /* 0x000076101a387816 */ /* 0x000fe40000000038 */
[----:B------:R-:W-:Y:S02]  /*5e2c0*/  PRMT R58, R27, 0x7610, R58 ;  /* 0x000076101b3a7816 */ /* 0x000fe4000000003a */
[----:B------:R-:W-:-:S02]  /*5e2d0*/  PRMT R60, R28, 0x7610, R60 ;  /* 0x000076101c3c7816 */ /* 0x000fc4000000003c */
[----:B------:R-:W-:Y:S02]  /*5e2e0*/  PRMT R62, R29, 0x7610, R62 ;  /* 0x000076101d3e7816 */ /* 0x000fe4000000003e */
[----:B------:R-:W-:Y:S02]  /*5e2f0*/  PRMT R64, R30, 0x7610, R64 ;  /* 0x000076101e407816 */ /* 0x000fe40000000040 */
[----:B------:R-:W-:Y:S01]  /*5e300*/  PRMT R66, R31, 0x7610, R66 ;  /* 0x000076101f427816 */ /* 0x000fe20000000042 */
[----:B---3--:R0:W-:Y:S01]  /*5e310*/  STL.128 [R46+0x10], R36 ;  /* 0x000010242e007387 */ /* 0x0081e20000100c00 */
[C---:B------:R-:W-:Y:S02]  /*5e320*/  PRMT R89, R36.reuse, 0x7770, RZ ;  /* 0x0000777024597816 */ /* 0x040fe400000000ff */
[C---:B------:R-:W-:Y:S02]  /*5e330*/  PRMT R90, R36.reuse, 0x7771, RZ ;  /* 0x00007771245a7816 */ /* 0x040fe400000000ff */
[----:B------:R-:W-:-:S02]  /*5e340*/  PRMT R91, R36, 0x7772, RZ ;  /* 0x00007772245b7816 */ /* 0x000fc400000000ff */
        /* <DEDUP_REMOVED lines=17> */
[----:B------:R-:W-:Y:S04]  /*5e460*/  STL.64 [R1+0xbb0], RZ ;  /* 0x000bb0ff01007387 */ /* 0x000fe80000100a00 */
[----:B------:R-:W4:Y:S04]  /*5e470*/  LDL.U8 R27, [R1+0xbb0] ;  /* 0x000bb000011b7983 */ /* 0x000f280000100000 */
[----:B------:R-:W-:Y:S04]  /*5e480*/  STL [R1+0xba8], RZ ;  /* 0x000ba8ff01007387 */ /* 0x000fe80000100800 */
[----:B------:R-:W5:Y:S04]  /*5e490*/  LDL R26, [R1+0xba8] ;  /* 0x000ba800011a7983 */ /* 0x000f680000100800 */
[----:B------:R0:W-:Y:S04]  /*5e4a0*/  STL.128 [R1+0xa40], R48 ;  /* 0x000a403001007387 */ /* 0x0001e80000100c00 */
[----:B------:R1:W-:Y:S04]  /*5e4b0*/  STL.128 [R1+0xa50], R36 ;  /* 0x000a502401007387 */ /* 0x0003e80000100c00 */
        /* <DEDUP_REMOVED lines=9> */
[----:B0-----:R-:W5:Y:S04]  /*5e550*/  LDL.U8 R48, [R1+0xa49] ;  /* 0x000a490001307983 */ /* 0x001f680000100000 */
        /* <DEDUP_REMOVED lines=8> */
[----:B-1----:R-:W5:Y:S04]  /*5e5e0*/  LDL.U8 R36, [R1+0xa52] ;  /* 0x000a520001247983 */ /* 0x002f680000100000 */
        /* <DEDUP_REMOVED lines=13> */
[----:B--2---:R-:W-:Y:S04]  /*5e6c0*/  STL.128 [R1+0xa60], R32 ;  /* 0x000a602001007387 */ /* 0x004fe80000100c00 */
[----:B---3--:R0:W-:Y:S04]  /*5e6d0*/  STL.128 [R1+0xa70], R28 ;  /* 0x000a701c01007387 */ /* 0x0081e80000100c00 */
[----:B------:R-:W2:Y:S04]  /*5e6e0*/  LDL.U8 R120, [R1+0xa60] ;  /* 0x000a600001787983 */ /* 0x000ea80000100000 */
[----:B------:R-:W3:Y:S04]  /*5e6f0*/  LDL.U8 R122, [R1+0xa61] ;  /* 0x000a6100017a7983 */ /* 0x000ee80000100000 */
        /* <DEDUP_REMOVED lines=26> */
[----:B0-----:R-:W3:Y:S04]  /*5e8a0*/  LDL.U8 R28, [R1+0xa7c] ;  /* 0x000a7c00011c7983 */ /* 0x001ee80000100000 */
[----:B------:R-:W3:Y:S04]  /*5e8b0*/  LDL.U8 R30, [R1+0xa7d] ;  /* 0x000a7d00011e7983 */ /* 0x000ee80000100000 */
[----:B------:R-:W3:Y:S04]  /*5e8c0*/  LDL.U8 R32, [R1+0xa7e] ;  /* 0x000a7e0001207983 */ /* 0x000ee80000100000 */
[----:B------:R-:W3:Y:S01]  /*5e8d0*/  LDL.U8 R34, [R1+0xa7f] ;  /* 0x000a7f0001227983 */ /* 0x000ee20000100000 */
[----:B----4-:R-:W-:Y:S01]  /*5e8e0*/  ISETP.NE.AND P0, PT, R27, RZ, PT ;  /* 0x000000ff1b00720c */ /* 0x010fe20003f05270 */
[----:B-----5:R-:W-:-:S02]  /*5e8f0*/  VIADD R26, R26, 0x40 ;  /* 0x000000401a1a7836 */ /* 0x020fc40000000000 */
[----:B------:R-:W-:Y:S01]  /*5e900*/  IMAD.MOV.U32 R27, RZ, RZ, RZ ;  /* 0x000000ffff1b7224 */ /* 0x000fe200078e00ff */
        /* <DEDUP_REMOVED lines=11> */
[----:B------:R0:W-:Y:S04]  /*5e9c0*/  STL.128 [R1+0xad0], R8 ;  /* 0x000ad00801007387 */ /* 0x0001e80000100c00 */
[----:B------:R-:W-:Y:S04]  /*5e9d0*/  STL.128 [R1+0xae0], R12 ;  /* 0x000ae00c01007387 */ /* 0x000fe80000100c00 */
[----:B------:R-:W-:Y:S04]  /*5e9e0*/  STL.128 [R1+0xaf0], R16 ;  /* 0x000af01001007387 */ /* 0x000fe80000100c00 */
[----:B------:R-:W-:Y:S04]  /*5e9f0*/  STL.64 [R1+0xb00], R20 ;  /* 0x000b001401007387 */ /* 0x000fe80000100a00 */
[----:B------:R-:W-:Y:S01]  /*5ea00*/  STL.64 [R1+0xb18], R24 ;  /* 0x000b181801007387 */ /* 0x000fe20000100a00 */
[----:B0-----:R-:W-:-:S03]  /*5ea10*/  IADD3 R8, PT, PT, -R26, 0x80, RZ ;  /* 0x000000801a087810 */ /* 0x001fc60007ffe1ff */
[----:B------:R-:W-:Y:S04]  /*5ea20*/  @P0 STL.64 [R1+0xb20], R24 ;  /* 0x000b201801000387 */ /* 0x000fe80000100a00 */
[----:B------:R-:W-:Y:S04]  /*5ea30*/  STL.64 [R1+0xb08], R26 ;  /* 0x000b081a01007387 */ /* 0x000fe80000100a00 */
        /* <DEDUP_REMOVED lines=32> */
[----:B--2---:R-:W-:Y:S04]  /*5ec40*/  STL.U8 [R1+0xb48], R120 ;  /* 0x000b487801007387 */ /* 0x004fe80000100000 */
[----:B---3--:R-:W-:Y:S04]  /*5ec50*/  STL.U8 [R1+0xb49], R122 ;  /* 0x000b497a01007387 */ /* 0x008fe80000100000 */
        /* <DEDUP_REMOVED lines=30> */
[----:B------:R-:W-:Y:S04]  /*5ee40*/  STL.128 [R1+0xb70], RZ ;  /* 0x000b70ff01007387 */ /* 0x000fe80000100c00 */
[----:B------:R-:W-:Y:S04]  /*5ee50*/  STL.128 [R1+0xb80], RZ ;  /* 0x000b80ff01007387 */ /* 0x000fe80000100c00 */
[----:B------:R-:W-:Y:S04]  /*5ee60*/  STL.128 [R1+0xb90], RZ ;  /* 0x000b90ff01007387 */ /* 0x000fe80000100c00 */
[----:B------:R-:W-:Y:S04]  /*5ee70*/  STL.64 [R1+0xba0], RZ ;  /* 0x000ba0ff01007387 */ /* 0x000fe80000100a00 */
[----:B------:R-:W-:Y:S04]  /*5ee80*/  STL.128 [R1+0x180], RZ ;  /* 0x000180ff01007387 */ /* 0x000fe80000100c00 */
[----:B------:R-:W-:Y:S04]  /*5ee90*/  STL.128 [R1+0x190], RZ ;  /* 0x000190ff01007387 */ /* 0x000fe80000100c00 */
[----:B------:R-:W-:Y:S04]  /*5eea0*/  STL.128 [R1+0x1a0], RZ ;  /* 0x0001a0ff01007387 */ /* 0x000fe80000100c00 */
[----:B------:R-:W-:Y:S04]  /*5eeb0*/  STL.128 [R1+0x1b0], RZ ;  /* 0x0001b0ff01007387 */ /* 0x000fe80000100c00 */
[----:B------:R-:W-:Y:S04]  /*5eec0*/  STL.64 [R1+0xac8], R2 ;  /* 0x000ac80201007387 */ /* 0x000fe80000100a00 */
[----:B------:R-:W-:Y:S04]  /*5eed0*/  STL.64 [R1+0xb10], RZ ;  /* 0x000b10ff01007387 */ /* 0x000fe80000100a00 */
[----:B------:R-:W-:Y:S01]  /*5eee0*/  STL [R1+0xba8], R26 ;  /* 0x000ba81a01007387 */ /* 0x000fe20000100800 */
[----:B------:R-:W-:-:S03]  /*5eef0*/  ISETP.GE.AND P1, PT, R8, 0x1, PT ;  /* 0x000000010800780c */ /* 0x000fc60003f26270 */
[----:B------:R0:W-:Y:S02]  /*5ef00*/  STL [R1+0xbac], R4 ;  /* 0x000bac0401007387 */ /* 0x0001e40000100800 */
[----:B0-----:R-:W-:Y:S02]  /*5ef10*/  IMAD.MOV.U32 R4, RZ, RZ, RZ ;  /* 0x000000ffff047224 */ /* 0x001fe400078e00ff */
[----:B------:R-:W-:-:S06]  /*5ef20*/  @P0 IMAD.MOV.U32 R4, RZ, RZ, -0x1 ;  /* 0xffffffffff040424 */ /* 0x000fcc00078e00ff */
[----:B------:R-:W-:Y:S05]  /*5ef30*/  @!P1 BRA `(.L_x_281) ;  /* 0x0000000000c49947 */ /* 0x000fea0003800000 */
        /* <DEDUP_REMOVED lines=8> */
.L_x_283:
        /* <DEDUP_REMOVED lines=12> */
.L_x_282:
[----:B------:R-:W-:Y:S05]  /*5f080*/  @!P1 BRA `(.L_x_281) ;  /* 0x0000000000709947 */ /* 0x000fea0003800000 */
[----:B------:R-:W-:Y:S02]  /*5f090*/  ISETP.GE.U32.AND P0, PT, R10, 0x4, PT ;  /* 0x000000040a00780c */ /* 0x000fe40003f06070 */
[----:B------:R-:W-:-:S04]  /*5f0a0*/  LOP3.LUT R13, R8, 0x3, RZ, 0xc0, !PT ;  /* 0x00000003080d7812 */ /* 0x000fc800078ec0ff */
[----:B------:R-:W-:-:S07]  /*5f0b0*/  ISETP.NE.AND P1, PT, R13, RZ, PT ;  /* 0x000000ff0d00720c */ /* 0x000fce0003f25270 */
[----:B------:R-:W-:Y:S06]  /*5f0c0*/  @!P0 BRA `(.L_x_284) ;  /* 0x0000000000308947 */ /* 0x000fec0003800000 */
[C-C-:B------:R-:W-:Y:S02]  /*5f0d0*/  IADD3 R14, PT, PT, R26.reuse, 0x1, R9.reuse ;  /* 0x000000011a0e7810 */ /* 0x140fe40007ffe009 */
[C-C-:B------:R-:W-:Y:S02]  /*5f0e0*/  IADD3 R12, PT, PT, R26.reuse, 0x2, R9.reuse ;  /* 0x000000021a0c7810 */ /* 0x140fe40007ffe009 */
[--C-:B------:R-:W-:Y:S01]  /*5f0f0*/  IADD3 R10, PT, PT, R26, 0x3, R9.reuse ;  /* 0x000000031a0a7810 */ /* 0x100fe20007ffe009 */
[C---:B------:R-:W-:Y:S01]  /*5f100*/  IMAD.IADD R14, R1.reuse, 0x1, R14 ;  /* 0x00000001010e7824 */ /* 0x040fe200078e020e */
[C---:B0-----:R-:W-:Y:S01]  /*5f110*/  IADD3 R11, PT, PT, R1.reuse, R26, R9 ;  /* 0x0000001a010b7210 */ /* 0x041fe20007ffe009 */
[C---:B------:R-:W-:Y:S02]  /*5f120*/  IMAD.IADD R12, R1.reuse, 0x1, R12 ;  /* 0x00000001010c7824 */ /* 0x040fe400078e020c */
[----:B------:R-:W-:Y:S02]  /*5f130*/  IMAD.IADD R10, R1, 0x1, R10 ;  /* 0x00000001010a7824 */ /* 0x000fe400078e020a */
[----:B------:R1:W-:Y:S01]  /*5f140*/  STL.U8 [R11+0xb28], RZ ;  /* 0x000b28ff0b007387 */ /* 0x0003e20000100000 */
[----:B------:R-:W-:-:S03]  /*5f150*/  VIADD R9, R9, 0x4 ;  /* 0x0000000409097836 */ /* 0x000fc60000000000 */
[----:B------:R1:W-:Y:S04]  /*5f160*/  STL.U8 [R14+0xb28], RZ ;  /* 0x000b28ff0e007387 */ /* 0x0003e80000100000 */
[----:B------:R1:W-:Y:S04]  /*5f170*/  STL.U8 [R12+0xb28], RZ ;  /* 0x000b28ff0c007387 */ /* 0x0003e80000100000 */
[----:B------:R1:W-:Y:S02]  /*5f180*/  STL.U8 [R10+0xb28], RZ ;  /* 0x000b28ff0a007387 */ /* 0x0003e40000100000 */
.L_x_284:
[----:B------:R-:W-:Y:S05]  /*5f190*/  @!P1 BRA `(.L_x_281) ;  /* 0x00000000002c9947 */ /* 0x000fea0003800000 */
[----:B------:R-:W-:Y:S02]  /*5f1a0*/  ISETP.NE.AND P0, PT, R13, 0x1, PT ;  /* 0x000000010d00780c */ /* 0x000fe40003f05270 */
[----:B------:R-:W-:-:S04]  /*5f1b0*/  LOP3.LUT R8, R8, 0x1, RZ, 0xc0, !PT ;  /* 0x0000000108087812 */ /* 0x000fc800078ec0ff */
[----:B------:R-:W-:-:S07]  /*5f1c0*/  ISETP.NE.U32.AND P1, PT, R8, 0x1, PT ;  /* 0x000000010800780c */ /* 0x000fce0003f25070 */
[-CC-:B-1----:R-:W-:Y:S02]  /*5f1d0*/  @P0 IADD3 R10, PT, PT, R1, R26.reuse, R9.reuse ;  /* 0x0000001a010a0210 */ /* 0x182fe40007ffe009 */
[----:B------:R-:W-:Y:S01]  /*5f1e0*/  @P0 IADD3 R8, PT, PT, R26, 0x1, R9 ;  /* 0x000000011a080810 */ /* 0x000fe20007ffe009 */
[----:B------:R-:W-:Y:S02]  /*5f1f0*/  @P0 VIADD R9, R9, 0x2 ;  /* 0x0000000209090836 */ /* 0x000fe40000000000 */
[----:B------:R2:W-:Y:S02]  /*5f200*/  @P0 STL.U8 [R10+0xb28], RZ ;  /* 0x000b28ff0a000387 */ /* 0x0005e40000100000 */
[C---:B------:R-:W-:Y:S01]  /*5f210*/  @P0 IMAD.IADD R8, R1.reuse, 0x1, R8 ;  /* 0x0000000101080824 */ /* 0x040fe200078e0208 */
[----:B------:R-:W-:-:S04]  /*5f220*/  @!P1 IADD3 R9, PT, PT, R1, R26, R9 ;  /* 0x0000001a01099210 */ /* 0x000fc80007ffe009 */
[----:B------:R2:W-:Y:S04]  /*5f230*/  @P0 STL.U8 [R8+0xb28], RZ ;  /* 0x000b28ff08000387 */ /* 0x0005e80000100000 */
[----:B------:R2:W-:Y:S02]  /*5f240*/  @!P1 STL.U8 [R9+0xb28], RZ ;  /* 0x000b28ff09009387 */ /* 0x0005e40000100000 */
.L_x_281:
[----:B------:R-:W2:Y:S04]  /*5f250*/  LDL.64 R16, [R1+0xb28] ;  /* 0x000b280001107983 */ /* 0x000ea80000100a00 */
[----:B-1----:R-:W3:Y:S01]  /*5f260*/  LDL.64 R14, [R1+0xb30] ;  /* 0x000b3000010e7983 */ /* 0x002ee20000100a00 */
[C---:B--2---:R-:W-:Y:S02]  /*5f270*/  PRMT R8, R17.reuse, 0x7771, RZ ;  /* 0x0000777111087816 */ /* 0x044fe400000000ff */
[----:B------:R-:W-:Y:S02]  /*5f280*/  PRMT R9, R17, 0x7770, RZ ;  /* 0x0000777011097816 */ /* 0x000fe400000000ff */
[C---:B---3--:R-:W-:Y:S01]  /*5f290*/  PRMT R10, R15.reuse, 0x7771, RZ ;  /* 0x000077710f0a7816 */ /* 0x048fe200000000ff */
[----:B------:R-:W-:Y:S01]  /*5f2a0*/  IMAD.SHL.U32 R12, R8, 0x100, RZ ;  /* 0x00000100080c7824 */ /* 0x000fe200078e00ff */
[----:B0-----:R-:W-:Y:S01]  /*5f2b0*/  PRMT R11, R15, 0x7770, RZ ;  /* 0x000077700f0b7816 */ /* 0x001fe200000000ff */
[----:B------:R-:W-:Y:S01]  /*5f2c0*/  IMAD.MOV.U32 R18, RZ, RZ, R14 ;  /* 0x000000ffff127224 */ /* 0x000fe200078e000e */
[----:B------:R-:W-:Y:S01]  /*5f2d0*/  LOP3.LUT R13, R9, 0xff, RZ, 0xc0, !PT ;  /* 0x000000ff090d7812 */ /* 0x000fe200078ec0ff */
[----:B------:R-:W-:Y:S01]  /*5f2e0*/  IMAD.SHL.U32 R10, R10, 0x100, RZ ;  /* 0x000001000a0a7824 */ /* 0x000fe200078e00ff */
[----:B------:R-:W-:-:S02]  /*5f2f0*/  LOP3.LUT R11, R11, 0xff, RZ, 0xc0, !PT ;  /* 0x000000ff0b0b7812 */ /* 0x000fc400078ec0ff */
[----:B------:R-:W-:Y:S02]  /*5f300*/  PRMT R8, R17, 0x7772, RZ ;  /* 0x0000777211087816 */ /* 0x000fe400000000ff */
[----:B------:R-:W-:Y:S02]  /*5f310*/  PRMT R9, R15, 0x7772, RZ ;  /* 0x000077720f097816 */ /* 0x000fe400000000ff */
[----:B------:R-:W-:Y:S02]  /*5f320*/  LOP3.LUT R13, R13, 0xff00, R12, 0xf8, !PT ;  /* 0x0000ff000d0d7812 */ /* 0x000fe400078ef80c */
[----:B------:R-:W-:Y:S01]  /*5f330*/  LOP3.LUT R12, R11, 0xff00, R10, 0xf8, !PT ;  /* 0x0000ff000b0c7812 */ /* 0x000fe200078ef80a */
[----:B------:R-:W-:Y:S01]  /*5f340*/  IMAD.U32 R10, R8, 0x10000, RZ ;  /* 0x00010000080a7824 */ /* 0x000fe200078e00ff */
[----:B------:R-:W-:Y:S01]  /*5f350*/  PRMT R8, R17, 0x7773, RZ ;  /* 0x0000777311087816 */ /* 0x000fe200000000ff */
[----:B------:R-:W-:Y:S01]  /*5f360*/  IMAD.U32 R9, R9, 0x10000, RZ ;  /* 0x0001000009097824 */ /* 0x000fe200078e00ff */
[----:B------:R-:W-:-:S02]  /*5f370*/  PRMT R15, R15, 0x7773, RZ ;  /* 0x000077730f0f7816 */ /* 0x000fc400000000ff */
[----:B------:R-:W-:Y:S01]  /*5f380*/  LOP3.LUT R17, R13, 0xff0000, R10, 0xf8, !PT ;  /* 0x00ff00000d117812 */ /* 0x000fe200078ef80a */
[----:B------:R-:W-:Y:S01]  /*5f390*/  IMAD.SHL.U32 R8, R8, 0x1000000, RZ ;  /* 0x0100000008087824 */ /* 0x000fe200078e00ff */
[----:B------:R-:W-:Y:S01]  /*5f3a0*/  LOP3.LUT R10, R12, 0xff0000, R9, 0xf8, !PT ;  /* 0x00ff00000c0a7812 */ /* 0x000fe200078ef809 */
[----:B------:R-:W-:-:S03]  /*5f3b0*/  IMAD.SHL.U32 R15, R15, 0x1000000, RZ ;  /* 0x010000000f0f7824 */ /* 0x000fc600078e00ff */
[----:B------:R-:W-:Y:S02]  /*5f3c0*/  LOP3.LUT R17, R17, R8, RZ, 0xfc, !PT ;  /* 0x0000000811117212 */ /* 0x000fe400078efcff */
[----:B------:R-:W-:-:S05]  /*5f3d0*/  LOP3.LUT R19, R10, R15, RZ, 0xfc, !PT ;  /* 0x0000000f0a137212 */ /* 0x000fca00078efcff */
[----:B------:R0:W-:Y:S04]  /*5f3e0*/  STL.128 [R53], R16 ;  /* 0x0000001035007387 */ /* 0x0001e80000100c00 */
[----:B------:R-:W2:Y:S04]  /*5f3f0*/  LDL.64 R20, [R1+0xb38] ;  /* 0x000b380001147983 */ /* 0x000ea80000100a00 */
[----:B------:R-:W3:Y:S01]  /*5f400*/  LDL.64 R14, [R1+0xb40] ;  /* 0x000b4000010e7983 */ /* 0x000ee20000100a00 */
[C---:B--2---:R-:W-:Y:S01]  /*5f410*/  PRMT R8, R21.reuse, 0x7771, RZ ;  /* 0x0000777115087816 */ /* 0x044fe200000000ff */
[----:B0-----:R-:W-:Y:S01]  /*5f420*/  IMAD.MOV.U32 R16, RZ, RZ, R20 ;  /* 0x000000ffff107224 */ /* 0x001fe200078e0014 */
[----:B------:R-:W-:-:S02]  /*5f430*/  PRMT R9, R21, 0x7770, RZ ;  /* 0x0000777015097816 */ /* 0x000fc400000000ff */
[C---:B---3--:R-:W-:Y:S01]  /*5f440*/  PRMT R10, R15.reuse, 0x7771, RZ ;  /* 0x000077710f0a7816 */ /* 0x048fe200000000ff */
[----:B------:R-:W-:Y:S01]  /*5f450*/  IMAD.SHL.U32 R12, R8, 0x100, RZ ;  /* 0x00000100080c7824 */ /* 0x000fe200078e00ff */
[----:B------:R-:W-:Y:S01]  /*5f460*/  PRMT R11, R15, 0x7770, RZ ;  /* 0x000077700f0b7816 */ /* 0x000fe200000000ff */
[----:B------:R-:W-:Y:S01]  /*5f470*/  IMAD.MOV.U32 R18, RZ, RZ, R14 ;  /* 0x000000ffff127224 */ /* 0x000fe200078e000e */
[----:B------:R-:W-:Y:S01]  /*5f480*/  LOP3.LUT R13, R9, 0xff, RZ, 0xc0, !PT ;  /* 0x000000ff090d7812 */ /* 0x000fe200078ec0ff */
[----:B------:R-:W-:Y:S01]  /*5f490*/  IMAD.SHL.U32 R10, R10, 0x100, RZ ;  /* 0x000001000a0a7824 */ /* 0x000fe200078e00ff */
[----:B------:R-:W-:Y:S02]  /*5f4a0*/  LOP3.LUT R11, R11, 0xff, RZ, 0xc0, !PT ;  /* 0x000000ff0b0b7812 */ /* 0x000fe400078ec0ff */
[----:B------:R-:W-:Y:S02]  /*5f4b0*/  PRMT R8, R21, 0x7772, RZ ;  /* 0x0000777215087816 */ /* 0x000fe400000000ff */
[----:B------:R-:W-:-:S02]  /*5f4c0*/  PRMT R9, R15, 0x7772, RZ ;  /* 0x000077720f097816 */ /* 0x000fc400000000ff */
        /* <DEDUP_REMOVED lines=9> */
[----:B------:R-:W-:-:S03]  /*5f560*/  IMAD.SHL.U32 R15, R15, 0x1000000, RZ ;  /* 0x010000000f0f7824 */ /* 0x000fc600078e00ff */
[----:B------:R-:W-:Y:S02]  /*5f570*/  LOP3.LUT R17, R17, R8, RZ, 0xfc, !PT ;  /* 0x0000000811117212 */ /* 0x000fe400078efcff */
[----:B------:R-:W-:-:S05]  /*5f580*/  LOP3.LUT R19, R10, R15, RZ, 0xfc, !PT ;  /* 0x0000000f0a137212 */ /* 0x000fca00078efcff */
[----:B------:R0:W-:Y:S04]  /*5f590*/  STL.128 [R53+0x10], R16 ;  /* 0x0000101035007387 */ /* 0x0001e80000100c00 */
        /* <DEDUP_REMOVED lines=137> */
[----:B------:R-:W-:Y:S01]  /*5fe30*/  IMAD.MOV.U32 R78, RZ, RZ, R59 ;  /* 0x000000ffff4e7224 */ /* 0x000fe200078e003b */
[----:B------:R-:W-:Y:S01]  /*5fe40*/  LOP3.LUT R51, R26, UR9, RZ, 0x3c, !PT ;  /* 0x000000091a337c12 */ /* 0x000fe2000f8e3cff */
[----:B------:R-:W-:Y:S01]  /*5fe50*/  IMAD.MOV.U32 R48, RZ, RZ, R63 ;  /* 0x000000ffff307224 */ /* 0x000fe200078e003f */
[C---:B------:R-:W-:Y:S01]  /*5fe60*/  LOP3.LUT R101, R4.reuse, UR12, RZ, 0x3c, !PT ;  /* 0x0000000c04657c12 */ /* 0x040fe2000f8e3cff */
[----:B------:R-:W-:Y:S01]  /*5fe70*/  IMAD.MOV.U32 R46, RZ, RZ, R65 ;  /* 0x000000ffff2e7224 */ /* 0x000fe200078e0041 */
[----:B------:R-:W-:Y:S01]  /*5fe80*/  LOP3.LUT R103, R4, UR13, RZ, 0x3c, !PT ;  /* 0x0000000d04677c12 */ /* 0x000fe2000f8e3cff */
[----:B------:R-:W-:-:S02]  /*5fe90*/  IMAD.MOV.U32 R88, RZ, RZ, R6 ;  /* 0x000000ffff587224 */ /* 0x000fc400078e0006 */
[----:B------:R-:W-:Y:S02]  /*5fea0*/  IMAD.MOV.U32 R99, RZ, RZ, R44 ;  /* 0x000000ffff637224 */ /* 0x000fe400078e002c */
[----:B------:R-:W-:Y:S02]  /*5feb0*/  IMAD.MOV.U32 R80, RZ, RZ, R61 ;  /* 0x000000ffff507224 */ /* 0x000fe400078e003d */
        /* <DEDUP_REMOVED lines=14> */
[----:B------:R-:W-:Y:S02]  /*5ffa0*/  IMAD.MOV.U32 R50, RZ, RZ, R81 ;  /* 0x000000ffff327224 */ /* 0x000fe400078e0051 */
[----:B------:R-:W-:-:S02]  /*5ffb0*/  IMAD.MOV.U32 R31, RZ, RZ, RZ ;  /* 0x000000ffff1f7224 */ /* 0x000fc400078e00ff */
[----:B------:R-:W-:Y:S02]  /*5ffc0*/  IMAD.U32 R93, RZ, RZ, UR7 ;  /* 0x00000007ff5d7e24 */ /* 0x000fe4000f8e00ff */
[----:B------:R-:W-:Y:S02]  /*5ffd0*/  IMAD.U32 R95, RZ, RZ, UR8 ;  /* 0x00000008ff5f7e24 */ /* 0x000fe4000f8e00ff */
[----:B------:R-:W-:Y:S01]  /*5ffe0*/  IMAD.U32 R65, RZ, RZ, UR6 ;  /* 0x00000006ff417e24 */ /* 0x000fe2000f8e00ff */
[C---:B--2---:R-:W-:Y:S02]  /*5fff0*/  PRMT R8, R21.reuse, 0x7771, RZ ;  /* 0x0000777115087816 */ /* 0x044fe400000000ff */
[----:B------:R-:W-:Y:S02]  /*60000*/  PRMT R9, R21, 0x7770, RZ ;  /* 0x0000777015097816 */ /* 0x000fe400000000ff */
[C---:B---3--:R-:W-:Y:S01]  /*60010*/  PRMT R10, R15.reuse, 0x7771, RZ ;  /* 0x000077710f0a7816 */ /* 0x048fe200000000ff */
[----:B------:R-:W-:Y:S01]  /*60020*/  IMAD.SHL.U32 R12, R8, 0x100, RZ ;  /* 0x00000100080c7824 */ /* 0x000fe200078e00ff */
[----:B------:R-:W-:-:S02]  /*60030*/  PRMT R11, R15, 0x7770, RZ ;  /* 0x000077700f0b7816 */ /* 0x000fc400000000ff */
[----:B------:R-:W-:Y:S01]  /*60040*/  LOP3.LUT R13, R9, 0xff, RZ, 0xc0, !PT ;  /* 0x000000ff090d7812 */ /* 0x000fe200078ec0ff */
[----:B------:R-:W-:Y:S01]  /*60050*/  IMAD.SHL.U32 R10, R10, 0x100, RZ ;  /* 0x000001000a0a7824 */ /* 0x000fe200078e00ff */
[----:B------:R-:W-:Y:S02]  /*60060*/  LOP3.LUT R11, R11, 0xff, RZ, 0xc0, !PT ;  /* 0x000000ff0b0b7812 */ /* 0x000fe400078ec0ff */
        /* <DEDUP_REMOVED lines=11> */
[----:B------:R-:W-:Y:S02]  /*60120*/  IMAD.SHL.U32 R15, R15, 0x1000000, RZ ;  /* 0x010000000f0f7824 */ /* 0x000fe400078e00ff */
[----:B------:R-:W-:Y:S01]  /*60130*/  IMAD.MOV.U32 R12, RZ, RZ, R20 ;  /* 0x000000ffff0c7224 */ /* 0x000fe200078e0014 */
[----:B------:R-:W-:Y:S02]  /*60140*/  LOP3.LUT R13, R13, R8, RZ, 0xfc, !PT ;  /* 0x000000080d0d7212 */ /* 0x000fe400078efcff */
[----:B------:R-:W-:-:S05]  /*60150*/  LOP3.LUT R15, R10, R15, RZ, 0xfc, !PT ;  /* 0x0000000f0a0f7212 */ /* 0x000fca00078efcff */
[----:B------:R0:W-:Y:S02]  /*60160*/  STL.128 [R53+0x70], R12 ;  /* 0x0000700c35007387 */ /* 0x0001e40000100c00 */
.L_x_285:
[----:B------:R-:W-:-:S04]  /*60170*/  IMAD R4, R31, 0x10, R176 ;  /* 0x000000101f047824 */ /* 0x000fc800078e02b0 */
[----:B------:R-:W1:Y:S08]  /*60180*/  LDC.U8 R6, c[0x3][R4] ;  /* 0x00c0000004067b82 */ /* 0x000e700000000000 */
[----:B------:R-:W2:Y:S08]  /*60190*/  LDC.U8 R10, c[0x3][R4+0x2] ;  /* 0x00c00080040a7b82 */ /* 0x000eb00000000000 */
[----:B------:R-:W3:Y:S01]  /*601a0*/  LDC.U8 R8, c[0x3][R4+0x1] ;  /* 0x00c0004004087b82 */ /* 0x000ee20000000000 */
[----:B-1----:R-:W-:-:S05]  /*601b0*/  IMAD R6, R6, 0x8, R53 ;  /* 0x0000000806067824 */ /* 0x002fca00078e0235 */
[----:B------:R1:W4:Y:S02]  /*601c0*/  LDL.64 R32, [R6] ;  /* 0x0000000006207983 */ /* 0x0003240000100a00 */
[----:B0-----:R-:W0:Y:S01]  /*601d0*/  LDC.U8 R14, c[0x3][R4+0x4] ;  /* 0x00c00100040e7b82 */ /* 0x001e220000000000 */
[----:B--2---:R-:W-:-:S05]  /*601e0*/  IMAD R10, R10, 0x8, R53 ;  /* 0x000000080a0a7824 */ /* 0x004fca00078e0235 */
[----:B------:R2:W5:Y:S02]  /*601f0*/  LDL.64 R36, [R10] ;  /* 0x000000000a247983 */ /* 0x0005640000100a00 */
[----:B------:R-:W2:Y:S08]  /*60200*/  LDC.U8 R16, c[0x3][R4+0x6] ;  /* 0x00c0018004107b82 */ /* 0x000eb00000000000 */
[----:B------:R-:W2:Y:S01]  /*60210*/  LDC.U8 R12, c[0x3][R4+0x3] ;  /* 0x00c000c0040c7b82 */ /* 0x000ea20000000000 */
[----:B---3--:R-:W-:-:S05]  /*60220*/  IMAD R8, R8, 0x8, R53 ;  /* 0x0000000808087824 */ /* 0x008fca00078e0235 */
[----:B------:R-:W3:Y:S01]  /*60230*/  LDL.64 R34, [R8] ;  /* 0x0000000008227983 */ /* 0x000ee20000100a00 */
[--C-:B0-----:R-:W-:Y:S01]  /*60240*/  IMAD R14, R14, 0x8, R53.reuse ;  /* 0x000000080e0e7824 */ /* 0x101fe200078e0235 */
[----:B-1----:R-:W0:Y:S04]  /*60250*/  LDC.U8 R6, c[0x3][R4+0x5] ;  /* 0x00c0014004067b82 */ /* 0x002e280000000000 */
[----:B------:R1:W3:Y:S01]  /*60260*/  LDL.64 R40, [R14] ;  /* 0x000000000e287983 */ /* 0x0002e20000100a00 */
[----:B--2---:R-:W-:-:S03]  /*60270*/  IMAD R16, R16, 0x8, R53 ;  /* 0x0000000810107824 */ /* 0x004fc600078e0235 */
[----:B------:R-:W2:Y:S02]  /*60280*/  LDC.U8 R10, c[0x3][R4+0x7] ;  /* 0x00c001c0040a7b82 */ /* 0x000ea40000000000 */
[----:B------:R1:W3:Y:S01]  /*60290*/  LDL.64 R42, [R16] ;  /* 0x00000000102a7983 */ /* 0x0002e20000100a00 */
[----:B------:R-:W-:-:S05]  /*602a0*/  IMAD R12, R12, 0x8, R53 ;  /* 0x000000080c0c7824 */ /* 0x000fca00078e0235 */
[----:B------:R-:W3:Y:S01]  /*602b0*/  LDL.64 R38, [R12] ;  /* 0x000000000c267983 */ /* 0x000ee20000100a00 */
[----:B------:R-:W1:Y:S01]  /*602c0*/  LDC.U8 R18, c[0x3][R4+0x8] ;  /* 0x00c0020004127b82 */ /* 0x000e620000000000 */
[----:B0-----:R-:W-:-:S05]  /*602d0*/  IMAD R6, R6, 0x8, R53 ;  /* 0x0000000806067824 */ /* 0x001fca00078e0235 */
[----:B------:R0:W3:Y:S01]  /*602e0*/  LDL.64 R28, [R6] ;  /* 0x00000000061c7983 */ /* 0x0000e20000100a00 */
[--C-:B--2---:R-:W-:Y:S01]  /*602f0*/  IMAD R10, R10, 0x8, R53.reuse ;  /* 0x000000080a0a7824 */ /* 0x104fe200078e0235 */
[----:B-1----:R-:W1:Y:S04]  /*60300*/  LDC.U8 R14, c[0x3][R4+0xa] ;  /* 0x00c00280040e7b82 */ /* 0x002e680000000000 */
[----:B------:R2:W3:Y:S01]  /*60310*/  LDL.64 R26, [R10] ;  /* 0x000000000a1a7983 */ /* 0x0004e20000100a00 */
[----:B------:R-:W-:-:S03]  /*60320*/  IMAD R24, R18, 0x8, R53 ;  /* 0x0000000812187824 */ /* 0x000fc600078e0235 */
[----:B------:R-:W0:Y:S03]  /*60330*/  LDC.U8 R18, c[0x3][R4+0xc] ;  /* 0x00c0030004127b82 */ /* 0x000e260000000000 */
[----:B------:R-:W3:Y:S05]  /*60340*/  LDL.64 R24, [R24] ;  /* 0x0000000018187983 */ /* 0x000eea0000100a00 */
[----:B------:R-:W2:Y:S08]  /*60350*/  LDC.U8 R30, c[0x3][R4+0xe] ;  /* 0x00c00380041e7b82 */ /* 0x000eb00000000000 */
[----:B------:R-:W2:Y:S01]  /*60360*/  LDC.U8 R8, c[0x3][R4+0x9] ;  /* 0x00c0024004087b82 */ /* 0x000ea20000000000 */
[----:B-1----:R-:W-:-:S06]  /*60370*/  IMAD R20, R14, 0x8, R53 ;  /* 0x000000080e147824 */ /* 0x002fcc00078e0235 */
[----:B------:R-:W3:Y:S01]  /*60380*/  LDL.64 R20, [R20] ;  /* 0x0000000014147983 */ /* 0x000ee20000100a00 */
[--C-:B0-----:R-:W-:Y:S01]  /*60390*/  IMAD R16, R18, 0x8, R53.reuse ;  /* 0x0000000812107824 */ /* 0x101fe200078e0235 */
[----:B------:R-:W0:Y:S05]  /*603a0*/  LDC.U8 R6, c[0x3][R4+0xb] ;  /* 0x00c002c004067b82 */ /* 0x000e2a0000000000 */
[----:B------:R-:W3:Y:S01]  /*603b0*/  LDL.64 R16, [R16] ;  /* 0x0000000010107983 */ /* 0x000ee20000100a00 */
[--C-:B--2---:R-:W-:Y:S02]  /*603c0*/  IMAD R18, R30, 0x8, R53.reuse ;  /* 0x000000081e127824 */ /* 0x104fe400078e0235 */
[----:B------:R-:W-:-:S04]  /*603d0*/  IMAD R14, R8, 0x8, R53 ;  /* 0x00000008080e7824 */ /* 0x000fc800078e0235 */
[----:B------:R-:W2:Y:S01]  /*603e0*/  LDL.64 R18, [R18] ;  /* 0x0000000012127983 */ /* 0x000ea20000100a00 */
[----:B------:R-:W1:Y:S03]  /*603f0*/  LDC.U8 R8, c[0x3][R4+0xd] ;  /* 0x00c0034004087b82 */ /* 0x000e660000000000 */
[----:B------:R-:W2:Y:S05]  /*60400*/  LDL.64 R14, [R14] ;  /* 0x000000000e0e7983 */ /* 0x000eaa0000100a00 */
[----:B------:R-:W1:Y:S01]  /*60410*/  LDC.U8 R30, c[0x3][R4+0xf] ;  /* 0x00c003c0041e7b82 */ /* 0x000e620000000000 */
[----:B0-----:R-:W-:-:S05]  /*60420*/  IMAD R6, R6, 0x8, R53 ;  /* 0x0000000806067824 */ /* 0x001fca00078e0235 */
[----:B------:R0:W2:Y:S01]  /*60430*/  LDL.64 R12, [R6] ;  /* 0x00000000060c7983 */ /* 0x0000a20000100a00 */
[----:B-1----:R-:W-:-:S06]  /*60440*/  IMAD R10, R8, 0x8, R53 ;  /* 0x00000008080a7824 */ /* 0x002fcc00078e0235 */
[----:B------:R-:W2:Y:S01]  /*60450*/  LDL.64 R10, [R10] ;  /* 0x000000000a0a7983 */ /* 0x000ea20000100a00 */
[----:B------:R-:W-:-:S06]  /*60460*/  IMAD R8, R30, 0x8, R53 ;  /* 0x000000081e087824 */ /* 0x000fcc00078e0235 */
[----:B------:R-:W2:Y:S01]  /*60470*/  LDL.64 R8, [R8] ;  /* 0x0000000008087983 */ /* 0x000ea20000100a00 */
[----:B----4-:R-:W-:-:S04]  /*60480*/  IADD3 R44, P0, P1, R46, R65, R32 ;  /* 0x000000412e2c7210 */ /* 0x010fc8000791e020 */
        /* <DEDUP_REMOVED lines=15> */
[----:B---3--:R-:W-:Y:S02]  /*60580*/  IADD3 R44, P0, P1, R44, R37, R34 ;  /* 0x000000252c2c7210 */ /* 0x008fe4000791e022 */
        /* <DEDUP_REMOVED lines=9> */
[----:B------:R-:W-:-:S02]  /*60620*/  IADD3.X R42, PT, PT, R99, R86, R43, P2, P3 ;  /* 0x00000056632a7210 */ /* 0x000fc400017e642b */
[----:B------:R-:W-:Y:S02]  /*60630*/  LOP3.LUT R81, R95, R40, RZ, 0x3c, !PT ;  /* 0x000000285f517212 */ /* 0x000fe400078e3cff */
[----:B0-----:R-:W-:Y:S02]  /*60640*/  LOP3.LUT R6, R63, R44, RZ, 0x3c, !PT ;  /* 0x0000002c3f067212 */ /* 0x001fe400078e3cff */
[----:B------:R-:W-:Y:S02]  /*60650*/  LOP3.LUT R61, R61, R46, RZ, 0x3c, !PT ;  /* 0x0000002e3d3d7212 */ /* 0x000fe400078e3cff */
[----:B------:R-:W-:Y:S02]  /*60660*/  IADD3.X R66, PT, PT, R66, R35, R39, P0, P1 ;  /* 0x0000002342427210 */ /* 0x000fe400007e2427 */
[----:B------:R-:W-:Y:S02]  /*60670*/  LOP3.LUT R79, R93, R56, RZ, 0x3c, !PT ;  /* 0x000000385d4f7212 */ /* 0x000fe400078e3cff */
[----:B------:R-:W-:-:S02]  /*60680*/  LOP3.LUT R63, R103, R42, RZ, 0x3c, !PT ;  /* 0x0000002a673f7212 */ /* 0x000fc400078e3cff */
[----:B------:R-:W-:Y:S02]  /*60690*/  IADD3 R65, P0, PT, R82, R81, RZ ;  /* 0x0000005152417210 */ /* 0x000fe40007f1e0ff */
[----:B------:R-:W-:Y:S02]  /*606a0*/  SHF.L.W.U32.HI R4, R61, 0x10, R6 ;  /* 0x000000103d047819 */ /* 0x000fe40000010e06 */
[----:B------:R-:W-:Y:S02]  /*606b0*/  LOP3.LUT R32, R59, R64, RZ, 0x3c, !PT ;  /* 0x000000403b207212 */ /* 0x000fe400078e3cff */
[----:B------:R-:W-:Y:S02]  /*606c0*/  LOP3.LUT R39, R57, R66, RZ, 0x3c, !PT ;  /* 0x0000004239277212 */ /* 0x000fe400078e3cff */
[----:B------:R-:W-:Y:S01]  /*606d0*/  SHF.L.W.U32.HI R6, R6, 0x10, R61 ;  /* 0x0000001006067819 */ /* 0x000fe20000010e3d */
        /* <DEDUP_REMOVED lines=16> */
[----:B------:R-:W-:Y:S02]  /*607e0*/  LOP3.LUT R49, R49, R60, RZ, 0x3c, !PT ;  /* 0x0000003c31317212 */ /* 0x000fe400078e3cff */
[----:B------:R-:W-:Y:S02]  /*607f0*/  LOP3.LUT R28, R35, R62, RZ, 0x3c, !PT ;  /* 0x0000003e231c7212 */ /* 0x000fe400078e3cff */
[----:B------:R-:W-:Y:S02]  /*60800*/  SHF.L.W.U32.HI R43, R34, 0x8, R43 ;  /* 0x00000008222b7819 */ /* 0x000fe40000010e2b */
[----:B------:R-:W-:Y:S02]  /*60810*/  IADD3 R38, P2, P3, R36, R51, R26 ;  /* 0x0000003324267210 */ /* 0x000fe40007b5e01a */
[----:B------:R-:W-:Y:S02]  /*60820*/  IADD3.X R58, PT, PT, R40, R39, R29, P0, P1 ;  /* 0x00000027283a7210 */ /* 0x000fe400007e241d */
[----:B------:R-:W-:-:S02]  /*60830*/  SHF.L.W.U32.HI R29, R49, 0x1, R28 ;  /* 0x00000001311d7819 */ /* 0x000fc40000010e1c */
[----:B------:R-:W-:Y:S02]  /*60840*/  SHF.L.W.U32.HI R35, R28, 0x1, R49 ;  /* 0x000000011c237819 */ /* 0x000fe40000010e31 */
[----:B------:R-:W-:Y:S02]  /*60850*/  IADD3.X R48, PT, PT, R42, R43, R27, P2, P3 ;  /* 0x0000002b2a307210 */ /* 0x000fe400017e641b */
[----:B------:R-:W-:Y:S02]  /*60860*/  LOP3.LUT R28, R81, R56, RZ, 0x3c, !PT ;  /* 0x00000038511c7212 */ /* 0x000fe400078e3cff */
[----:B------:R-:W-:Y:S02]  /*60870*/  LOP3.LUT R49, R79, R58, RZ, 0x3c, !PT ;  /* 0x0000003a4f317212 */ /* 0x000fe400078e3cff */
[----:B------:R-:W-:Y:S02]  /*60880*/  IADD3 R78, P0, PT, R6, R85, RZ ;  /* 0x00000055064e7210 */ /* 0x000fe40007f1e0ff */
[----:B------:R-:W-:-:S02]  /*60890*/  LOP3.LUT R27, R63, R38, RZ, 0x3c, !PT ;  /* 0x000000263f1b7212 */ /* 0x000fc400078e3cff */
[----:B------:R-:W-:Y:S01]  /*608a0*/  LOP3.LUT R36, R61, R48, RZ, 0x3c, !PT ;  /* 0x000000303d247212 */ /* 0x000fe200078e3cff */
[----:B------:R-:W-:Y:S01]  /*608b0*/  IMAD.X R79, R4, 0x1, R89, P0 ;  /* 0x00000001044f7824 */ /* 0x000fe200000e0659 */
[----:B------:R-:W-:Y:S02]  /*608c0*/  SHF.L.W.U32.HI R26, R49, 0x10, R28 ;  /* 0x00000010311a7819 */ /* 0x000fe40000010e1c */
[----:B------:R-:W-:Y:S02]  /*608d0*/  SHF.L.W.U32.HI R28, R28, 0x10, R49 ;  /* 0x000000101c1c7819 */ /* 0x000fe40000010e31 */
[----:B------:R-:W-:Y:S02]  /*608e0*/  IADD3 R61, P1, P2, R35, R44, R24 ;  /* 0x0000002c233d7210 */ /* 0x000fe40007a3e018 */
[----:B------:R-:W-:Y:S02]  /*608f0*/  SHF.L.W.U32.HI R34, R36, 0x10, R27 ;  /* 0x0000001024227819 */ /* 0x000fe40000010e1b */
[----:B------:R-:W-:-:S02]  /*60900*/  SHF.L.W.U32.HI R24, R27, 0x10, R36 ;  /* 0x000000101b187819 */ /* 0x000fc40000010e24 */
[----:B------:R-:W-:Y:S02]  /*60910*/  IADD3 R36, P0, PT, R28, R65, RZ ;  /* 0x000000411c247210 */ /* 0x000fe40007f1e0ff */
[----:B------:R-:W-:Y:S02]  /*60920*/  LOP3.LUT R37, R37, R78, RZ, 0x3c, !PT ;  /* 0x0000004e25257212 */ /* 0x000fe400078e3cff */
[----:B------:R-:W-:Y:S02]  /*60930*/  LOP3.LUT R40, R33, R79, RZ, 0x3c, !PT ;  /* 0x0000004f21287212 */ /* 0x000fe400078e3cff */
[----:B------:R-:W-:Y:S01]  /*60940*/  IADD3.X R63, PT, PT, R29, R46, R25, P1, P2 ;  /* 0x0000002e1d3f7210 */ /* 0x000fe20000fe4419 */
[----:B------:R-:W-:Y:S01]  /*60950*/  IMAD.X R49, R26, 0x1, R67, P0 ;  /* 0x000000011a317824 */ /* 0x000fe200000e0643 */
[----:B------:R-:W-:Y:S02]  /*60960*/  SHF.L.W.U32.HI R25, R37, 0x1, R40 ;  /* 0x0000000125197819 */ /* 0x000fe40000010e28 */
[----:B------:R-:W-:-:S02]  /*60970*/  SHF.L.W.U32.HI R27, R40, 0x1, R37 ;  /* 0x00000001281b7819 */ /* 0x000fc40000010e25 */
[----:B------:R-:W-:Y:S02]  /*60980*/  IADD3 R40, P0, PT, R24, R57, RZ ;  /* 0x0000003918287210 */ /* 0x000fe40007f1e0ff */
[----:B------:R-:W-:Y:S02]  /*60990*/  LOP3.LUT R42, R34, R63, RZ, 0x3c, !PT ;  /* 0x0000003f222a7212 */ /* 0x000fe400078e3cff */
[----:B------:R-:W-:Y:S01]  /*609a0*/  LOP3.LUT R44, R24, R61, RZ, 0x3c, !PT ;  /* 0x0000003d182c7212 */ /* 0x000fe200078e3cff */
[----:B------:R-:W-:Y:S01]  /*609b0*/  IMAD.X R46, R34, 0x1, R59, P0 ;  /* 0x00000001222e7824 */ /* 0x000fe200000e063b */
[-C--:B------:R-:W-:Y:S02]  /*609c0*/  IADD3 R42, P1, PT, R42, R36.reuse, RZ ;  /* 0x000000242a2a7210 */ /* 0x080fe40007f3e0ff */
[----:B------:R-:W-:Y:S02]  /*609d0*/  LOP3.LUT R33, R41, R36, RZ, 0x3c, !PT ;  /* 0x0000002429217212 */ /* 0x000fe400078e3cff */
[----:B------:R-:W-:Y:S01]  /*609e0*/  LOP3.LUT R50, R39, R49, RZ, 0x3c, !PT ;  /* 0x0000003127327212 */ /* 0x000fe200078e3cff */
[----:B------:R-:W-:Y:S01]  /*609f0*/  IMAD.X R44, R44, 0x1, R49, P1 ;  /* 0x000000012c2c7824 */ /* 0x000fe200008e0631 */
[----:B------:R-:W-:-:S02]  /*60a00*/  LOP3.LUT R41, R51, R40, RZ, 0x3c, !PT ;  /* 0x0000002833297212 */ /* 0x000fc400078e3cff */
[----:B------:R-:W-:Y:S02]  /*60a10*/  SHF.L.W.U32.HI R37, R50, 0x1, R33 ;  /* 0x0000000132257819 */ /* 0x000fe40000010e21 */
[----:B------:R-:W-:Y:S02]  /*60a20*/  LOP3.LUT R36, R43, R46, RZ, 0x3c, !PT ;  /* 0x0000002e2b247212 */ /* 0x000fe400078e3cff */
[----:B------:R-:W-:Y:S02]  /*60a30*/  SHF.L.W.U32.HI R33, R33, 0x1, R50 ;  /* 0x0000000121217819 */ /* 0x000fe40000010e32 */
[----:B------:R-:W-:Y:S02]  /*60a40*/  IADD3 R57, P0, P2, R37, R64, R20 ;  /* 0x0000004025397210 */ /* 0x000fe40007a1e014 */
[----:B------:R-:W-:Y:S02]  /*60a50*/  SHF.L.W.U32.HI R39, R41, 0x1, R36 ;  /* 0x0000000129277819 */ /* 0x000fe40000010e24 */
[----:B------:R-:W-:-:S02]  /*60a60*/  SHF.L.W.U32.HI R41, R36, 0x1, R41 ;  /* 0x0000000124297819 */ /* 0x000fc40000010e29 */
[----:B------:R-:W-:Y:S02]  /*60a70*/  LOP3.LUT R20, R35, R42, RZ, 0x3c, !PT ;  /* 0x0000002a23147212 */ /* 0x000fe400078e3cff */
[----:B------:R-:W-:Y:S02]  /*60a80*/  LOP3.LUT R29, R29, R44, RZ, 0x3c, !PT ;  /* 0x0000002c1d1d7212 */ /* 0x000fe400078e3cff */
[----:B------:R-:W-:Y:S02]  /*60a90*/  IADD3.X R59, PT, PT, R33, R66, R21, P0, P2 ;  /* 0x00000042213b7210 */ /* 0x000fe400007e4415 */
[----:B------:R-:W-:Y:S02]  /*60aa0*/  IADD3 R49, P0, P1, R41, R56, R16 ;  /* 0x0000003829317210 */ /* 0x000fe4000791e010 */
[----:B------:R-:W-:Y:S02]  /*60ab0*/  SHF.L.W.U32.HI R21, R29, 0x8, R20 ;  /* 0x000000081d157819 */ /* 0x000fe40000010e14 */
[----:B------:R-:W-:-:S02]  /*60ac0*/  SHF.L.W.U32.HI R29, R20, 0x8, R29 ;  /* 0x00000008141d7819 */ /* 0x000fc40000010e1d */
[----:B--2---:R-:W-:Y:S02]  /*60ad0*/  IADD3 R35, P2, P3, R27, R38, R18 ;  /* 0x000000261b237210 */ /* 0x004fe40007b5e012 */
[----:B------:R-:W-:Y:S02]  /*60ae0*/  IADD3.X R51, PT, PT, R39, R58, R17, P0, P1 ;  /* 0x0000003a27337210 */ /* 0x000fe400007e2411 */
[----:B------:R-:W-:Y:S02]  /*60af0*/  LOP3.LUT R38, R4, R59, RZ, 0x3c, !PT ;  /* 0x0000003b04267212 */ /* 0x000fe400078e3cff */
[----:B------:R-:W-:Y:S02]  /*60b00*/  IADD3 R65, P0, P1, R61, R29, R14 ;  /* 0x0000001d3d417210 */ /* 0x000fe4000791e00e */
[----:B------:R-:W-:Y:S02]  /*60b10*/  IADD3.X R43, PT, PT, R25, R48, R19, P2, P3 ;  /* 0x00000030192b7210 */ /* 0x000fe400017e6413 */
[----:B------:R-:W-:-:S02]  /*60b20*/  IADD3 R38, P2, PT, R38, R40, RZ ;  /* 0x0000002826267210 */ /* 0x000fc40007f5e0ff */
[----:B------:R-:W-:Y:S02]  /*60b30*/  IADD3.X R81, PT, PT, R63, R21, R15, P0, P1 ;  /* 0x000000153f517210 */ /* 0x000fe400007e240f */
        /* <DEDUP_REMOVED lines=10> */
[----:B------:R-:W-:Y:S01]  /*60be0*/  LOP3.LUT R18, R28, R35, RZ, 0x3c, !PT ;  /* 0x000000231c127212 */ /* 0x000fe200078e3cff */
[----:B------:R-:W-:Y:S01]  /*60bf0*/  IMAD.X R24, R24, 0x1, R79, P2 ;  /* 0x0000000118187824 */ /* 0x000fe200010e064f */
[----:B------:R-:W-:-:S02]  /*60c00*/  SHF.L.W.U32.HI R103, R19, 0x10, R34 ;  /* 0x0000001013677819 */ /* 0x000fc40000010e22 */
[----:B------:R-:W-:Y:S01]  /*60c10*/  IADD3 R82, P0, PT, R101, R42, RZ ;  /* 0x0000002a65527210 */ /* 0x000fe20007f1e0ff */
[----:B------:R-:W-:Y:S01]  /*60c20*/  IMAD.X R18, R18, 0x1, R62, P3 ;  /* 0x0000000112127824 */ /* 0x000fe200018e063e */
[----:B------:R-:W-:Y:S02]  /*60c30*/  LOP3.LUT R17, R37, R38, RZ, 0x3c, !PT ;  /* 0x0000002625117212 */ /* 0x000fe400078e3cff */
[----:B------:R-:W-:Y:S01]  /*60c40*/  LOP3.LUT R14, R33, R40, RZ, 0x3c, !PT ;  /* 0x00000028210e7212 */ /* 0x000fe200078e3cff */
[----:B------:R-:W-:Y:S01]  /*60c50*/  IMAD.X R84, R103, 0x1, R44, P0 ;  /* 0x0000000167547824 */ /* 0x000fe200000e062c */
[----:B------:R-:W-:Y:S02]  /*60c60*/  LOP3.LUT R41, R41, R36, RZ, 0x3c, !PT ;  /* 0x0000002429297212 */ /* 0x000fe400078e3cff */
[----:B------:R-:W-:Y:S02]  /*60c70*/  SHF.L.W.U32.HI R15, R14, 0x8, R17 ;  /* 0x000000080e0f7819 */ /* 0x000fe40000010e11 */
[----:B------:R-:W-:-:S02]  /*60c80*/  LOP3.LUT R20, R39, R24, RZ, 0x3c, !PT ;  /* 0x0000001827147212 */ /* 0x000fc400078e3cff */
[----:B------:R-:W-:Y:S02]  /*60c90*/  SHF.L.W.U32.HI R17, R17, 0x8, R14 ;  /* 0x0000000811117819 */ /* 0x000fe40000010e0e */
[----:B------:R-:W-:Y:S02]  /*60ca0*/  LOP3.LUT R14, R27, R16, RZ, 0x3c, !PT ;  /* 0x000000101b0e7212 */ /* 0x000fe400078e3cff */
[----:B------:R-:W-:Y:S02]  /*60cb0*/  LOP3.LUT R33, R25, R18, RZ, 0x3c, !PT ;  /* 0x0000001219217212 */ /* 0x000fe400078e3cff */
[----:B------:R-:W-:Y:S02]  /*60cc0*/  SHF.L.W.U32.HI R19, R20, 0x8, R41 ;  /* 0x0000000814137819 */ /* 0x000fe40000010e29 */
[----:B------:R-:W-:Y:S02]  /*60cd0*/  SHF.L.W.U32.HI R25, R41, 0x8, R20 ;  /* 0x0000000829197819 */ /* 0x000fe40000010e14 */
[----:B------:R-:W-:-:S02]  /*60ce0*/  LOP3.LUT R20, R21, R84, RZ, 0x3c, !PT ;  /* 0x0000005415147212 */ /* 0x000fc400078e3cff */
[----:B------:R-:W-:Y:S02]  /*60cf0*/  IADD3 R79, P0, P1, R57, R17, R12 ;  /* 0x00000011394f7210 */ /* 0x000fe4000791e00c */
[----:B------:R-:W-:Y:S02]  /*60d00*/  SHF.L.W.U32.HI R21, R14, 0x8, R33 ;  /* 0x000000080e157819 */ /* 0x000fe40000010e21 */
[----:B------:R-:W-:Y:S02]  /*60d10*/  IADD3.X R83, PT, PT, R59, R15, R13, P0, P1 ;  /* 0x0000000f3b537210 */ /* 0x000fe400007e240d */
[----:B------:R-:W-:Y:S02]  /*60d20*/  SHF.L.W.U32.HI R27, R33, 0x8, R14 ;  /* 0x00000008211b7819 */ /* 0x000fe40000010e0e */
[----:B------:R-:W-:Y:S02]  /*60d30*/  IADD3 R91, P2, P3, R49, R25, R10 ;  /* 0x00000019315b7210 */ /* 0x000fe40007b5e00a */
        /* <DEDUP_REMOVED lines=13> */
[----:B------:R-:W-:-:S02]  /*60e10*/  ISETP.NE.AND P0, PT, R31, 0xc, PT ;  /* 0x0000000c1f00780c */ /* 0x000fc40003f05270 */
[----:B------:R-:W-:Y:S02]  /*60e20*/  SHF.L.W.U32.HI R63, R13, 0x10, R4 ;  /* 0x000000100d3f7819 */ /* 0x000fe40000010e04 */
[----:B------:R-:W-:Y:S02]  /*60e30*/  SHF.L.W.U32.HI R59, R11, 0x10, R30 ;  /* 0x000000100b3b7819 */ /* 0x000fe40000010e1e */
[----:B------:R-:W-:Y:S02]  /*60e40*/  SHF.L.W.U32.HI R95, R9, 0x10, R26 ;  /* 0x00000010095f7819 */ /* 0x000fe40000010e1a */
        /* <DEDUP_REMOVED lines=27> */
[----:B------:R-:W-:Y:S01]  /*61000*/  LOP3.LUT R40, R51, UR9, R46, 0x96, !PT ;  /* 0x0000000933287c12 */ /* 0x000fe2000f8e962e */
[----:B------:R-:W-:Y:S01]  /*61010*/  IMAD.MOV.U32 R12, RZ, RZ, R72 ;  /* 0x000000ffff0c7224 */ /* 0x000fe200078e0048 */
[----:B------:R-:W-:Y:S01]  /*61020*/  LOP3.LUT R17, R50, R81, R87, 0x96, !PT ;  /* 0x0000005132117212 */ /* 0x000fe200078e9657 */
[----:B------:R-:W-:Y:S01]  /*61030*/  IMAD.MOV.U32 R13, RZ, RZ, R73 ;  /* 0x000000ffff0d7224 */ /* 0x000fe200078e0049 */
[--C-:B------:R-:W-:Y:S01]  /*61040*/  SHF.R.U32.HI R9, RZ, 0x10, R69.reuse ;  /* 0x00000010ff097819 */ /* 0x100fe20000011645 */
[----:B------:R-:W-:Y:S01]  /*61050*/  IMAD.MOV.U32 R14, RZ, RZ, R40 ;  /* 0x000000ffff0e7224 */ /* 0x000fe200078e0028 */
[----:B------:R-:W-:-:S02]  /*61060*/  SHF.R.U32.HI R4, RZ, 0x18, R69 ;  /* 0x00000018ff047819 */ /* 0x000fc40000011645 */
[----:B------:R-:W-:Y:S02]  /*61070*/  SHF.R.U32.HI R6, RZ, 0x8, R69 ;  /* 0x00000008ff067819 */ /* 0x000fe40000011645 */
[----:B------:R-:W-:Y:S02]  /*61080*/  LOP3.LUT R74, R49, R67, R74, 0x96, !PT ;  /* 0x00000043314a7212 */ /* 0x000fe400078e964a */
[----:B------:R-:W-:Y:S02]  /*61090*/  LOP3.LUT R75, R59, R56, R75, 0x96, !PT ;  /* 0x000000383b4b7212 */ /* 0x000fe400078e964b */
[----:B------:R-:W-:Y:S01]  /*610a0*/  LOP3.LUT R43, R93, R78, R76, 0x96, !PT ;  /* 0x0000004e5d2b7212 */ /* 0x000fe200078e964c */
[----:B------:R-:W-:Y:S01]  /*610b0*/  IMAD.MOV.U32 R24, RZ, RZ, R74 ;  /* 0x000000ffff187224 */ /* 0x000fe200078e004a */
[----:B------:R-:W-:Y:S01]  /*610c0*/  LOP3.LUT R44, R95, R80, R77, 0x96, !PT ;  /* 0x000000505f2c7212 */ /* 0x000fe200078e964d */
[----:B------:R-:W-:Y:S01]  /*610d0*/  IMAD.MOV.U32 R25, RZ, RZ, R75 ;  /* 0x000000ffff197224 */ /* 0x000fe200078e004b */
[C---:B------:R-:W-:Y:S01]  /*610e0*/  SHF.R.U64 R11, R68.reuse, 0x10, R69 ;  /* 0x00000010440b7819 */ /* 0x040fe20000001245 */
[----:B------:R-:W-:Y:S01]  /*610f0*/  IMAD.MOV.U32 R26, RZ, RZ, R43 ;  /* 0x000000ffff1a7224 */ /* 0x000fe200078e002b */
[----:B------:R-:W-:Y:S01]  /*61100*/  SHF.R.U64 R8, R68, 0x18, R69 ;  /* 0x0000001844087819 */ /* 0x000fe20000001245 */
[----:B------:R-:W-:Y:S01]  /*61110*/  IMAD.MOV.U32 R27, RZ, RZ, R44 ;  /* 0x000000ffff1b7224 */ /* 0x000fe200078e002c */
[----:B------:R-:W-:-:S02]  /*61120*/  LOP3.LUT R15, R63, R57, R47, 0x96, !PT ;  /* 0x000000393f0f7212 */ /* 0x000fc400078e962f */
[C---:B------:R-:W-:Y:S02]  /*61130*/  SHF.R.U64 R10, R68.reuse, 0x8, R69 ;  /* 0x00000008440a7819 */ /* 0x040fe40000001245 */
[----:B------:R-:W-:Y:S01]  /*61140*/  SHF.R.U32.HI R19, RZ, 0x8, R17 ;  /* 0x00000008ff137819 */ /* 0x000fe20000011611 */
[----:B------:R0:W-:Y:S01]  /*61150*/  STL.128 [R1+0xae0], R12 ;  /* 0x000ae00c01007387 */ /* 0x0001e20000100c00 */
[----:B------:R-:W-:Y:S02]  /*61160*/  PRMT R4, R9, 0x3340, R4 ;  /* 0x0000334009047816 */ /* 0x000fe40000000004 */
[----:B------:R-:W-:Y:S01]  /*61170*/  PRMT R9, R69, 0x3340, R6 ;  /* 0x0000334045097816 */ /* 0x000fe20000000006 */
[----:B------:R1:W-:Y:S01]  /*61180*/  STL.128 [R1+0xaf0], R24 ;  /* 0x000af01801007387 */ /* 0x0003e20000100c00 */
[----:B------:R-:W-:Y:S02]  /*61190*/  PRMT R6, R11, 0x3340, R8 ;  /* 0x000033400b067816 */ /* 0x000fe40000000008 */
[----:B------:R-:W-:-:S02]  /*611a0*/  PRMT R11, R68, 0x3340, R10 ;  /* 0x00003340440b7816 */ /* 0x000fc4000000000a */
[----:B------:R-:W-:Y:S02]  /*611b0*/  PRMT R8, R17, 0x3340, R19 ;  /* 0x0000334011087816 */ /* 0x000fe40000000013 */
[--C-:B------:R-:W-:Y:S02]  /*611c0*/  SHF.R.U32.HI R19, RZ, 0x10, R73.reuse ;  /* 0x00000010ff137819 */ /* 0x100fe40000011649 */
[----:B------:R-:W-:Y:S02]  /*611d0*/  SHF.R.U32.HI R10, RZ, 0x18, R73 ;  /* 0x00000018ff0a7819 */ /* 0x000fe40000011649 */
[----:B------:R-:W-:Y:S02]  /*611e0*/  LOP3.LUT R71, R84, R62, R71, 0x96, !PT ;  /* 0x0000003e54477212 */ /* 0x000fe400078e9647 */
[----:B0-----:R-:W-:Y:S02]  /*611f0*/  SHF.R.U32.HI R14, RZ, 0x8, R73 ;  /* 0x00000008ff0e7819 */ /* 0x001fe40000011649 */
[----:B------:R-:W-:-:S02]  /*61200*/  PRMT R10, R19, 0x3340, R10 ;  /* 0x00003340130a7816 */ /* 0x000fc4000000000a */
[----:B------:R-:W-:Y:S02]  /*61210*/  PRMT R19, R73, 0x3340, R14 ;  /* 0x0000334049137816 */ /* 0x000fe4000000000e */
[--C-:B-1----:R-:W-:Y:S02]  /*61220*/  SHF.R.U32.HI R27, RZ, 0x10, R71.reuse ;  /* 0x00000010ff1b7819 */ /* 0x102fe40000011647 */
[--C-:B------:R-:W-:Y:S02]  /*61230*/  SHF.R.U32.HI R18, RZ, 0x18, R71.reuse ;  /* 0x00000018ff127819 */ /* 0x100fe40000011647 */
[----:B------:R-:W-:Y:S02]  /*61240*/  SHF.R.U32.HI R14, RZ, 0x8, R71 ;  /* 0x00000008ff0e7819 */ /* 0x000fe40000011647 */
[----:B------:R-:W-:Y:S02]  /*61250*/  PRMT R18, R27, 0x3340, R18 ;  /* 0x000033401b127816 */ /* 0x000fe40000000012 */
[----:B------:R-:W-:-:S02]  /*61260*/  PRMT R27, R71, 0x3340, R14 ;  /* 0x00003340471b7816 */ /* 0x000fc4000000000e */
[--C-:B------:R-:W-:Y:S02]  /*61270*/  SHF.R.U32.HI R31, RZ, 0x10, R75.reuse ;  /* 0x00000010ff1f7819 */ /* 0x100fe4000001164b */
[----:B------:R-:W-:Y:S02]  /*61280*/  SHF.R.U32.HI R26, RZ, 0x18, R75 ;  /* 0x00000018ff1a7819 */ /* 0x000fe4000001164b */
[----:B------:R-:W-:Y:S02]  /*61290*/  LOP3.LUT R16, R48, UR6, R65, 0x96, !PT ;  /* 0x0000000630107c12 */ /* 0x000fe4000f8e9641 */
[--C-:B------:R-:W-:Y:S02]  /*612a0*/  SHF.R.U32.HI R13, RZ, 0x10, R17.reuse ;  /* 0x00000010ff0d7819 */ /* 0x100fe40000011611 */
[----:B------:R-:W-:Y:S01]  /*612b0*/  SHF.R.U32.HI R12, RZ, 0x18, R17 ;  /* 0x00000018ff0c7819 */ /* 0x000fe20000011611 */
[----:B------:R0:W-:Y:S01]  /*612c0*/  STL.64 [R1+0xac8], R16 ;  /* 0x000ac81001007387 */ /* 0x0001e20000100a00 */
[----:B------:R-:W-:-:S02]  /*612d0*/  SHF.R.U32.HI R14, RZ, 0x8, R75 ;  /* 0x00000008ff0e7819 */ /* 0x000fc4000001164b */
[----:B------:R-:W-:Y:S02]  /*612e0*/  PRMT R26, R31, 0x3340, R26 ;  /* 0x000033401f1a7816 */ /* 0x000fe4000000001a */
[----:B------:R-:W-:Y:S02]  /*612f0*/  PRMT R13, R13, 0x3340, R12 ;  /* 0x000033400d0d7816 */ /* 0x000fe4000000000c */
[----:B------:R-:W-:Y:S02]  /*61300*/  PRMT R31, R75, 0x3340, R14 ;  /* 0x000033404b1f7816 */ /* 0x000fe4000000000e */
[--C-:B------:R-:W-:Y:S02]  /*61310*/  SHF.R.U32.HI R35, RZ, 0x10, R15.reuse ;  /* 0x00000010ff237819 */ /* 0x100fe4000001160f */
[----:B------:R-:W-:Y:S02]  /*61320*/  SHF.R.U32.HI R30, RZ, 0x18, R15 ;  /* 0x00000018ff1e7819 */ /* 0x000fe4000001160f */
[----:B------:R-:W-:-:S02]  /*61330*/  SHF.R.U64 R25, R16, 0x10, R17 ;  /* 0x0000001010197819 */ /* 0x000fc40000001211 */
[C---:B------:R-:W-:Y:S02]  /*61340*/  SHF.R.U64 R12, R16.reuse, 0x18, R17 ;  /* 0x00000018100c7819 */ /* 0x040fe40000001211 */
[----:B------:R-:W-:Y:S02]  /*61350*/  SHF.R.U32.HI R14, RZ, 0x8, R15 ;  /* 0x00000008ff0e7819 */ /* 0x000fe4000001160f */
[----:B------:R-:W-:Y:S02]  /*61360*/  LOP3.LUT R21, R103, UR13, R99, 0x96, !PT ;  /* 0x0000000d67157c12 */ /* 0x000fe4000f8e9663 */
[----:B0-----:R-:W-:Y:S02]  /*61370*/  SHF.R.U64 R17, R16, 0x8, R17 ;  /* 0x0000000810117819 */ /* 0x001fe40000001211 */
[C-C-:B------:R-:W-:Y:S02]  /*61380*/  SHF.R.U64 R37, R40.reuse, 0x10, R15.reuse ;  /* 0x0000001028257819 */ /* 0x140fe4000000120f */
[----:B------:R-:W-:-:S02]  /*61390*/  SHF.R.U64 R32, R40, 0x18, R15 ;  /* 0x0000001828207819 */ /* 0x000fc4000000120f */
[----:B------:R-:W-:Y:S02]  /*613a0*/  SHF.R.U64 R38, R40, 0x8, R15 ;  /* 0x0000000828267819 */ /* 0x000fe4000000120f */
[----:B------:R-:W-:Y:S02]  /*613b0*/  PRMT R30, R35, 0x3340, R30 ;  /* 0x00003340231e7816 */ /* 0x000fe4000000001e */
[----:B------:R-:W-:Y:S02]  /*613c0*/  PRMT R35, R15, 0x3340, R14 ;  /* 0x000033400f237816 */ /* 0x000fe4000000000e */
[----:B------:R-:W-:Y:S02]  /*613d0*/  PRMT R12, R25, 0x3340, R12 ;  /* 0x00003340190c7816 */ /* 0x000fe4000000000c */
[----:B------:R-:W-:Y:S02]  /*613e0*/  PRMT R17, R16, 0x3340, R17 ;  /* 0x0000334010117816 */ /* 0x000fe40000000011 */
[----:B------:R-:W-:-:S02]  /*613f0*/  SHF.R.U32.HI R15, RZ, 0x10, R21 ;  /* 0x00000010ff0f7819 */ /* 0x000fc40000011615 */
[----:B------:R-:W-:Y:S02]  /*61400*/  SHF.R.U32.HI R34, RZ, 0x18, R21 ;  /* 0x00000018ff227819 */ /* 0x000fe40000011615 */
[----:B------:R-:W-:Y:S02]  /*61410*/  PRMT R32, R37, 0x3340, R32 ;  /* 0x0000334025207816 */ /* 0x000fe40000000020 */
[C-C-:B------:R-:W-:Y:S02]  /*61420*/  SHF.R.U64 R25, R72.reuse, 0x10, R73.reuse ;  /* 0x0000001048197819 */ /* 0x140fe40000001249 */
[--C-:B------:R-:W-:Y:S02]  /*61430*/  SHF.R.U64 R16, R72, 0x18, R73.reuse ;  /* 0x0000001848107819 */ /* 0x100fe40000001249 */
[----:B------:R-:W-:Y:S02]  /*61440*/  PRMT R37, R40, 0x3340, R38 ;  /* 0x0000334028257816 */ /* 0x000fe40000000026 */
[----:B------:R-:W-:-:S02]  /*61450*/  SHF.R.U64 R73, R72, 0x8, R73 ;  /* 0x0000000848497819 */ /* 0x000fc40000001249 */
[C-C-:B------:R-:W-:Y:S02]  /*61460*/  SHF.R.U64 R41, R43.reuse, 0x10, R44.reuse ;  /* 0x000000102b297819 */ /* 0x140fe4000000122c */
[----:B------:R-:W-:Y:S02]  /*61470*/  SHF.R.U64 R40, R43, 0x18, R44 ;  /* 0x000000182b287819 */ /* 0x000fe4000000122c */
[----:B------:R-:W-:Y:S02]  /*61480*/  LOP3.LUT R20, R101, UR12, R88, 0x96, !PT ;  /* 0x0000000c65147c12 */ /* 0x000fe4000f8e9658 */
[----:B------:R-:W-:Y:S02]  /*61490*/  SHF.R.U64 R14, R43, 0x8, R44 ;  /* 0x000000082b0e7819 */ /* 0x000fe4000000122c */
[----:B------:R-:W-:Y:S01]  /*614a0*/  PRMT R34, R15, 0x3340, R34 ;  /* 0x000033400f227816 */ /* 0x000fe20000000022 */
[----:B------:R-:W-:Y:S01]  /*614b0*/  STL.64 [R1+0xb00], R20 ;  /* 0x000b001401007387 */ /* 0x000fe20000100a00 */
[----:B------:R-:W-:-:S02]  /*614c0*/  LOP3.LUT R70, R82, R91, R70, 0x96, !PT ;  /* 0x0000005b52467212 */ /* 0x000fc400078e9646 */
[----:B------:R-:W-:Y:S02]  /*614d0*/  PRMT R16, R25, 0x3340, R16 ;  /* 0x0000334019107816 */ /* 0x000fe40000000010 */
[--C-:B------:R-:W-:Y:S01]  /*614e0*/  SHF.R.U32.HI R15, RZ, 0x10, R44.reuse ;  /* 0x00000010ff0f7819 */ /* 0x100fe2000001162c */
[----:B------:R0:W-:Y:S01]  /*614f0*/  STL.128 [R1+0xad0], R68 ;  /* 0x000ad04401007387 */ /* 0x0001e20000100c00 */
[----:B------:R-:W-:Y:S02]  /*61500*/  SHF.R.U32.HI R38, RZ, 0x18, R44 ;  /* 0x00000018ff267819 */ /* 0x000fe4000001162c */
[----:B------:R-:W-:Y:S02]  /*61510*/  PRMT R25, R72, 0x3340, R73 ;  /* 0x0000334048197816 */ /* 0x000fe40000000049 */
[----:B------:R-:W-:Y:S02]  /*61520*/  PRMT R40, R41, 0x3340, R40 ;  /* 0x0000334029287816 */ /* 0x000fe40000000028 */
[----:B------:R-:W-:-:S02]  /*61530*/  SHF.R.U64 R39, R20, 0x10, R21 ;  /* 0x0000001014277819 */ /* 0x000fc40000001215 */
[----:B------:R-:W-:Y:S02]  /*61540*/  SHF.R.U64 R36, R20, 0x18, R21 ;  /* 0x0000001814247819 */ /* 0x000fe40000001215 */
[----:B------:R-:W-:Y:S02]  /*61550*/  PRMT R41, R43, 0x3340, R14 ;  /* 0x000033402b297816 */ /* 0x000fe4000000000e */
[----:B------:R-:W-:Y:S02]  /*61560*/  PRMT R14, R11, 0x5410, R6 ;  /* 0x000054100b0e7816 */ /* 0x000fe40000000006 */
[----:B------:R-:W-:Y:S02]  /*61570*/  PRMT R38, R15, 0x3340, R38 ;  /* 0x000033400f267816 */ /* 0x000fe40000000026 */
[----:B------:R-:W-:Y:S02]  /*61580*/  PRMT R11, R19, 0x5410, R10 ;  /* 0x00005410130b7816 */ /* 0x000fe4000000000a */
[----:B------:R-:W-:-:S02]  /*61590*/  SHF.R.U64 R29, R70, 0x10, R71 ;  /* 0x00000010461d7819 */ /* 0x000fc40000001247 */
[C-C-:B------:R-:W-:Y:S02]  /*615a0*/  SHF.R.U64 R24, R70.reuse, 0x18, R71.reuse ;  /* 0x0000001846187819 */ /* 0x140fe40000001247 */
[----:B------:R-:W-:Y:S02]  /*615b0*/  PRMT R15, R9, 0x5410, R4 ;  /* 0x00005410090f7816 */ /* 0x000fe40000000004 */
[----:B------:R-:W-:Y:S02]  /*615c0*/  PRMT R10, R25, 0x5410, R16 ;  /* 0x00005410190a7816 */ /* 0x000fe40000000010 */
[----:B0-----:R-:W-:Y:S02]  /*615d0*/  SHF.R.U64 R71, R70, 0x8, R71 ;  /* 0x0000000846477819 */ /* 0x001fe40000001247 */
[C-C-:B------:R-:W-:Y:S02]  /*615e0*/  SHF.R.U64 R33, R74.reuse, 0x10, R75.reuse ;  /* 0x000000104a217819 */ /* 0x140fe4000000124b */
[----:B------:R-:W-:-:S02]  /*615f0*/  SHF.R.U64 R28, R74, 0x18, R75 ;  /* 0x000000184a1c7819 */ /* 0x000fc4000000124b */
[----:B------:R-:W-:Y:S02]  /*61600*/  PRMT R36, R39, 0x3340, R36 ;  /* 0x0000334027247816 */ /* 0x000fe40000000024 */
[----:B------:R-:W-:Y:S02]  /*61610*/  PRMT R9, R27, 0x5410, R18 ;  /* 0x000054101b097816 */ /* 0x000fe40000000012 */
[----:B------:R-:W-:Y:S02]  /*61620*/  SHF.R.U64 R25, R20, 0x8, R21 ;  /* 0x0000000814197819 */ /* 0x000fe40000001215 */
[----:B------:R-:W-:Y:S02]  /*61630*/  SHF.R.U64 R75, R74, 0x8, R75 ;  /* 0x000000084a4b7819 */ /* 0x000fe4000000124b */
[----:B------:R-:W-:Y:S02]  /*61640*/  SHF.R.U32.HI R39, RZ, 0x8, R44 ;  /* 0x00000008ff277819 */ /* 0x000fe4000001162c */
[----:B------:R-:W-:-:S02]  /*61650*/  SHF.R.U32.HI R27, RZ, 0x8, R21 ;  /* 0x00000008ff1b7819 */ /* 0x000fc40000011615 */
        /* <DEDUP_REMOVED lines=14> */
[----:B------:R-:W-:Y:S01]  /*61740*/  PRMT R17, R35, 0x5410, R30 ;  /* 0x0000541023117816 */ /* 0x000fe2000000001e */
[----:B------:R0:W-:Y:S01]  /*61750*/  STL.128 [R1+0x190], R8 ;  /* 0x0001900801007387 */ /* 0x0001e20000100c00 */
[----:B------:R-:W-:Y:S02]  /*61760*/  PRMT R16, R37, 0x5410, R32 ;  /* 0x0000541025107816 */ /* 0x000fe40000000020 */
[----:B------:R-:W-:Y:S02]  /*61770*/  PRMT R27, R27, 0x5410, R34 ;  /* 0x000054101b1b7816 */ /* 0x000fe40000000022 */
[----:B------:R-:W-:Y:S01]  /*61780*/  PRMT R25, R39, 0x5410, R38 ;  /* 0x0000541027197816 */ /* 0x000fe20000000026 */
[----:B------:R0:W-:Y:S01]  /*61790*/  STL.128 [R1+0x1a0], R16 ;  /* 0x0001a01001007387 */ /* 0x0001e20000100c00 */
[----:B------:R-:W-:-:S05]  /*617a0*/  PRMT R24, R41, 0x5410, R40 ;  /* 0x0000541029187816 */ /* 0x000fca0000000028 */
        /* <DEDUP_REMOVED lines=14> */
.L_x_288:
        /* <DEDUP_REMOVED lines=8> */
.L_x_287:
        /* <DEDUP_REMOVED lines=13> */
.L_x_286:
[----:B------:R-:W3:Y:S04]  /*619e0*/  LDL.128 R24, [R1+0xa80] ;  /* 0x000a800001187983 */ /* 0x000ee80000100c00 */
[----:B---3--:R3:W-:Y:S04]  /*619f0*/  STL.128 [R45+0x20], R24 ;  /* 0x000020182d007387 */ /* 0x0087e80000100c00 */
[----:B012---:R-:W2:Y:S04]  /*61a00*/  LDL.128 R8, [R1+0xa90] ;  /* 0x000a900001087983 */ /* 0x007ea80000100c00 */
[----:B--2---:R3:W-:Y:S04]  /*61a10*/  STL.128 [R45+0x30], R8 ;  /* 0x000030082d007387 */ /* 0x0047e80000100c00 */
[----:B------:R-:W2:Y:S04]  /*61a20*/  LDL.128 R12, [R1+0xaa0] ;  /* 0x000aa000010c7983 */ /* 0x000ea80000100c00 */
[----:B--2---:R3:W-:Y:S04]  /*61a30*/  STL.128 [R45+0x40], R12 ;  /* 0x0000400c2d007387 */ /* 0x0047e80000100c00 */
[----:B------:R-:W2:Y:S01]  /*61a40*/  LDL.128 R16, [R1+0xab0] ;  /* 0x000ab00001107983 */ /* 0x000ea20000100c00 */
[----:B------:R-:W-:-:S03]  /*61a50*/  IMAD.MOV.U32 R4, RZ, RZ, RZ ;  /* 0x000000ffff047224 */ /* 0x000fc600078e00ff */
[----:B--2---:R3:W-:Y:S04]  /*61a60*/  STL.128 [R45+0x50], R16 ;  /* 0x000050102d007387 */ /* 0x0047e80000100c00 */
.L_x_289:
[----:B0-----:R-:W-:-:S05]  /*61a70*/  IMAD.U32 R20, R4, 0x8, R1 ;  /* 0x0000000804147824 */ /* 0x001fca00078e0001 */
[----:B---3--:R-:W2:Y:S04]  /*61a80*/  LDL.128 R24, [R20+0x600] ;  /* 0x0006000014187983 */ /* 0x008ea80000100c00 */
[----:B------:R0:W3:Y:S01]  /*61a90*/  LDL.128 R8, [R20+0x610] ;  /* 0x0006100014087983 */ /* 0x0000e20000100c00 */
[C---:B--2---:R-:W-:Y:S02]  /*61aa0*/  PRMT R12, R26.reuse, 0x7771, RZ ;  /* 0x000077711a0c7816 */ /* 0x044fe400000000ff */
[C---:B------:R-:W-:Y:S02]  /*61ab0*/  PRMT R14, R26.reuse, 0x7772, RZ ;  /* 0x000077721a0e7816 */ /* 0x040fe400000000ff */
[----:B------:R-:W-:Y:S01]  /*61ac0*/  PRMT R16, R26, 0x7773, RZ ;  /* 0x000077731a107816 */ /* 0x000fe200000000ff */
[----:B------:R-:W-:Y:S01]  /*61ad0*/  IMAD.WIDE.U32 R12, R12, 0x100, RZ ;  /* 0x000001000c0c7825 */ /* 0x000fe200078e00ff */
[----:B------:R-:W-:-:S02]  /*61ae0*/  PRMT R6, R25, 0x7771, RZ ;  /* 0x0000777119067816 */ /* 0x000fc400000000ff */
[----:B------:R-:W-:Y:S01]  /*61af0*/  PRMT R18, R25, 0x7770, RZ ;  /* 0x0000777019127816 */ /* 0x000fe200000000ff */
[----:B------:R-:W-:Y:S01]  /*61b00*/  IMAD.WIDE.U32 R14, R14, 0x10000, RZ ;  /* 0x000100000e0e7825 */ /* 0x000fe200078e00ff */
[----:B------:R-:W-:Y:S02]  /*61b10*/  PRMT R19, R26, 0x7770, RZ ;  /* 0x000077701a137816 */ /* 0x000fe400000000ff */
[----:B------:R-:W-:Y:S01]  /*61b20*/  LOP3.LUT R18, R18, 0xff, RZ, 0xc0, !PT ;  /* 0x000000ff12127812 */ /* 0x000fe200078ec0ff */
[----:B------:R-:W-:Y:S01]  /*61b30*/  IMAD.WIDE.U32 R16, R16, 0x1000000, RZ ;  /* 0x0100000010107825 */ /* 0x000fe200078e00ff */
[----:B------:R-:W-:Y:S02]  /*61b40*/  LOP3.LUT R19, R12, 0xff, R19, 0xf8, !PT ;  /* 0x000000ff0c137812 */ /* 0x000fe400078ef813 */
[----:B------:R-:W-:Y:S02]  /*61b50*/  PRMT R12, R27, 0x7770, RZ ;  /* 0x000077701b0c7816 */ /* 0x000fe400000000ff */
[----:B------:R-:W-:Y:S01]  /*61b60*/  LOP3.LUT R17, R17, R13, R15, 0xfe, !PT ;  /* 0x0000000d11117212 */ /* 0x000fe200078efe0f */
[----:B------:R-:W-:Y:S01]  /*61b70*/  IMAD.SHL.U32 R15, R6, 0x100, RZ ;  /* 0x00000100060f7824 */ /* 0x000fe200078e00ff */
[----:B------:R-:W-:-:S02]  /*61b80*/  PRMT R13, R25, 0x7772, RZ ;  /* 0x00007772190d7816 */ /* 0x000fc400000000ff */
[----:B------:R-:W-:Y:S02]  /*61b90*/  PRMT R6, R27, 0x7771, RZ ;  /* 0x000077711b067816 */ /* 0x000fe400000000ff */
[----:B0-----:R-:W-:Y:S01]  /*61ba0*/  LOP3.LUT R20, R18, 0xff00, R15, 0xf8, !PT ;  /* 0x0000ff0012147812 */ /* 0x001fe200078ef80f */
[----:B------:R-:W-:Y:S01]  /*61bb0*/  IMAD.U32 R13, R13, 0x10000, RZ ;  /* 0x000100000d0d7824 */ /* 0x000fe200078e00ff */
[----:B------:R-:W-:Y:S01]  /*61bc0*/  LOP3.LUT R18, R17, 0xff, R12, 0xf8, !PT ;  /* 0x000000ff11127812 */ /* 0x000fe200078ef80c */
[----:B------:R-:W-:Y:S01]  /*61bd0*/  IMAD.SHL.U32 R15, R6, 0x100, RZ ;  /* 0x00000100060f7824 */ /* 0x000fe200078e00ff */
[----:B------:R-:W-:Y:S02]  /*61be0*/  PRMT R6, R27, 0x7772, RZ ;  /* 0x000077721b067816 */ /* 0x000fe400000000ff */
[----:B------:R-:W-:Y:S02]  /*61bf0*/  PRMT R12, R25, 0x7773, RZ ;  /* 0x00007773190c7816 */ /* 0x000fe400000000ff */
[----:B------:R-:W-:Y:S01]  /*61c00*/  LOP3.LUT R17, R20, 0xff0000, R13, 0xf8, !PT ;  /* 0x00ff000014117812 */ /* 0x000fe200078ef80d */
[----:B------:R-:W-:Y:S01]  /*61c10*/  IMAD.U32 R13, R6, 0x10000, RZ ;  /* 0x00010000060d7824 */ /* 0x000fe200078e00ff */
[----:B------:R-:W-:Y:S01]  /*61c20*/  PRMT R6, R27, 0x7773, RZ ;  /* 0x000077731b067816 */ /* 0x000fe200000000ff */
[----:B------:R-:W-:Y:S01]  /*61c30*/  IMAD.SHL.U32 R12, R12, 0x1000000, RZ ;  /* 0x010000000c0c7824 */ /* 0x000fe200078e00ff */
[----:B------:R-:W-:-:S02]  /*61c40*/  LOP3.LUT R18, R18, 0xff00, R15, 0xf8, !PT ;  /* 0x0000ff0012127812 */ /* 0x000fc400078ef80f */
[----:B------:R-:W-:Y:S01]  /*61c50*/  LOP3.LUT R20, R16, R19, R14, 0xfe, !PT ;  /* 0x0000001310147212 */ /* 0x000fe200078efe0e */
[----:B------:R-:W-:Y:S01]  /*61c60*/  IMAD.SHL.U32 R6, R6, 0x1000000, RZ ;  /* 0x0100000006067824 */ /* 0x000fe200078e00ff */
[----:B------:R-:W-:Y:S02]  /*61c70*/  LOP3.LUT R19, R17, R12, RZ, 0xfc, !PT ;  /* 0x0000000c11137212 */ /* 0x000fe400078efcff */
[----:B------:R-:W-:Y:S01]  /*61c80*/  LOP3.LUT R13, R18, 0xff0000, R13, 0xf8, !PT ;  /* 0x00ff0000120d7812 */ /* 0x000fe200078ef80d */
[----:B------:R-:W-:Y:S01]  /*61c90*/  IMAD.MOV.U32 R18, RZ, RZ, R24 ;  /* 0x000000ffff127224 */ /* 0x000fe200078e0018 */
[C---:B---3--:R-:W-:Y:S02]  /*61ca0*/  PRMT R12, R10.reuse, 0x7771, RZ ;  /* 0x000077710a0c7816 */ /* 0x048fe400000000ff */
[C---:B------:R-:W-:Y:S02]  /*61cb0*/  PRMT R14, R10.reuse, 0x7772, RZ ;  /* 0x000077720a0e7816 */ /* 0x040fe400000000ff */
[----:B------:R-:W-:-:S02]  /*61cc0*/  PRMT R16, R10, 0x7773, RZ ;  /* 0x000077730a107816 */ /* 0x000fc400000000ff */
[----:B------:R-:W-:Y:S01]  /*61cd0*/  LOP3.LUT R21, R13, R6, RZ, 0xfc, !PT ;  /* 0x000000060d157212 */ /* 0x000fe200078efcff */
[----:B------:R-:W-:Y:S01]  /*61ce0*/  IMAD.WIDE.U32 R12, R12, 0x100, RZ ;  /* 0x000001000c0c7825 */ /* 0x000fe200078e00ff */
[C---:B------:R-:W-:Y:S02]  /*61cf0*/  PRMT R6, R11.reuse, 0x7771, RZ ;  /* 0x000077710b067816 */ /* 0x040fe400000000ff */
[----:B------:R-:W-:Y:S01]  /*61d00*/  PRMT R25, R10, 0x7770, RZ ;  /* 0x000077700a197816 */ /* 0x000fe200000000ff */
[----:B------:R-:W-:Y:S01]  /*61d10*/  IMAD.WIDE.U32 R14, R14, 0x10000, RZ ;  /* 0x000100000e0e7825 */ /* 0x000fe200078e00ff */
[----:B------:R-:W-:Y:S02]  /*61d20*/  PRMT R10, R11, 0x7770, RZ ;  /* 0x000077700b0a7816 */ /* 0x000fe400000000ff */
[C---:B------:R-:W-:Y:S01]  /*61d30*/  PRMT R24, R9.reuse, 0x7771, RZ ;  /* 0x0000777109187816 */ /* 0x040fe200000000ff */
[----:B------:R-:W-:Y:S01]  /*61d40*/  IMAD.WIDE.U32 R16, R16, 0x1000000, RZ ;  /* 0x0100000010107825 */ /* 0x000fe200078e00ff */
[----:B------:R-:W-:-:S02]  /*61d50*/  PRMT R26, R9, 0x7770, RZ ;  /* 0x00007770091a7816 */ /* 0x000fc400000000ff */
[----:B------:R-:W-:Y:S01]  /*61d60*/  LOP3.LUT R25, R12, 0xff, R25, 0xf8, !PT ;  /* 0x000000ff0c197812 */ /* 0x000fe200078ef819 */
[----:B------:R-:W-:Y:S01]  /*61d70*/  IMAD.SHL.U32 R6, R6, 0x100, RZ ;  /* 0x0000010006067824 */ /* 0x000fe200078e00ff */
[----:B------:R-:W-:Y:S01]  /*61d80*/  LOP3.LUT R15, R17, R13, R15, 0xfe, !PT ;  /* 0x0000000d110f7212 */ /* 0x000fe200078efe0f */
[----:B------:R-:W-:Y:S01]  /*61d90*/  IMAD.SHL.U32 R24, R24, 0x100, RZ ;  /* 0x0000010018187824 */ /* 0x000fe200078e00ff */
[----:B------:R-:W-:Y:S01]  /*61da0*/  LOP3.LUT R17, R26, 0xff, RZ, 0xc0, !PT ;  /* 0x000000ff1a117812 */ /* 0x000fe200078ec0ff */
[C---:B------:R-:W-:Y:S01]  /*61db0*/  IMAD.WIDE.U32 R12, R4.reuse, 0x8, R22 ;  /* 0x00000008040c7825 */ /* 0x040fe200078e0016 */
[----:B------:R-:W-:Y:S02]  /*61dc0*/  LOP3.LUT R15, R15, 0xff, R10, 0xf8, !PT ;  /* 0x000000ff0f0f7812 */ /* 0x000fe400078ef80a */
[----:B------:R-:W-:Y:S01]  /*61dd0*/  PRMT R10, R9, 0x7772, RZ ;  /* 0x00007772090a7816 */ /* 0x000fe200000000ff */
[----:B------:R-:W-:Y:S01]  /*61de0*/  VIADD R4, R4, 0x4 ;  /* 0x0000000404047836 */ /* 0x000fe20000000000 */
[----:B------:R-:W-:Y:S01]  /*61df0*/  LOP3.LUT R15, R15, 0xff00, R6, 0xf8, !PT ;  /* 0x0000ff000f0f7812 */ /* 0x000fe200078ef806 */
[----:B------:R0:W-:Y:S01]  /*61e00*/  STG.E.64 desc[UR10][R12.64+0x400], R18 ;  /* 0x000400120c007986 */ /* 0x0001e2000c101b0a */
[----:B------:R-:W-:Y:S01]  /*61e10*/  PRMT R6, R11, 0x7772, RZ ;  /* 0x000077720b067816 */ /* 0x000fe200000000ff */
[----:B------:R-:W-:Y:S01]  /*61e20*/  IMAD.U32 R10, R10, 0x10000, RZ ;  /* 0x000100000a0a7824 */ /* 0x000fe200078e00ff */
        /* <DEDUP_REMOVED lines=16> */
[----:B------:R-:W1:Y:S01]  /*61f30*/  LDCU UR4, c[0x0][0x3a0] ;  /* 0x00007400ff0477ac */ /* 0x000e620008000800 */
[----:B------:R-:W-:-:S05]  /*61f40*/  VIADD R7, R7, 0x1 ;  /* 0x0000000107077836 */ /* 0x000fca0000000000 */
[----:B-1----:R-:W-:-:S13]  /*61f50*/  ISETP.NE.AND P0, PT, R7, UR4, PT ;  /* 0x0000000407007c0c */ /* 0x002fda000bf05270 */
[----:B------:R-:W-:Y:S05]  /*61f60*/  @P0 BRA `(.L_x_290) ;  /* 0xfffffdf800a80947 */ /* 0x000fea000383ffff */
.L_x_217:
[----:B------:R-:W2:Y:S02]  /*61f70*/  LDCU UR5, c[0x0][0x398] ;  /* 0x00007300ff0577ac */ /* 0x000ea40008000800 */
[----:B--2---:R-:W-:-:S09]  /*61f80*/  UISETP.NE.AND UP0, UPT, UR5, URZ, UPT ;  /* 0x000000ff0500728c */ /* 0x004fd2000bf05270 */
[----:B------:R-:W-:Y:S05]  /*61f90*/  BRA.U !UP0, `(.L_x_291) ;  /* 0x0000017d087c7547 */ /* 0x000fea000b800000 */
[----:B------:R-:W-:Y:S01]  /*61fa0*/  IMAD R2, R251, 0x3, RZ ;  /* 0x00000003fb027824 */ /* 0x000fe200078e02ff */
[----:B------:R2:W-:Y:S01]  /*61fb0*/  STL [R1+0x17e4], RZ ;  /* 0x0017e4ff01007387 */ /* 0x0005e20000100800 */
[----:B------:R-:W-:Y:S02]  /*61fc0*/  VIADD R0, R1, 0xfc0 ;  /* 0x00000fc001007836 */ /* 0x000fe40000000000 */
[----:B------:R-:W-:Y:S01]  /*61fd0*/  VIADD R250, R2, 0xffffffff ;  /* 0xffffffff02fa7836 */ /* 0x000fe20000000000 */
[----:B------:R2:W-:Y:S06]  /*61fe0*/  STL [R1+0x17cc], R2 ;  /* 0x0017cc0201007387 */ /* 0x0005ec0000100800 */
.L_x_316:
[----:B---3--:R-:W3:Y:S02]  /*61ff0*/  LDCU UR4, c[0x0][0x3a0] ;  /* 0x00007400ff0477ac */ /* 0x008ee40008000800 */
[----:B---3--:R-:W-:-:S09]  /*62000*/  UISETP.NE.AND UP0, UPT, UR4, URZ, UPT ;  /* 0x000000ff0400728c */ /* 0x008fd2000bf05270 */
[----:B------:R-:W-:Y:S05]  /*62010*/  BRA.U !UP0, `(.L_x_292) ;  /* 0x0000017d08447547 */ /* 0x000fea000b800000 */
[----:B------:R3:W-:Y:S02]  /*62020*/  STL [R1+0x17e0], RZ ;  /* 0x0017e0ff01007387 */ /* 0x0007e40000100800 */
.L_x_315:
[----:B----4-:R-:W4:Y:S04]  /*62030*/  LDL R4, [R1+0x17e4] ;  /* 0x0017e40001047983 */ /* 0x010f280000100800 */
[----:B--2---:R-:W5:Y:S01]  /*62040*/  LDL.LU R3, [R1+0x17e0] ;  /* 0x0017e00001037983 */ /* 0x004f620000300800 */
[----:B----4-:R-:W-:Y:S02]  /*62050*/  ISETP.NE.AND P0, PT, R4, RZ, PT ;  /* 0x000000ff0400720c */ /* 0x010fe40003f05270 */
[----:B-----5:R-:W-:Y:S01]  /*62060*/  ISETP.NE.AND P3, PT, R3, 0x3, PT ;  /* 0x000000030300780c */ /* 0x020fe20003f65270 */
[----:B------:R-:W-:Y:S01]  /*62070*/  IMAD R249, R251, R3, RZ ;  /* 0x00000003fbf97224 */ /* 0x000fe200078e02ff */
[----:B------:R4:W-:Y:S01]  /*62080*/  STL [R1+0x17c8], R3 ;  /* 0x0017c80301007387 */ /* 0x0009e20000100800 */
[----:B------:R-:W-:-:S02]  /*62090*/  LOP3.LUT P2, R252, R3, RZ, R4, 0xfa, !PT ;  /* 0x000000ff03fc7212 */ /* 0x000fc4000784fa04 */
[----:B--2---:R-:W-:-:S05]  /*620a0*/  IMAD.IADD R2, R251, 0x1, R249 ;  /* 0x00000001fb027824 */ /* 0x004fca00078e02f9 */
[----:B------:R-:W-:Y:S01]  /*620b0*/  SEL R2, R2, RZ, P3 ;  /* 0x000000ff02027207 */ /* 0x000fe20001800000 */
[----:B----4-:R-:W-:-:S03]  /*620c0*/  VIADD R3, R3, 0x1 ;  /* 0x0000000103037836 */ /* 0x010fc60000000000 */
[----:B------:R-:W-:Y:S02]  /*620d0*/  SEL R2, R2, RZ, P0 ;  /* 0x000000ff02027207 */ /* 0x000fe40000000000 */
[----:B------:R2:W-:Y:S01]  /*620e0*/  STL [R1+0x17e0], R3 ;  /* 0x0017e00301007387 */ /* 0x0005e20000100800 */
[----:B------:R-:W-:-:S03]  /*620f0*/  ISETP.NE.AND P1, PT, R3, 0x4, PT ;  /* 0x000000040300780c */ /* 0x000fc60003f25270 */
[----:B------:R-:W-:Y:S01]  /*62100*/  STL [R1+0x17c0], R2 ;  /* 0x0017c00201007387 */ /* 0x000fe20000100800 */
[----:B--2---:R-:W-:-:S05]  /*62110*/  SEL R3, RZ, 0x2, P2 ;  /* 0x00000002ff037807 */ /* 0x004fca0001000000 */
[----:B------:R2:W-:Y:S02]  /*62120*/  STL [R1+0x17d8], R3 ;  /* 0x0017d80301007387 */ /* 0x0005e40000100800 */
[----:B--2---:R-:W-:-:S05]  /*62130*/  IMAD.IADD R3, R3, 0x1, R249 ;  /* 0x0000000103037824 */ /* 0x004fca00078e02f9 */
[----:B------:R2:W-:Y:S01]  /*62140*/  STL [R1+0x17dc], R3 ;  /* 0x0017dc0301007387 */ /* 0x0005e20000100800 */
[----:B------:R-:W-:Y:S05]  /*62150*/  @!P0 BRA `(.L_x_293) ;  /* 0x000000d4000c8947 */ /* 0x000fea0003800000 */
[----:B------:R-:W-:-:S07]  /*62160*/  IMAD.MOV.U32 R248, RZ, RZ, RZ ;  /* 0x000000fffff87224 */ /* 0x000fce00078e00ff */
.L_x_302:
[----:B------:R-:W4:Y:S02]  /*62170*/  LDL R7, [R1+0x17d8] ;  /* 0x0017d80001077983 */ /* 0x000f240000100800 */
[----:B----4-:R-:W-:-:S13]  /*62180*/  ISETP.GE.U32.AND P0, PT, R7, R251, PT ;  /* 0x000000fb0700720c */ /* 0x010fda0003f06070 */
[----:B------:R-:W-:Y:S05]  /*62190*/  @P0 BRA `(.L_x_294) ;  /* 0x000000d000e80947 */ /* 0x000fea0003800000 */
[----:B01----:R-:W4:Y:S01]  /*621a0*/  LDL R8, [R1+0x17dc] ;  /* 0x0017dc0001087983 */ /* 0x003f220000100800 */
[----:B------:R-:W0:Y:S01]  /*621b0*/  I2F.U32.RP R4, R180 ;  /* 0x000000b400047306 */ /* 0x000e220000209000 */
[----:B------:R-:W-:Y:S01]  /*621c0*/  IMAD.MOV R5, RZ, RZ, -R180 ;  /* 0x000000ffff057224 */ /* 0x000fe200078e0ab4 */
[----:B------:R-:W-:Y:S01]  /*621d0*/  ISETP.NE.U32.AND P2, PT, R180, RZ, PT ;  /* 0x000000ffb400720c */ /* 0x000fe20003f45070 */
[----:B------:R-:W-:-:S05]  /*621e0*/  IMAD.MOV.U32 R246, RZ, RZ, R7 ;  /* 0x000000fffff67224 */ /* 0x000fca00078e0007 */
[----:B0-----:R-:W0:Y:S02]  /*621f0*/  MUFU.RCP R4, R4 ;  /* 0x0000000400047308 */ /* 0x001e240000001000 */
[----:B0-----:R-:W-:-:S06]  /*62200*/  VIADD R2, R4, 0xffffffe ;  /* 0x0ffffffe04027836 */ /* 0x001fcc0000000000 */
[----:B--2---:R0:W1:Y:S02]  /*62210*/  F2I.FTZ.U32.TRUNC.NTZ R3, R2 ;  /* 0x0000000200037305 */ /* 0x004064000021f000 */
[----:B0-----:R-:W-:Y:S02]  /*62220*/  IMAD.MOV.U32 R2, RZ, RZ, RZ ;  /* 0x000000ffff027224 */ /* 0x001fe400078e00ff */
[----:B-1----:R-:W-:-:S04]  /*62230*/  IMAD R5, R5, R3, RZ ;  /* 0x0000000305057224 */ /* 0x002fc800078e02ff */
[----:B------:R-:W-:-:S04]  /*62240*/  IMAD.HI.U32 R6, R3, R5, R2 ;  /* 0x0000000503067227 */ /* 0x000fc800078e0002 */
[----:B----4-:R-:W-:-:S04]  /*62250*/  IMAD R181, R180, R248, R8 ;  /* 0x000000f8b4b57224 */ /* 0x010fc800078e0208 */
[----:B------:R-:W-:-:S04]  /*62260*/  IMAD.HI.U32 R6, R6, R181, RZ ;  /* 0x000000b506067227 */ /* 0x000fc800078e00ff */
[----:B------:R-:W-:-:S04]  /*62270*/  IMAD.MOV R6, RZ, RZ, -R6 ;  /* 0x000000ffff067224 */ /* 0x000fc800078e0a06 */
[----:B------:R-:W-:-:S05]  /*62280*/  IMAD R3, R180, R6, R181 ;  /* 0x00000006b4037224 */ /* 0x000fca00078e02b5 */
[----:B------:R-:W-:-:S13]  /*62290*/  ISETP.GE.U32.AND P0, PT, R3, R180, PT ;  /* 0x000000b40300720c */ /* 0x000fda0003f06070 */
[----:B------:R-:W-:-:S05]  /*622a0*/  @P0 IMAD.IADD R3, R3, 0x1, -R180 ;  /* 0x0000000103030824 */ /* 0x000fca00078e0ab4 */
[----:B------:R-:W-:-:S13]  /*622b0*/  ISETP.GE.U32.AND P0, PT, R3, R180, PT ;  /* 0x000000b40300720c */ /* 0x000fda0003f06070 */
[----:B------:R-:W-:Y:S01]  /*622c0*/  @P0 IMAD.IADD R3, R3, 0x1, -R180 ;  /* 0x0000000103030824 */ /* 0x000fe200078e0ab4 */
[----:B------:R-:W-:-:S04]  /*622d0*/  @!P2 LOP3.LUT R3, RZ, R180, RZ, 0x33, !PT ;  /* 0x000000b4ff03a212 */ /* 0x000fc800078e33ff */
[----:B------:R-:W-:-:S04]  /*622e0*/  ISETP.NE.AND P0, PT, R3, RZ, PT ;  /* 0x000000ff0300720c */ /* 0x000fc80003f05270 */
[----:B------:R-:W-:-:S04]  /*622f0*/  SEL R2, R180, RZ, !P0 ;  /* 0x000000ffb4027207 */ /* 0x000fc80004000000 */
[----:B------:R-:W-:-:S07]  /*62300*/  IADD3 R247, PT, PT, R181, -0x1, R2 ;  /* 0xffffffffb5f77810 */ /* 0x000fce0007ffe002 */
.L_x_301:
[----:B------:R-:W0:Y:S01]  /*62310*/  I2F.U32.RP R4, R180 ;  /* 0x000000b400047306 */ /* 0x000e220000209000 */
[----:B------:R-:W-:Y:S01]  /*62320*/  IMAD.MOV R7, RZ, RZ, -R180 ;  /* 0x000000ffff077224 */ /* 0x000fe200078e0ab4 */
[----:B------:R-:W2:Y:S01]  /*62330*/  LDL R10, [R1+0x17cc] ;  /* 0x0017cc00010a7983 */ /* 0x000ea20000100800 */
[----:B------:R-:W-:Y:S01]  /*62340*/  IMAD.MOV.U32 R2, RZ, RZ, RZ ;  /* 0x000000ffff027224 */ /* 0x000fe200078e00ff */
[----:B------:R-:W-:Y:S01]  /*62350*/  ISETP.NE.U32.AND P2, PT, R180, RZ, PT ;  /* 0x000000ffb400720c */ /* 0x000fe20003f45070 */
[----:B------:R-:W1:Y:S01]  /*62360*/  LDC.64 R174, c[0x0][0x3a8] ;  /* 0x0000ea00ffae7b82 */ /* 0x000e620000000a00 */
[----:B------:R-:W-:Y:S01]  /*62370*/  LOP3.LUT R6, RZ, R180, RZ, 0x33, !PT ;  /* 0x000000b4ff067212 */ /* 0x000fe200078e33ff */
[----:B------:R-:W4:Y:S06]  /*62380*/  LDL R9, [R1+0x17c0] ;  /* 0x0017c00001097983 */ /* 0x000f2c0000100800 */
[----:B------:R-:W5:Y:S01]  /*62390*/  LDC R8, c[0x0][0x3a0] ;  /* 0x0000e800ff087b82 */ /* 0x000f620000000800 */
[----:B0-----:R-:W0:Y:S02]  /*623a0*/  MUFU.RCP R4, R4 ;  /* 0x0000000400047308 */ /* 0x001e240000001000 */
[----:B0-----:R-:W-:-:S06]  /*623b0*/  VIADD R5, R4, 0xffffffe ;  /* 0x0ffffffe04057836 */ /* 0x001fcc0000000000 */
[----:B------:R-:W0:Y:S02]  /*623c0*/  F2I.FTZ.U32.TRUNC.NTZ R3, R5 ;  /* 0x0000000500037305 */ /* 0x000e24000021f000 */
[----:B0-----:R-:W-:-:S04]  /*623d0*/  IMAD R7, R7, R3, RZ ;  /* 0x0000000307077224 */ /* 0x001fc800078e02ff */
[----:B------:R-:W-:-:S06]  /*623e0*/  IMAD.HI.U32 R7, R3, R7, R2 ;  /* 0x0000000703077227 */ /* 0x000fcc00078e0002 */
[----:B------:R-:W-:-:S04]  /*623f0*/  IMAD.HI.U32 R2, R7, R181, RZ ;  /* 0x000000b507027227 */ /* 0x000fc800078e00ff */
[----:B------:R-:W-:-:S04]  /*62400*/  IMAD.MOV R2, RZ, RZ, -R2 ;  /* 0x000000ffff027224 */ /* 0x000fc800078e0a02 */
[----:B------:R-:W-:-:S05]  /*62410*/  IMAD R3, R180, R2, R181 ;  /* 0x00000002b4037224 */ /* 0x000fca00078e02b5 */
[----:B------:R-:W-:-:S13]  /*62420*/  ISETP.GE.U32.AND P0, PT, R3, R180, PT ;  /* 0x000000b40300720c */ /* 0x000fda0003f06070 */
[----:B------:R-:W-:-:S05]  /*62430*/  @P0 IMAD.IADD R3, R3, 0x1, -R180 ;  /* 0x0000000103030824 */ /* 0x000fca00078e0ab4 */
[----:B------:R-:W-:-:S13]  /*62440*/  ISETP.GE.U32.AND P0, PT, R3, R180, PT ;  /* 0x000000b40300720c */ /* 0x000fda0003f06070 */
[----:B------:R-:W-:-:S05]  /*62450*/  @P0 IMAD.IADD R3, R3, 0x1, -R180 ;  /* 0x0000000103030824 */ /* 0x000fca00078e0ab4 */
[----:B------:R-:W-:-:S04]  /*62460*/  SEL R3, R6, R3, !P2 ;  /* 0x0000000306037207 */ /* 0x000fc80005000000 */
[----:B------:R-:W-:-:S13]  /*62470*/  ISETP.NE.AND P0, PT, R3, 0x1, PT ;  /* 0x000000010300780c */ /* 0x000fda0003f05270 */
[----:B------:R-:W-:-:S04]  /*62480*/  @!P0 VIADD R247, R181, 0xffffffff ;  /* 0xffffffffb5f78836 */ /* 0x000fc80000000000 */
[----:B-1----:R-:W-:-:S05]  /*62490*/  IMAD.WIDE.U32 R174, R247, 0x400, R174 ;  /* 0x00000400f7ae7825 */ /* 0x002fca00078e00ae */
[----:B------:R-:W3:Y:S01]  /*624a0*/  LDG.E.64 R26, desc[UR10][R174.64] ;  /* 0x0000000aae1a7981 */ /* 0x000ee2000c1e1b00 */
[----:B-----5:R-:W0:Y:S01]  /*624b0*/  I2F.U32.RP R4, R8 ;  /* 0x0000000800047306 */ /* 0x020e220000209000 */
[----:B------:R-:W-:-:S07]  /*624c0*/  ISETP.NE.U32.AND P3, PT, R8, RZ, PT ;  /* 0x000000ff0800720c */ /* 0x000fce0003f65070 */
[----:B0-----:R-:W0:Y:S02]  /*624d0*/  MUFU.RCP R4, R4 ;  /* 0x0000000400047308 */ /* 0x001e240000001000 */
[----:B0-----:R-:W-:-:S06]  /*624e0*/  VIADD R2, R4, 0xffffffe ;  /* 0x0ffffffe04027836 */ /* 0x001fcc0000000000 */
[----:B------:R0:W1:Y:S02]  /*624f0*/  F2I.FTZ.U32.TRUNC.NTZ R3, R2 ;  /* 0x0000000200037305 */ /* 0x000064000021f000 */
[----:B0-----:R-:W-:Y:S02]  /*62500*/  IMAD.MOV.U32 R2, RZ, RZ, RZ ;  /* 0x000000ffff027224 */ /* 0x001fe400078e00ff */
[----:B-1----:R-:W-:-:S04]  /*62510*/  IMAD.MOV R5, RZ, RZ, -R3 ;  /* 0x000000ffff057224 */ /* 0x002fc800078e0a03 */
[----:B------:R-:W-:-:S04]  /*62520*/  IMAD R5, R5, R8, RZ ;  /* 0x0000000805057224 */ /* 0x000fc800078e02ff */
[----:B------:R-:W-:-:S04]  /*62530*/  IMAD.HI.U32 R3, R3, R5, R2 ;  /* 0x0000000503037227 */ /* 0x000fc800078e0002 */
[----:B------:R-:W-:Y:S02]  /*62540*/  IMAD.IADD R5, R250, 0x1, R246 ;  /* 0x00000001fa057824 */ /* 0x000fe400078e02f6 */
[----:B--2---:R-:W-:-:S04]  /*62550*/  VIADD R250, R10, 0xffffffff ;  /* 0xffffffff0afa7836 */ /* 0x004fc80000000000 */
[----:B------:R-:W-:Y:S02]  /*62560*/  IMAD.MOV.U32 R4, RZ, RZ, R250 ;  /* 0x000000ffff047224 */ /* 0x000fe400078e00fa */
[----:B---3--:R-:W-:-:S04]  /*62570*/  IMAD.HI.U32 R3, R3, R27, RZ ;  /* 0x0000001b03037227 */ /* 0x008fc800078e00ff */
[----:B------:R-:W-:-:S04]  /*62580*/  IMAD.MOV R3, RZ, RZ, -R3 ;  /* 0x000000ffff037224 */ /* 0x000fc800078e0a03 */
[----:B------:R-:W-:-:S05]  /*62590*/  IMAD R3, R8, R3, R27 ;  /* 0x0000000308037224 */ /* 0x000fca00078e021b */
[----:B------:R-:W-:-:S13]  /*625a0*/  ISETP.GE.U32.AND P0, PT, R3, R8, PT ;  /* 0x000000080300720c */ /* 0x000fda0003f06070 */
[----:B------:R-:W-:-:S05]  /*625b0*/  @P0 IMAD.IADD R3, R3, 0x1, -R8 ;  /* 0x0000000103030824 */ /* 0x000fca00078e0a08 */
[----:B------:R-:W-:-:S13]  /*625c0*/  ISETP.GE.U32.AND P0, PT, R3, R8, PT ;  /* 0x000000080300720c */ /* 0x000fda0003f06070 */
[----:B------:R-:W-:Y:S01]  /*625d0*/  @P0 IMAD.IADD R3, R3, 0x1, -R8 ;  /* 0x0000000103030824 */ /* 0x000fe200078e0a08 */
[----:B------:R-:W-:Y:S02]  /*625e0*/  ISETP.NE.AND P0, PT, R252, RZ, PT ;  /* 0x000000fffc00720c */ /* 0x000fe40003f05270 */
[----:B------:R-:W-:Y:S02]  /*625f0*/  @!P3 LOP3.LUT R3, RZ, R8, RZ, 0x33, !PT ;  /* 0x00000008ff03b212 */ /* 0x000fe400078e33ff */
[----:B------:R-:W-:Y:S02]  /*62600*/  ISETP.NE.AND P3, PT, R246, RZ, PT ;  /* 0x000000fff600720c */ /* 0x000fe40003f65270 */
[----:B------:R-:W-:Y:S01]  /*62610*/  SEL R15, R248, R3, !P0 ;  /* 0x00000003f80f7207 */ /* 0x000fe20004000000 */
[----:B------:R-:W-:-:S03]  /*62620*/  IMAD.WIDE.U32 R2, R26, R26, RZ ;  /* 0x0000001a1a027225 */ /* 0x000fc600078e00ff */
[----:B------:R-:W-:Y:S01]  /*62630*/  ISETP.NE.U32.AND P0, PT, R15, R248, PT ;  /* 0x000000f80f00720c */ /* 0x000fe20003f05070 */
[----:B------:R-:W-:-:S03]  /*62640*/  IMAD.MOV.U32 R2, RZ, RZ, RZ ;  /* 0x000000ffff027224 */ /* 0x000fc600078e00ff */
[----:B------:R-:W-:Y:S01]  /*62650*/  ISETP.NE.AND.EX P0, PT, RZ, RZ, PT, P0 ;  /* 0x000000ffff00720c */ /* 0x000fe20003f05300 */
[----:B------:R-:W-:Y:S02]  /*62660*/  IMAD.IADD R2, R3, 0x1, R2 ;  /* 0x0000000103027824 */ /* 0x000fe400078e0202 */
[----:B------:R-:W-:-:S10]  /*62670*/  @P3 IMAD.MOV R4, RZ, RZ, R10 ;  /* 0x000000ffff043224 */ /* 0x000fd400078e020a */
[----:B------:R-:W-:-:S04]  /*62680*/  @P0 IMAD.MOV.U32 R5, RZ, RZ, R4 ;  /* 0x000000ffff050224 */ /* 0x000fc800078e0004 */
[----:B------:R-:W-:-:S04]  /*62690*/  IMAD.WIDE.U32 R2, R2, R5, RZ ;  /* 0x0000000502027225 */ /* 0x000fc800078e00ff */
[----:B------:R-:W-:Y:S02]  /*626a0*/  IMAD.MOV.U32 R2, RZ, RZ, RZ ;  /* 0x000000ffff027224 */ /* 0x000fe400078e00ff */
[----:B------:R-:W-:Y:S02]  /*626b0*/  VIADD R5, R5, 0xffffffff ;  /* 0xffffffff05057836 */ /* 0x000fe40000000000 */
[----:B------:R-:W-:-:S05]  /*626c0*/  IMAD.IADD R2, R3, 0x1, R2 ;  /* 0x0000000103027824 */ /* 0x000fca00078e0202 */
[----:B----4-:R-:W-:-:S04]  /*626d0*/  IADD3 R8, P0, P3, -R2, R9, R5 ;  /* 0x0000000902087210 */ /* 0x010fc80007b1e105 */
[----:B------:R-:W-:-:S04]  /*626e0*/  IADD3.X R10, PT, PT, RZ, -0x1, RZ, P0, P3 ;  /* 0xffffffffff0a7810 */ /* 0x000fc800007e64ff */
[----:B------:R-:W-:-:S13]  /*626f0*/  ISETP.NE.U32.AND P0, PT, R10, RZ, PT ;  /* 0x000000ff0a00720c */ /* 0x000fda0003f05070 */
[----:B------:R-:W-:Y:S05]  /*62700*/  @P0 BRA `(.L_x_295) ;  /* 0x0000000000280947 */ /* 0x000fea0003800000 */
[----:B------:R-:W-:-:S04]  /*62710*/  IMAD.HI.U32 R2, R7, R8, RZ ;  /* 0x0000000807027227 */ /* 0x000fc800078e00ff */
[----:B------:R-:W-:-:S04]  /*62720*/  IMAD.MOV R3, RZ, RZ, -R2 ;  /* 0x000000ffff037224 */ /* 0x000fc800078e0a02 */
[----:B------:R-:W-:-:S05]  /*62730*/  IMAD R3, R180, R3, R8 ;  /* 0x00000003b4037224 */ /* 0x000fca00078e0208 */
[----:B------:R-:W-:-:S13]  /*62740*/  ISETP.GE.U32.AND P0, PT, R3, R180, PT ;  /* 0x000000b40300720c */ /* 0x000fda0003f06070 */
[----:B------:R-:W-:-:S05]  /*62750*/  @P0 IMAD.IADD R3, R3, 0x1, -R180 ;  /* 0x0000000103030824 */ /* 0x000fca00078e0ab4 */
[----:B------:R-:W-:-:S13]  /*62760*/  ISETP.GE.U32.AND P0, PT, R3, R180, PT ;  /* 0x000000b40300720c */ /* 0x000fda0003f06070 */
[----:B------:R-:W-:-:S05]  /*62770*/  @P0 IMAD.IADD R3, R3, 0x1, -R180 ;  /* 0x0000000103030824 */ /* 0x000fca00078e0ab4 */
[----:B------:R-:W-:Y:S01]  /*62780*/  SEL R2, R6, R3, !P2 ;  /* 0x0000000306027207 */ /* 0x000fe20005000000 */
[----:B------:R-:W-:Y:S01]  /*62790*/  IMAD.MOV.U32 R3, RZ, RZ, RZ ;  /* 0x000000ffff037224 */ /* 0x000fe200078e00ff */
[----:B------:R-:W-:Y:S06]  /*627a0*/  BRA `(.L_x_296) ;  /* 0x0000000000107947 */ /* 0x000fec0003800000 */
.L_x_295:
[----:B------:R-:W-:-:S07]  /*627b0*/  MOV R9, 0x627d0 ;  /* 0x000627d000097802 */ /* 0x000fce0000000f00 */
[----:B------:R-:W-:Y:S05]  /*627c0*/  CALL.REL.NOINC `($__internal_0_$__cuda_sm20_rem_u64) ;  /* 0x0000025800947944 */ /* 0x000fea0003c00000 */
[----:B------:R-:W-:Y:S02]  /*627d0*/  IMAD.MOV.U32 R2, RZ, RZ, R4 ;  /* 0x000000ffff027224 */ /* 0x000fe400078e0004 */
[----:B------:R-:W-:-:S07]  /*627e0*/  IMAD.MOV.U32 R3, RZ, RZ, R5 ;  /* 0x000000ffff037224 */ /* 0x000fce00078e0005 */
.L_x_296:
[----:B------:R-:W0:Y:S01]  /*627f0*/  LDC.64 R6, c[0x0][0x3a8] ;  /* 0x0000ea00ff067b82 */ /* 0x000e220000000a00 */
[----:B------:R1:W-:Y:S01]  /*62800*/  STL.128 [R1+0xbc0], RZ ;  /* 0x000bc0ff01007387 */ /* 0x0003e20000100c00 */
[----:B------:R-:W-:Y:S02]  /*62810*/  IMAD.MOV.U32 R4, RZ, RZ, R2 ;  /* 0x000000ffff047224 */ /* 0x000fe400078e0002 */
[----:B------:R-:W-:Y:S01]  /*62820*/  IMAD.MOV.U32 R5, RZ, RZ, R3 ;  /* 0x000000ffff057224 */ /* 0x000fe200078e0003 */
[----:B------:R1:W-:Y:S01]  /*62830*/  STL.128 [R1+0xbd0], RZ ;  /* 0x000bd0ff01007387 */ /* 0x0003e20000100c00 */
[----:B------:R-:W-:Y:S02]  /*62840*/  IMAD.MOV.U32 R3, RZ, RZ, RZ ;  /* 0x000000ffff037224 */ /* 0x000fe400078e00ff */
[----:B------:R-:W-:Y:S01]  /*62850*/  IMAD.WIDE.U32 R4, R180, R15, R4 ;  /* 0x0000000fb4047225 */ /* 0x000fe200078e0004 */
[----:B------:R1:W-:Y:S03]  /*62860*/  STL.128 [R1+0xbe0], RZ ;  /* 0x000be0ff01007387 */ /* 0x0003e60000100c00 */
[----:B------:R-:W-:Y:S01]  /*62870*/  IMAD.IADD R2, R5, 0x1, R3 ;  /* 0x0000000105027824 */ /* 0x000fe200078e0203 */
[----:B------:R1:W-:Y:S01]  /*62880*/  STL.128 [R1+0xbf0], RZ ;  /* 0x000bf0ff01007387 */ /* 0x0003e20000100c00 */
[----:B------:R-:W-:-:S03]  /*62890*/  IMAD.MOV.U32 R3, RZ, RZ, RZ ;  /* 0x000000ffff037224 */ /* 0x000fc600078e00ff */
[----:B------:R1:W-:Y:S04]  /*628a0*/  STL.128 [R1+0xc00], RZ ;  /* 0x000c00ff01007387 */ /* 0x0003e80000100c00 */
[----:B------:R1:W-:Y:S01]  /*628b0*/  STL.128 [R1+0xc10], RZ ;  /* 0x000c10ff01007387 */ /* 0x0003e20000100c00 */
[----:B0-----:R-:W-:-:S03]  /*628c0*/  LEA R5, P0, R4, R6, 0xa ;  /* 0x0000000604057211 */ /* 0x001fc600078050ff */
[----:B------:R1:W-:Y:S01]  /*628d0*/  STL.128 [R1+0xc20], RZ ;  /* 0x000c20ff01007387 */ /* 0x0003e20000100c00 */
[----:B------:R-:W-:-:S03]  /*628e0*/  LEA.HI.X R4, R4, R7, R2, 0xa, P0 ;  /* 0x0000000704047211 */ /* 0x000fc600000f5402 */
[----:B------:R1:W-:Y:S01]  /*628f0*/  STL.128 [R1+0xc30], RZ ;  /* 0x000c30ff01007387 */ /* 0x0003e20000100c00 */
[----:B------:R-:W-:-:S03]  /*62900*/  IMAD.MOV.U32 R2, RZ, RZ, RZ ;  /* 0x000000ffff027224 */ /* 0x000fc600078e00ff */
[----:B------:R1:W-:Y:S04]  /*62910*/  STL.128 [R1+0xc40], RZ ;  /* 0x000c40ff01007387 */ /* 0x0003e80000100c00 */
        /* <DEDUP_REMOVED lines=118> */
[----:B------:R1:W-:Y:S02]  /*63080*/  STL.128 [R1+0x13b0], RZ ;  /* 0x0013b0ff01007387 */ /* 0x0003e40000100c00 */
.L_x_297:
[----:B0-----:R-:W-:-:S05]  /*63090*/  IADD3 R6, P0, PT, R2, R5, RZ ;  /* 0x0000000502067210 */ /* 0x001fca0007f1e0ff */
[----:B------:R-:W-:-:S05]  /*630a0*/  IMAD.X R7, R3, 0x1, R4, P0 ;  /* 0x0000000103077824 */ /* 0x000fca00000e0604 */
[----:B------:R-:W2:Y:S04]  /*630b0*/  LDG.E.U8 R8, desc[UR10][R6.64+0xf] ;  /* 0x00000f0a06087981 */ /* 0x000ea8000c1e1100 */
[----:B------:R-:W2:Y:S04]  /*630c0*/  LDG.E.U8 R9, desc[UR10][R6.64+0xe] ;  /* 0x00000e0a06097981 */ /* 0x000ea8000c1e1100 */
[----:B------:R-:W3:Y:S04]  /*630d0*/  LDG.E.U8 R10, desc[UR10][R6.64+0xd] ;  /* 0x00000d0a060a7981 */ /* 0x000ee8000c1e1100 */
[----:B------:R-:W3:Y:S04]  /*630e0*/  LDG.E.U8 R11, desc[UR10][R6.64+0xc] ;  /* 0x00000c0a060b7981 */ /* 0x000ee8000c1e1100 */
[----:B------:R-:W4:Y:S04]  /*630f0*/  LDG.E.U8 R24, desc[UR10][R6.64+0x1f] ;  /* 0x00001f0a06187981 */ /* 0x000f28000c1e1100 */
[----:B------:R-:W4:Y:S04]  /*63100*/  LDG.E.U8 R25, desc[UR10][R6.64+0x1e] ;  /* 0x00001e0a06197981 */ /* 0x000f28000c1e1100 */
        /* <DEDUP_REMOVED lines=25> */
[----:B------:R0:W5:Y:S02]  /*632a0*/  LDG.E.U8 R41, desc[UR10][R6.64+0x10] ;  /* 0x0000100a06297981 */ /* 0x000164000c1e1100 */
[----:B0-----:R-:W-:Y:S01]  /*632b0*/  IMAD.IADD R6, R1, 0x1, R2 ;  /* 0x0000000101067824 */ /* 0x001fe200078e0202 */
[----:B------:R-:W-:-:S05]  /*632c0*/  IADD3 R2, P0, PT, R2, 0x20, RZ ;  /* 0x0000002002027810 */ /* 0x000fca0007f1e0ff */
[----:B------:R-:W-:Y:S01]  /*632d0*/  IMAD.X R3, RZ, RZ, R3, P0 ;  /* 0x000000ffff037224 */ /* 0x000fe200000e0603 */
[----:B------:R-:W-:-:S04]  /*632e0*/  ISETP.NE.U32.AND P0, PT, R2, 0x400, PT ;  /* 0x000004000200780c */ /* 0x000fc80003f05070 */
[----:B------:R-:W-:Y:S02]  /*632f0*/  ISETP.NE.AND.EX P0, PT, R3, RZ, PT, P0 ;  /* 0x000000ff0300720c */ /* 0x000fe40003f05300 */
[----:B--2---:R-:W-:Y:S02]  /*63300*/  PRMT R8, R9, 0x3340, R8 ;  /* 0x0000334009087816 */ /* 0x004fe40000000008 */
[----:B---3--:R-:W-:-:S04]  /*63310*/  PRMT R11, R11, 0x3340, R10 ;  /* 0x000033400b0b7816 */ /* 0x008fc8000000000a */
[----:B------:R-:W-:Y:S02]  /*63320*/  PRMT R11, R11, 0x5410, R8 ;  /* 0x000054100b0b7816 */ /* 0x000fe40000000008 */
[----:B----4-:R-:W-:Y:S02]  /*63330*/  PRMT R24, R25, 0x3340, R24 ;  /* 0x0000334019187816 */ /* 0x010fe40000000018 */
[----:B-----5:R-:W-:Y:S02]  /*63340*/  PRMT R29, R29, 0x3340, R28 ;  /* 0x000033401d1d7816 */ /* 0x020fe4000000001c */
[----:B------:R-:W-:Y:S02]  /*63350*/  PRMT R12, R13, 0x3340, R12 ;  /* 0x000033400d0c7816 */ /* 0x000fe4000000000c */
[----:B------:R-:W-:-:S04]  /*63360*/  PRMT R15, R15, 0x3340, R14 ;  /* 0x000033400f0f7816 */ /* 0x000fc8000000000e */
[----:B------:R-:W-:Y:S02]  /*63370*/  PRMT R10, R15, 0x5410, R12 ;  /* 0x000054100f0a7816 */ /* 0x000fe4000000000c */
[----:B------:R-:W-:Y:S02]  /*63380*/  PRMT R16, R17, 0x3340, R16 ;  /* 0x0000334011107816 */ /* 0x000fe40000000010 */
[----:B------:R-:W-:-:S04]  /*63390*/  PRMT R19, R19, 0x3340, R18 ;  /* 0x0000334013137816 */ /* 0x000fc80000000012 */
[----:B------:R-:W-:Y:S02]  /*633a0*/  PRMT R9, R19, 0x5410, R16 ;  /* 0x0000541013097816 */ /* 0x000fe40000000010 */
[----:B------:R-:W-:Y:S02]  /*633b0*/  PRMT R20, R21, 0x3340, R20 ;  /* 0x0000334015147816 */ /* 0x000fe40000000014 */
[----:B------:R-:W-:-:S04]  /*633c0*/  PRMT R23, R23, 0x3340, R22 ;  /* 0x0000334017177816 */ /* 0x000fc80000000016 */
[----:B------:R-:W-:Y:S02]  /*633d0*/  PRMT R8, R23, 0x5410, R20 ;  /* 0x0000541017087816 */ /* 0x000fe40000000014 */
        /* <DEDUP_REMOVED lines=9> */
[----:B------:R-:W-:Y:S01]  /*63470*/  PRMT R28, R41, 0x5410, R38 ;  /* 0x00005410291c7816 */ /* 0x000fe20000000026 */
[----:B------:R0:W-:Y:S04]  /*63480*/  STL.128 [R6+0xbc0], R8 ;  /* 0x000bc00806007387 */ /* 0x0001e80000100c00 */
[----:B------:R0:W-:Y:S01]  /*63490*/  STL.128 [R6+0xbd0], R28 ;  /* 0x000bd01c06007387 */ /* 0x0001e20000100c00 */
[----:B------:R-:W-:Y:S05]  /*634a0*/  @P0 BRA `(.L_x_297) ;  /* 0xfffffff800f80947 */ /* 0x000fea000383ffff */
[----:B------:R-:W2:Y:S04]  /*634b0*/  LDL.128 R16, [R1+0xbc0] ;  /* 0x000bc00001107983 */ /* 0x000ea80000100c00 */
[----:B------:R-:W3:Y:S04]  /*634c0*/  LDG.E.64 R24, desc[UR10][R174.64+0x8] ;  /* 0x0000080aae187981 */ /* 0x000ee8000c1e1b00 */
[----:B------:R-:W4:Y:S04]  /*634d0*/  LDG.E.64 R140, desc[UR10][R174.64+0x10] ;  /* 0x0000100aae8c7981 */ /* 0x000f28000c1e1b00 */
[----:B------:R-:W4:Y:S04]  /*634e0*/  LDL.128 R12, [R1+0xbd0] ;  /* 0x000bd000010c7983 */ /* 0x000f280000100c00 */
[----:B------:R-:W5:Y:S04]  /*634f0*/  LDG.E.64 R146, desc[UR10][R174.64+0x18] ;  /* 0x0000180aae927981 */ /* 0x000f68000c1e1b00 */
[----:B------:R-:W5:Y:S04]  /*63500*/  LDG.E.64 R70, desc[UR10][R174.64+0x20] ;  /* 0x0000200aae467981 */ /* 0x000f68000c1e1b00 */
[----:B------:R-:W5:Y:S04]  /*63510*/  LDL.128 R64, [R1+0xbe0] ;  /* 0x000be00001407983 */ /* 0x000f680000100c00 */
        /* <DEDUP_REMOVED lines=19> */
[----:B------:R-:W5:Y:S04]  /*63650*/  LDL.128 R100, [R1+0xc50] ;  /* 0x000c500001647983 */ /* 0x000f680000100c00 */
[----:B------:R-:W5:Y:S04]  /*63660*/  LDG.E.64 R192, desc[UR10][R174.64+0x98] ;  /* 0x0000980aaec07981 */ /* 0x000f68000c1e1b00 */
        /* <DEDUP_REMOVED lines=20> */
[----:B0-----:R-:W5:Y:S04]  /*637b0*/  LDL.128 R4, [R1+0xcc0] ;  /* 0x000cc00001047983 */ /* 0x001f680000100c00 */
        /* <DEDUP_REMOVED lines=20> */
[----:B------:R-:W5:Y:S04]  /*63900*/  LDG.E.64 R142, desc[UR10][R174.64+0x180] ;  /* 0x0001800aae8e7981 */ /* 0x000f68000c1e1b00 */
[----:B------:R-:W5:Y:S04]  /*63910*/  LDG.E.64 R144, desc[UR10][R174.64+0x188] ;  /* 0x0001880aae907981 */ /* 0x000f68000c1e1b00 */
[----:B------:R-:W5:Y:S04]  /*63920*/  LDG.E.64 R226, desc[UR10][R174.64+0x190] ;  /* 0x0001900aaee27981 */ /* 0x000f68000c1e1b00 */
[----:B------:R-:W5:Y:S04]  /*63930*/  LDG.E.64 R224, desc[UR10][R174.64+0x198] ;  /* 0x0001980aaee07981 */ /* 0x000f68000c1e1b00 */
[----:B------:R-:W5:Y:S04]  /*63940*/  LDG.E.64 R222, desc[UR10][R174.64+0x1b0] ;  /* 0x0001b00aaede7981 */ /* 0x000f68000c1e1b00 */
[----:B------:R-:W5:Y:S01]  /*63950*/  LDG.E.64 R162, desc[UR10][R174.64+0x1e8] ;  /* 0x0001e80aaea27981 */ /* 0x000f62000c1e1b00 */
[----:B--2---:R-:W-:-:S03]  /*63960*/  LOP3.LUT R16, R16, R26, RZ, 0x3c, !PT ;  /* 0x0000001a10107212 */ /* 0x004fc600078e3cff */
[----:B------:R-:W2:Y:S01]  /*63970*/  LDG.E.64 R214, desc[UR10][R174.64+0x230] ;  /* 0x0002300aaed67981 */ /* 0x000ea2000c1e1b00 */
[----:B------:R-:W-:Y:S02]  /*63980*/  LOP3.LUT R17, R17, R27, RZ, 0x3c, !PT ;  /* 0x0000001b11117212 */ /* 0x000fe400078e3cff */
[----:B---3--:R-:W-:Y:S01]  /*63990*/  LOP3.LUT R18, R18, R24, RZ, 0x3c, !PT ;  /* 0x0000001812127212 */ /* 0x008fe200078e3cff */
[----:B------:R-:W3:Y:S01]  /*639a0*/  LDG.E.64 R218, desc[UR10][R174.64+0x270] ;  /* 0x0002700aaeda7981 */ /* 0x000ee2000c1e1b00 */
[----:B------:R-:W-:-:S03]  /*639b0*/  LOP3.LUT R19, R19, R25, RZ, 0x3c, !PT ;  /* 0x0000001913137212 */ /* 0x000fc600078e3cff */
[----:B------:R-:W2:Y:S01]  /*639c0*/  LDL.128 R24, [R1+0xd30] ;  /* 0x000d300001187983 */ /* 0x000ea20000100c00 */
[----:B----4-:R-:W-:-:S03]  /*639d0*/  LOP3.LUT R154, R12, R140, RZ, 0x3c, !PT ;  /* 0x0000008c0c9a7212 */ /* 0x010fc600078e3cff */
[----:B------:R-:W4:Y:S01]  /*639e0*/  LDG.E.64 R216, desc[UR10][R174.64+0x2a0] ;  /* 0x0002a00aaed87981 */ /* 0x000f22000c1e1b00 */
[----:B------:R-:W-:-:S03]  /*639f0*/  LOP3.LUT R155, R13, R141, RZ, 0x3c, !PT ;  /* 0x0000008d0d9b7212 */ /* 0x000fc600078e3cff */
[----:B------:R-:W2:Y:S04]  /*63a00*/  LDG.E.64 R140, desc[UR10][R174.64+0x178] ;  /* 0x0001780aae8c7981 */ /* 0x000ea8000c1e1b00 */
[----:B------:R0:W-:Y:S01]  /*63a10*/  STL.128 [R1+0xbc0], R16 ;  /* 0x000bc01001007387 */ /* 0x0001e20000100c00 */
[----:B-----5:R-:W-:Y:S02]  /*63a20*/  LOP3.LUT R148, R14, R146, RZ, 0x3c, !PT ;  /* 0x000000920e947212 */ /* 0x020fe400078e3cff */
[----:B------:R-:W-:Y:S01]  /*63a30*/  LOP3.LUT R149, R15, R147, RZ, 0x3c, !PT ;  /* 0x000000930f957212 */ /* 0x000fe200078e3cff */
[----:B------:R-:W5:Y:S01]  /*63a40*/  LDG.E.64 R220, desc[UR10][R174.64+0x2a8] ;  /* 0x0002a80aaedc7981 */ /* 0x000f62000c1e1b00 */
[----:B------:R-:W-:Y:S01]  /*63a50*/  LOP3.LUT R152, R64, R70, RZ, 0x3c, !PT ;  /* 0x0000004640987212 */ /* 0x000fe200078e3cff */
[----:B------:R-:W-:Y:S01]  /*63a60*/  IMAD.MOV.U32 R64, RZ, RZ, R154 ;  /* 0x000000ffff407224 */ /* 0x000fe200078e009a */
[----:B------:R-:W-:Y:S01]  /*63a70*/  LOP3.LUT R153, R65, R71, RZ, 0x3c, !PT ;  /* 0x0000004741997212 */ /* 0x000fe200078e3cff */
[----:B------:R-:W-:Y:S01]  /*63a80*/  IMAD.MOV.U32 R65, RZ, RZ, R155 ;  /* 0x000000ffff417224 */ /* 0x000fe200078e009b */
[----:B------:R-:W-:Y:S01]  /*63a90*/  LOP3.LUT R150, R66, R68, RZ, 0x3c, !PT ;  /* 0x0000004442967212 */ /* 0x000fe200078e3cff */
[----:B------:R-:W5:Y:S04]  /*63aa0*/  LDG.E.64 R228, desc[UR10][R174.64+0x2d0] ;  /* 0x0002d00aaee47981 */ /* 0x000f68000c1e1b00 */
[----:B------:R-:W5:Y:S04]  /*63ab0*/  LDG.E.64 R232, desc[UR10][R174.64+0x2e8] ;  /* 0x0002e80aaee87981 */ /* 0x000f68000c1e1b00 */
[----:B0-----:R-:W3:Y:S01]  /*63ac0*/  LDL.128 R16, [R1+0xd40] ;  /* 0x000d400001107983 */ /* 0x001ee20000100c00 */
[----:B------:R-:W-:Y:S01]  /*63ad0*/  LOP3.LUT R151, R67, R69, RZ, 0x3c, !PT ;  /* 0x0000004543977212 */ /* 0x000fe200078e3cff */
[----:B------:R-:W-:-:S02]  /*63ae0*/  IMAD.MOV.U32 R66, RZ, RZ, R148 ;  /* 0x000000ffff427224 */ /* 0x000fc400078e0094 */
[----:B------:R-:W4:Y:S01]  /*63af0*/  LDL.128 R68, [R1+0xd50] ;  /* 0x000d500001447983 */ /* 0x000f220000100c00 */
[----:B------:R-:W-:-:S03]  /*63b00*/  IMAD.MOV.U32 R67, RZ, RZ, R149 ;  /* 0x000000ffff437224 */ /* 0x000fc600078e0095 */
[----:B------:R-:W5:Y:S04]  /*63b10*/  LDG.E.64 R146, desc[UR10][R174.64+0x1a0] ;  /* 0x0001a00aae927981 */ /* 0x000f68000c1e1b00 */
[----:B------:R-:W5:Y:S04]  /*63b20*/  LDL.128 R12, [R1+0xd60] ;  /* 0x000d6000010c7983 */ /* 0x000f680000100c00 */
[----:B------:R-:W5:Y:S04]  /*63b30*/  LDG.E.64 R148, desc[UR10][R174.64+0x1a8] ;  /* 0x0001a80aae947981 */ /* 0x000f68000c1e1b00 */
[----:B------:R0:W-:Y:S01]  /*63b40*/  STL.128 [R1+0xbd0], R64 ;  /* 0x000bd04001007387 */ /* 0x0001e20000100c00 */
[----:B------:R-:W-:-:S02]  /*63b50*/  LOP3.LUT R160, R60, R74, RZ, 0x3c, !PT ;  /* 0x0000004a3ca07212 */ /* 0x000fc400078e3cff */
[----:B------:R-:W-:Y:S01]  /*63b60*/  LOP3.LUT R161, R61, R75, RZ, 0x3c, !PT ;  /* 0x0000004b3da17212 */ /* 0x000fe200078e3cff */
[----:B------:R-:W5:Y:S01]  /*63b70*/  LDG.E.64 R154, desc[UR10][R174.64+0x1c8] ;  /* 0x0001c80aae9a7981 */ /* 0x000f62000c1e1b00 */
[----:B------:R-:W-:-:S03]  /*63b80*/  LOP3.LUT R74, R62, R72, RZ, 0x3c, !PT ;  /* 0x000000483e4a7212 */ /* 0x000fc600078e3cff */
[----:B------:R-:W5:Y:S04]  /*63b90*/  LDG.E.64 R234, desc[UR10][R174.64+0x2f0] ;  /* 0x0002f00aaeea7981 */ /* 0x000f68000c1e1b00 */
[----:B------:R-:W5:Y:S01]  /*63ba0*/  LDG.E.64 R236, desc[UR10][R174.64+0x2f8] ;  /* 0x0002f80aaeec7981 */ /* 0x000f62000c1e1b00 */
[----:B0-----:R-:W-:-:S03]  /*63bb0*/  IMAD.MOV.U32 R64, RZ, RZ, R152 ;  /* 0x000000ffff407224 */ /* 0x001fc600078e0098 */
[----:B------:R-:W5:Y:S01]  /*63bc0*/  LDG.E.64 R238, desc[UR10][R174.64+0x300] ;  /* 0x0003000aaeee7981 */ /* 0x000f62000c1e1b00 */
[----:B------:R-:W-:Y:S02]  /*63bd0*/  IMAD.MOV.U32 R65, RZ, RZ, R153 ;  /* 0x000000ffff417224 */ /* 0x000fe400078e0099 */
[----:B------:R-:W-:Y:S01]  /*63be0*/  IMAD.MOV.U32 R66, RZ, RZ, R150 ;  /* 0x000000ffff427224 */ /* 0x000fe200078e0096 */
[----:B------:R-:W5:Y:S01]  /*63bf0*/  LDG.E.64 R240, desc[UR10][R174.64+0x308] ;  /* 0x0003080aaef07981 */ /* 0x000f62000c1e1b00 */
[----:B------:R-:W-:-:S03]  /*63c00*/  IMAD.MOV.U32 R67, RZ, RZ, R151 ;  /* 0x000000ffff437224 */ /* 0x000fc600078e0097 */
[----:B------:R-:W5:Y:S04]  /*63c10*/  LDG.E.64 R150, desc[UR10][R174.64+0x1b8] ;  /* 0x0001b80aae967981 */ /* 0x000f68000c1e1b00 */
[----:B------:R0:W-:Y:S01]  /*63c20*/  STL.128 [R1+0xbe0], R64 ;  /* 0x000be04001007387 */ /* 0x0001e20000100c00 */
[----:B------:R-:W-:-:S03]  /*63c30*/  LOP3.LUT R75, R63, R73, RZ, 0x3c, !PT ;  /* 0x000000493f4b7212 */ /* 0x000fc600078e3cff */
[----:B------:R-:W5:Y:S04]  /*63c40*/  LDG.E.64 R152, desc[UR10][R174.64+0x1c0] ;  /* 0x0001c00aae987981 */ /* 0x000f68000c1e1b00 */
[----:B------:R-:W5:Y:S04]  /*63c50*/  LDL.128 R60, [R1+0xd80] ;  /* 0x000d8000013c7983 */ /* 0x000f680000100c00 */
[----:B0-----:R-:W5:Y:S01]  /*63c60*/  LDL.128 R64, [R1+0xd70] ;  /* 0x000d700001407983 */ /* 0x001f620000100c00 */
[----:B------:R-:W-:Y:S01]  /*63c70*/  LOP3.LUT R164, R56, R156, RZ, 0x3c, !PT ;  /* 0x0000009c38a47212 */ /* 0x000fe200078e3cff */
[----:B------:R-:W-:Y:S01]  /*63c80*/  IMAD.MOV.U32 R72, RZ, RZ, R160 ;  /* 0x000000ffff487224 */ /* 0x000fe200078e00a0 */
[----:B------:R-:W-:Y:S01]  /*63c90*/  LOP3.LUT R165, R57, R157, RZ, 0x3c, !PT ;  /* 0x0000009d39a57212 */ /* 0x000fe200078e3cff */
[----:B------:R-:W-:Y:S01]  /*63ca0*/  IMAD.MOV.U32 R73, RZ, RZ, R161 ;  /* 0x000000ffff497224 */ /* 0x000fe200078e00a1 */
[----:B------:R-:W-:Y:S01]  /*63cb0*/  LOP3.LUT R166, R58, R158, RZ, 0x3c, !PT ;  /* 0x0000009e3aa67212 */ /* 0x000fe200078e3cff */
[----:B------:R-:W5:Y:S01]  /*63cc0*/  LDG.E.64 R156, desc[UR10][R174.64+0x1d0] ;  /* 0x0001d00aae9c7981 */ /* 0x000f62000c1e1b00 */
[----:B------:R-:W-:-:S03]  /*63cd0*/  LOP3.LUT R167, R59, R159, RZ, 0x3c, !PT ;  /* 0x0000009f3ba77212 */ /* 0x000fc600078e3cff */
[----:B------:R-:W5:Y:S04]  /*63ce0*/  LDL.128 R56, [R1+0xd90] ;  /* 0x000d900001387983 */ /* 0x000f680000100c00 */
[----:B------:R-:W5:Y:S04]  /*63cf0*/  LDG.E.64 R158, desc[UR10][R174.64+0x1d8] ;  /* 0x0001d80aae9e7981 */ /* 0x000f68000c1e1b00 */
[----:B------:R0:W-:Y:S04]  /*63d00*/  STL.128 [R1+0xbf0], R72 ;  /* 0x000bf04801007387 */ /* 0x0001e80000100c00 */
[----:B------:R-:W5:Y:S01]  /*63d10*/  LDG.E.64 R160, desc[UR10][R174.64+0x1e0] ;  /* 0x0001e00aaea07981 */ /* 0x000f62000c1e1b00 */
[----:B------:R-:W-:-:S02]  /*63d20*/  LOP3.LUT R212, R76, R168, RZ, 0x3c, !PT ;  /* 0x000000a84cd47212 */ /* 0x000fc400078e3cff */
[----:B------:R-:W-:Y:S02]  /*63d30*/  LOP3.LUT R213, R77, R169, RZ, 0x3c, !PT ;  /* 0x000000a94dd57212 */ /* 0x000fe400078e3cff */
[----:B------:R-:W-:Y:S01]  /*63d40*/  LOP3.LUT R210, R78, R208, RZ, 0x3c, !PT ;  /* 0x000000d04ed27212 */ /* 0x000fe200078e3cff */
[----:B------:R-:W5:Y:S01]  /*63d50*/  LDG.E.64 R168, desc[UR10][R174.64+0x1f0] ;  /* 0x0001f00aaea87981 */ /* 0x000f62000c1e1b00 */
[----:B------:R-:W-:-:S03]  /*63d60*/  LOP3.LUT R211, R79, R209, RZ, 0x3c, !PT ;  /* 0x000000d14fd37212 */ /* 0x000fc600078e3cff */
[----:B0-----:R-:W5:Y:S01]  /*63d70*/  LDL.128 R72, [R1+0xda0] ;  /* 0x000da00001487983 */ /* 0x001f620000100c00 */
[----:B------:R-:W-:Y:S01]  /*63d80*/  LOP3.LUT R208, R84, R172, RZ, 0x3c, !PT ;  /* 0x000000ac54d07212 */ /* 0x000fe200078e3cff */
[----:B------:R-:W-:Y:S01]  /*63d90*/  IMAD.MOV.U32 R84, RZ, RZ, R212 ;  /* 0x000000ffff547224 */ /* 0x000fe200078e00d4 */
[----:B------:R-:W-:Y:S01]  /*63da0*/  LOP3.LUT R209, R85, R173, RZ, 0x3c, !PT ;  /* 0x000000ad55d17212 */ /* 0x000fe200078e3cff */
[----:B------:R-:W-:Y:S01]  /*63db0*/  IMAD.MOV.U32 R85, RZ, RZ, R213 ;  /* 0x000000ffff557224 */ /* 0x000fe200078e00d5 */
[----:B------:R-:W-:Y:S01]  /*63dc0*/  LOP3.LUT R182, R86, R182, RZ, 0x3c, !PT ;  /* 0x000000b656b67212 */ /* 0x000fe200078e3cff */
[----:B------:R-:W-:Y:S01]  /*63dd0*/  IMAD.MOV.U32 R86, RZ, RZ, R210 ;  /* 0x000000ffff567224 */ /* 0x000fe200078e00d2 */
[----:B------:R-:W-:Y:S01]  /*63de0*/  LOP3.LUT R183, R87, R183, RZ, 0x3c, !PT ;  /* 0x000000b757b77212 */ /* 0x000fe200078e3cff */
[----:B------:R-:W-:Y:S01]  /*63df0*/  IMAD.MOV.U32 R87, RZ, RZ, R211 ;  /* 0x000000ffff577224 */ /* 0x000fe200078e00d3 */
[----:B------:R-:W5:Y:S04]  /*63e00*/  LDL.128 R76, [R1+0xdb0] ;  /* 0x000db000014c7983 */ /* 0x000f680000100c00 */
[----:B------:R-:W5:Y:S04]  /*63e10*/  LDG.E.64 R172, desc[UR10][R174.64+0x1f8] ;  /* 0x0001f80aaeac7981 */ /* 0x000f68000c1e1b00 */
[----:B------:R0:W-:Y:S04]  /*63e20*/  STL.128 [R1+0xc10], R84 ;  /* 0x000c105401007387 */ /* 0x0001e80000100c00 */
[----:B------:R1:W-:Y:S01]  /*63e30*/  STL.128 [R1+0xc00], R164 ;  /* 0x000c00a401007387 */ /* 0x0003e20000100c00 */
[----:B------:R-:W-:-:S02]  /*63e40*/  LOP3.LUT R200, R88, R200, RZ, 0x3c, !PT ;  /* 0x000000c858c87212 */ /* 0x000fc400078e3cff */
[----:B------:R-:W-:Y:S01]  /*63e50*/  LOP3.LUT R201, R89, R201, RZ, 0x3c, !PT ;  /* 0x000000c959c97212 */ /* 0x000fe200078e3cff */
[----:B------:R-:W5:Y:S01]  /*63e60*/  LDG.E.64 R212, desc[UR10][R174.64+0x290] ;  /* 0x0002900aaed47981 */ /* 0x000f62000c1e1b00 */
[----:B0-----:R-:W-:Y:S02]  /*63e70*/  IMAD.MOV.U32 R84, RZ, RZ, R208 ;  /* 0x000000ffff547224 */ /* 0x001fe400078e00d0 */
[----:B------:R-:W-:Y:S02]  /*63e80*/  IMAD.MOV.U32 R85, RZ, RZ, R209 ;  /* 0x000000ffff557224 */ /* 0x000fe400078e00d1 */
[----:B------:R-:W-:Y:S01]  /*63e90*/  IMAD.MOV.U32 R86, RZ, RZ, R182 ;  /* 0x000000ffff567224 */ /* 0x000fe200078e00b6 */
[----:B-1----:R-:W-:Y:S01]  /*63ea0*/  LOP3.LUT R164, R92, R184, RZ, 0x3c, !PT ;  /* 0x000000b85ca47212 */ /* 0x002fe200078e3cff */
[----:B------:R-:W-:Y:S01]  /*63eb0*/  IMAD.MOV.U32 R87, RZ, RZ, R183 ;  /* 0x000000ffff577224 */ /* 0x000fe200078e00b7 */
[----:B------:R-:W-:Y:S01]  /*63ec0*/  LOP3.LUT R165, R93, R185, RZ, 0x3c, !PT ;  /* 0x000000b95da57212 */ /* 0x000fe200078e3cff */
[----:B------:R-:W5:Y:S01]  /*63ed0*/  LDG.E.64 R182, desc[UR10][R174.64+0x200] ;  /* 0x0002000aaeb67981 */ /* 0x000f62000c1e1b00 */
[----:B------:R-:W-:-:S02]  /*63ee0*/  LOP3.LUT R166, R94, R186, RZ, 0x3c, !PT ;  /* 0x000000ba5ea67212 */ /* 0x000fc400078e3cff */
[----:B------:R-:W-:Y:S01]  /*63ef0*/  LOP3.LUT R167, R95, R187, RZ, 0x3c, !PT ;  /* 0x000000bb5fa77212 */ /* 0x000fe200078e3cff */
[----:B------:R0:W-:Y:S04]  /*63f00*/  STL.128 [R1+0xc20], R84 ;  /* 0x000c205401007387 */ /* 0x0001e80000100c00 */
[----:B------:R-:W5:Y:S04]  /*63f10*/  LDG.E.64 R184, desc[UR10][R174.64+0x208] ;  /* 0x0002080aaeb87981 */ /* 0x000f68000c1e1b00 */
[----:B------:R1:W-:Y:S04]  /*63f20*/  STL.128 [R1+0xc30], R164 ;  /* 0x000c30a401007387 */ /* 0x0003e80000100c00 */
[----:B------:R-:W5:Y:S04]  /*63f30*/  LDG.E.64 R186, desc[UR10][R174.64+0x210] ;  /* 0x0002100aaeba7981 */ /* 0x000f68000c1e1b00 */
[----:B0-----:R-:W5:Y:S04]  /*63f40*/  LDL.128 R84, [R1+0xdc0] ;  /* 0x000dc00001547983 */ /* 0x001f680000100c00 */
[----:B------:R-:W5:Y:S04]  /*63f50*/  LDL.128 R92, [R1+0xdd0] ;  /* 0x000dd000015c7983 */ /* 0x000f680000100c00 */
[----:B-1----:R-:W5:Y:S01]  /*63f60*/  LDG.E.64 R164, desc[UR10][R174.64+0x218] ;  /* 0x0002180aaea47981 */ /* 0x002f62000c1e1b00 */
[----:B------:R-:W-:-:S02]  /*63f70*/  LOP3.LUT R210, R104, R202, RZ, 0x3c, !PT ;  /* 0x000000ca68d27212 */ /* 0x000fc400078e3cff */
[----:B------:R-:W-:Y:S01]  /*63f80*/  LOP3.LUT R211, R105, R203, RZ, 0x3c, !PT ;  /* 0x000000cb69d37212 */ /* 0x000fe200078e3cff */
[----:B------:R-:W5:Y:S01]  /*63f90*/  LDG.E.64 R166, desc[UR10][R174.64+0x220] ;  /* 0x0002200aaea67981 */ /* 0x000f62000c1e1b00 */
[----:B------:R-:W-:Y:S02]  /*63fa0*/  LOP3.LUT R208, R106, R204, RZ, 0x3c, !PT ;  /* 0x000000cc6ad07212 */ /* 0x000fe400078e3cff */
[----:B------:R-:W-:Y:S02]  /*63fb0*/  LOP3.LUT R209, R107, R205, RZ, 0x3c, !PT ;  /* 0x000000cd6bd17212 */ /* 0x000fe400078e3cff */
[----:B------:R-:W-:Y:S01]  /*63fc0*/  LOP3.LUT R202, R102, R192, RZ, 0x3c, !PT ;  /* 0x000000c066ca7212 */ /* 0x000fe200078e3cff */
[----:B------:R-:W5:Y:S01]  /*63fd0*/  LDL.128 R104, [R1+0xde0] ;  /* 0x000de00001687983 */ /* 0x000f620000100c00 */
[----:B------:R-:W-:Y:S01]  /*63fe0*/  LOP3.LUT R203, R103, R193, RZ, 0x3c, !PT ;  /* 0x000000c167cb7212 */ /* 0x000fe200078e3cff */
[----:B------:R-:W-:Y:S01]  /*63ff0*/  IMAD.MOV.U32 R102, RZ, RZ, R208 ;  /* 0x000000ffff667224 */ /* 0x000fe200078e00d0 */
[----:B------:R-:W-:Y:S01]  /*64000*/  LOP3.LUT R204, R100, R206, RZ, 0x3c, !PT ;  /* 0x000000ce64cc7212 */ /* 0x000fe200078e3cff */
[----:B------:R-:W5:Y:S01]  /*64010*/  LDG.E.64 R192, desc[UR10][R174.64+0x228] ;  /* 0x0002280aaec07981 */ /* 0x000f62000c1e1b00 */
[----:B------:R-:W-:Y:S01]  /*64020*/  LOP3.LUT R205, R101, R207, RZ, 0x3c, !PT ;  /* 0x000000cf65cd7212 */ /* 0x000fe200078e3cff */
[----:B------:R-:W-:-:S02]  /*64030*/  IMAD.MOV.U32 R100, RZ, RZ, R210 ;  /* 0x000000ffff647224 */ /* 0x000fc400078e00d2 */
[----:B------:R-:W-:Y:S01]  /*64040*/  IMAD.MOV.U32 R101, RZ, RZ, R211 ;  /* 0x000000ffff657224 */ /* 0x000fe200078e00d3 */
[----:B------:R-:W-:Y:S01]  /*64050*/  LOP3.LUT R198, R90, R198, RZ, 0x3c, !PT ;  /* 0x000000c65ac67212 */ /* 0x000fe200078e3cff */
[----:B------:R-:W-:Y:S01]  /*64060*/  IMAD.MOV.U32 R103, RZ, RZ, R209 ;  /* 0x000000ffff677224 */ /* 0x000fe200078e00d1 */
[----:B------:R-:W-:Y:S01]  /*64070*/  LOP3.LUT R199, R91, R199, RZ, 0x3c, !PT ;  /* 0x000000c75bc77212 */ /* 0x000fe200078e3cff */
[----:B------:R-:W5:Y:S04]  /*64080*/  LDG.E.64 R208, desc[UR10][R174.64+0x238] ;  /* 0x0002380aaed07981 */ /* 0x000f68000c1e1b00 */
[----:B------:R0:W-:Y:S04]  /*64090*/  STL.128 [R1+0xc40], R100 ;  /* 0x000c406401007387 */ /* 0x0001e80000100c00 */
[----:B------:R-:W5:Y:S01]  /*640a0*/  LDG.E.64 R206, desc[UR10][R174.64+0x250] ;  /* 0x0002500aaece7981 */ /* 0x000f62000c1e1b00 */
[----:B------:R-:W-:-:S02]  /*640b0*/  LOP3.LUT R178, R40, R178, RZ, 0x3c, !PT ;  /* 0x000000b228b27212 */ /* 0x000fc400078e3cff */
[----:B------:R-:W-:Y:S01]  /*640c0*/  LOP3.LUT R179, R41, R179, RZ, 0x3c, !PT ;  /* 0x000000b329b37212 */ /* 0x000fe200078e3cff */
[----:B------:R-:W5:Y:S01]  /*640d0*/  LDG.E.64 R210, desc[UR10][R174.64+0x298] ;  /* 0x0002980aaed27981 */ /* 0x000f62000c1e1b00 */
[----:B0-----:R-:W-:Y:S02]  /*640e0*/  IMAD.MOV.U32 R100, RZ, RZ, R204 ;  /* 0x000000ffff647224 */ /* 0x001fe400078e00cc */
[----:B------:R-:W-:Y:S02]  /*640f0*/  IMAD.MOV.U32 R101, RZ, RZ, R205 ;  /* 0x000000ffff657224 */ /* 0x000fe400078e00cd */
[----:B------:R-:W-:Y:S02]  /*64100*/  IMAD.MOV.U32 R102, RZ, RZ, R202 ;  /* 0x000000ffff667224 */ /* 0x000fe400078e00ca */
[----:B------:R-:W-:Y:S01]  /*64110*/  IMAD.MOV.U32 R103, RZ, RZ, R203 ;  /* 0x000000ffff677224 */ /* 0x000fe200078e00cb */
[----:B------:R-:W-:Y:S02]  /*64120*/  LOP3.LUT R204, R96, R196, RZ, 0x3c, !PT ;  /* 0x000000c460cc7212 */ /* 0x000fe400078e3cff */
[----:B------:R-:W-:-:S02]  /*64130*/  LOP3.LUT R205, R97, R197, RZ, 0x3c, !PT ;  /* 0x000000c561cd7212 */ /* 0x000fc400078e3cff */
[----:B------:R0:W-:Y:S01]  /*64140*/  STL.128 [R1+0xc50], R100 ;  /* 0x000c506401007387 */ /* 0x0001e20000100c00 */
[----:B------:R-:W-:Y:S02]  /*64150*/  LOP3.LUT R202, R98, R194, RZ, 0x3c, !PT ;  /* 0x000000c262ca7212 */ /* 0x000fe400078e3cff */
[----:B------:R-:W-:Y:S01]  /*64160*/  LOP3.LUT R203, R99, R195, RZ, 0x3c, !PT ;  /* 0x000000c363cb7212 */ /* 0x000fe200078e3cff */
[----:B------:R-:W5:Y:S01]  /*64170*/  LDG.E.64 R196, desc[UR10][R174.64+0x248] ;  /* 0x0002480aaec47981 */ /* 0x000f62000c1e1b00 */
[----:B------:R-:W-:Y:S02]  /*64180*/  IMAD.MOV.U32 R88, RZ, RZ, R204 ;  /* 0x000000ffff587224 */ /* 0x000fe400078e00cc */
[----:B------:R-:W-:Y:S01]  /*64190*/  IMAD.MOV.U32 R89, RZ, RZ, R205 ;  /* 0x000000ffff597224 */ /* 0x000fe200078e00cd */
[----:B------:R-:W5:Y:S01]  /*641a0*/  LDG.E.64 R194, desc[UR10][R174.64+0x240] ;  /* 0x0002400aaec27981 */ /* 0x000f62000c1e1b00 */
[----:B------:R-:W-:Y:S02]  /*641b0*/  IMAD.MOV.U32 R90, RZ, RZ, R202 ;  /* 0x000000ffff5a7224 */ /* 0x000fe400078e00ca */
[----:B------:R-:W-:Y:S01]  /*641c0*/  IMAD.MOV.U32 R91, RZ, RZ, R203 ;  /* 0x000000ffff5b7224 */ /* 0x000fe200078e00cb */
[----:B------:R-:W5:Y:S04]  /*641d0*/  LDL.128 R96, [R1+0xe00] ;  /* 0x000e000001607983 */ /* 0x000f680000100c00 */
[----:B0-----:R-:W5:Y:S04]  /*641e0*/  LDL.128 R100, [R1+0xdf0] ;  /* 0x000df00001647983 */ /* 0x001f680000100c00 */
        /* <DEDUP_REMOVED lines=9> */
[----:B------:R-:W-:Y:S01]  /*64280*/  LOP3.LUT R198, R80, R188, RZ, 0x3c, !PT ;  /* 0x000000bc50c67212 */ /* 0x000fe200078e3cff */
[----:B------:R-:W5:Y:S01]  /*64290*/  LDG.E.64 R200, desc[UR10][R174.64+0x268] ;  /* 0x0002680aaec87981 */ /* 0x000f62000c1e1b00 */
[----:B------:R-:W-:-:S03]  /*642a0*/  LOP3.LUT R199, R81, R189, RZ, 0x3c, !PT ;  /* 0x000000bd51c77212 */ /* 0x000fc600078e3cff */
[----:B------:R0:W-:Y:S01]  /*642b0*/  STL.128 [R1+0xc70], R88 ;  /* 0x000c705801007387 */ /* 0x0001e20000100c00 */
[----:B------:R-:W-:Y:S02]  /*642c0*/  LOP3.LUT R188, R82, R190, RZ, 0x3c, !PT ;  /* 0x000000be52bc7212 */ /* 0x000fe400078e3cff */
[----:B------:R-:W-:Y:S01]  /*642d0*/  LOP3.LUT R189, R83, R191, RZ, 0x3c, !PT ;  /* 0x000000bf53bd7212 */ /* 0x000fe200078e3cff */
[----:B------:R-:W-:Y:S01]  /*642e0*/  IMAD.MOV.U32 R40, RZ, RZ, R198 ;  /* 0x000000ffff287224 */ /* 0x000fe200078e00c6 */
[----:B------:R-:W5:Y:S01]  /*642f0*/  LDL.128 R80, [R1+0xe20] ;  /* 0x000e200001507983 */ /* 0x000f620000100c00 */
[----:B------:R-:W-:Y:S02]  /*64300*/  IMAD.MOV.U32 R41, RZ, RZ, R199 ;  /* 0x000000ffff297224 */ /* 0x000fe400078e00c7 */
[----:B------:R-:W-:Y:S01]  /*64310*/  IMAD.MOV.U32 R42, RZ, RZ, R188 ;  /* 0x000000ffff2a7224 */ /* 0x000fe200078e00bc */
[----:B------:R-:W5:Y:S04]  /*64320*/  LDG.E.64 R198, desc[UR10][R174.64+0x278] ;  /* 0x0002780aaec67981 */ /* 0x000f68000c1e1b00 */
[----:B0-----:R-:W5:Y:S01]  /*64330*/  LDL.128 R88, [R1+0xe10] ;  /* 0x000e100001587983 */ /* 0x001f620000100c00 */
[----:B------:R-:W-:Y:S01]  /*64340*/  IMAD.MOV.U32 R43, RZ, RZ, R189 ;  /* 0x000000ffff2b7224 */ /* 0x000fe200078e00bd */
[----:B------:R-:W-:-:S02]  /*64350*/  LOP3.LUT R170, R32, R170, RZ, 0x3c, !PT ;  /* 0x000000aa20aa7212 */ /* 0x000fc400078e3cff */
[----:B------:R-:W-:Y:S01]  /*64360*/  LOP3.LUT R171, R33, R171, RZ, 0x3c, !PT ;  /* 0x000000ab21ab7212 */ /* 0x000fe200078e3cff */
[----:B------:R-:W5:Y:S04]  /*64370*/  LDG.E.64 R190, desc[UR10][R174.64+0x280] ;  /* 0x0002800aaebe7981 */ /* 0x000f68000c1e1b00 */
[----:B------:R0:W-:Y:S01]  /*64380*/  STL.128 [R1+0xc80], R40 ;  /* 0x000c802801007387 */ /* 0x0001e20000100c00 */
[----:B------:R-:W-:Y:S02]  /*64390*/  LOP3.LUT R2, R34, R2, RZ, 0x3c, !PT ;  /* 0x0000000222027212 */ /* 0x000fe400078e3cff */
[----:B------:R-:W-:Y:S01]  /*643a0*/  LOP3.LUT R3, R35, R3, RZ, 0x3c, !PT ;  /* 0x0000000323037212 */ /* 0x000fe200078e3cff */
[----:B------:R-:W5:Y:S01]  /*643b0*/  LDG.E.64 R188, desc[UR10][R174.64+0x288] ;  /* 0x0002880aaebc7981 */ /* 0x000f62000c1e1b00 */
[----:B------:R-:W-:Y:S01]  /*643c0*/  LOP3.LUT R108, R52, R108, RZ, 0x3c, !PT ;  /* 0x0000006c346c7212 */ /* 0x000fe200078e3cff */
[----:B0-----:R-:W-:Y:S01]  /*643d0*/  IMAD.MOV.U32 R40, RZ, RZ, R178 ;  /* 0x000000ffff287224 */ /* 0x001fe200078e00b2 */
[----:B------:R-:W-:Y:S01]  /*643e0*/  LOP3.LUT R109, R53, R109, RZ, 0x3c, !PT ;  /* 0x0000006d356d7212 */ /* 0x000fe200078e3cff */
[----:B------:R-:W-:Y:S01]  /*643f0*/  IMAD.MOV.U32 R41, RZ, RZ, R179 ;  /* 0x000000ffff297224 */ /* 0x000fe200078e00b3 */
[----:B------:R-:W-:Y:S01]  /*64400*/  LOP3.LUT R110, R54, R110, RZ, 0x3c, !PT ;  /* 0x0000006e366e7212 */ /* 0x000fe200078e3cff */
[----:B------:R-:W-:Y:S01]  /*64410*/  IMAD.MOV.U32 R42, RZ, RZ, R176 ;  /* 0x000000ffff2a7224 */ /* 0x000fe200078e00b0 */
[----:B------:R-:W-:Y:S01]  /*64420*/  LOP3.LUT R111, R55, R111, RZ, 0x3c, !PT ;  /* 0x0000006f376f7212 */ /* 0x000fe200078e3cff */
[----:B------:R-:W-:Y:S01]  /*64430*/  IMAD.MOV.U32 R43, RZ, RZ, R177 ;  /* 0x000000ffff2b7224 */ /* 0x000fe200078e00b1 */
[----:B------:R-:W5:Y:S04]  /*64440*/  LDL.128 R32, [R1+0xe40] ;  /* 0x000e400001207983 */ /* 0x000f680000100c00 */
[----:B------:R0:W-:Y:S01]  /*64450*/  STL.128 [R1+0xc90], R40 ;  /* 0x000c902801007387 */ /* 0x0001e20000100c00 */
[----:B------:R-:W-:-:S02]  /*64460*/  IMAD.MOV.U32 R52, RZ, RZ, R170 ;  /* 0x000000ffff347224 */ /* 0x000fc400078e00aa */
[----:B------:R-:W-:Y:S01]  /*64470*/  IMAD.MOV.U32 R53, RZ, RZ, R171 ;  /* 0x000000ffff357224 */ /* 0x000fe200078e00ab */
[----:B------:R-:W-:Y:S01]  /*64480*/  LOP3.LUT R112, R4, R112, RZ, 0x3c, !PT ;  /* 0x0000007004707212 */ /* 0x000fe200078e3cff */
[----:B------:R-:W-:Y:S01]  /*64490*/  IMAD.MOV.U32 R54, RZ, RZ, R2 ;  /* 0x000000ffff367224 */ /* 0x000fe200078e0002 */
[----:B------:R-:W-:Y:S01]  /*644a0*/  LOP3.LUT R113, R5, R113, RZ, 0x3c, !PT ;  /* 0x0000007105717212 */ /* 0x000fe200078e3cff */
[----:B------:R-:W-:Y:S01]  /*644b0*/  IMAD.MOV.U32 R55, RZ, RZ, R3 ;  /* 0x000000ffff377224 */ /* 0x000fe200078e0003 */
[----:B------:R1:W-:Y:S01]  /*644c0*/  STL.128 [R1+0xcb0], R108 ;  /* 0x000cb06c01007387 */ /* 0x0003e20000100c00 */
[----:B------:R-:W-:Y:S02]  /*644d0*/  LOP3.LUT R48, R48, R128, RZ, 0x3c, !PT ;  /* 0x0000008030307212 */ /* 0x000fe400078e3cff */
[----:B------:R-:W-:Y:S01]  /*644e0*/  LOP3.LUT R49, R49, R129, RZ, 0x3c, !PT ;  /* 0x0000008131317212 */ /* 0x000fe200078e3cff */
[----:B------:R-:W5:Y:S04]  /*644f0*/  LDG.E.64 R170, desc[UR10][R174.64+0x2b8] ;  /* 0x0002b80aaeaa7981 */ /* 0x000f68000c1e1b00 */
[----:B0-----:R-:W5:Y:S01]  /*64500*/  LDL.128 R40, [R1+0xe30] ;  /* 0x000e300001287983 */ /* 0x001f620000100c00 */
[----:B------:R-:W-:-:S02]  /*64510*/  LOP3.LUT R2, R6, R114, RZ, 0x3c, !PT ;  /* 0x0000007206027212 */ /* 0x000fc400078e3cff */
[----:B------:R-:W-:Y:S01]  /*64520*/  LOP3.LUT R3, R7, R115, RZ, 0x3c, !PT ;  /* 0x0000007307037212 */ /* 0x000fe200078e3cff */
[----:B------:R0:W-:Y:S01]  /*64530*/  STL.128 [R1+0xca0], R52 ;  /* 0x000ca03401007387 */ /* 0x0001e20000100c00 */
[----:B------:R-:W-:Y:S02]  /*64540*/  LOP3.LUT R114, R28, R116, RZ, 0x3c, !PT ;  /* 0x000000741c727212 */ /* 0x000fe400078e3cff */
[----:B------:R-:W-:Y:S01]  /*64550*/  LOP3.LUT R115, R29, R117, RZ, 0x3c, !PT ;  /* 0x000000751d737212 */ /* 0x000fe200078e3cff */
[----:B-1----:R-:W-:Y:S01]  /*64560*/  IMAD.MOV.U32 R108, RZ, RZ, R112 ;  /* 0x000000ffff6c7224 */ /* 0x002fe200078e0070 */
[----:B------:R-:W-:Y:S01]  /*64570*/  LOP3.LUT R112, R30, R118, RZ, 0x3c, !PT ;  /* 0x000000761e707212 */ /* 0x000fe200078e3cff */
[----:B------:R-:W-:Y:S01]  /*64580*/  IMAD.MOV.U32 R109, RZ, RZ, R113 ;  /* 0x000000ffff6d7224 */ /* 0x000fe200078e0071 */
[----:B------:R-:W-:Y:S01]  /*64590*/  LOP3.LUT R113, R31, R119, RZ, 0x3c, !PT ;  /* 0x000000771f717212 */ /* 0x000fe200078e3cff */
[----:B------:R-:W-:Y:S01]  /*645a0*/  IMAD.MOV.U32 R110, RZ, RZ, R2 ;  /* 0x000000ffff6e7224 */ /* 0x000fe200078e0002 */
[----:B------:R-:W5:Y:S01]  /*645b0*/  LDL.128 R4, [R1+0xe60] ;  /* 0x000e600001047983 */ /* 0x000f620000100c00 */
[----:B------:R-:W-:-:S03]  /*645c0*/  IMAD.MOV.U32 R111, RZ, RZ, R3 ;  /* 0x000000ffff6f7224 */ /* 0x000fc600078e0003 */
[----:B------:R-:W5:Y:S04]  /*645d0*/  LDG.E.64 R2, desc[UR10][R174.64+0x2b0] ;  /* 0x0002b00aae027981 */ /* 0x000f68000c1e1b00 */
[----:B0-----:R-:W5:Y:S04]  /*645e0*/  LDL.128 R52, [R1+0xe50] ;  /* 0x000e500001347983 */ /* 0x001f680000100c00 */
[----:B------:R0:W-:Y:S04]  /*645f0*/  STL.128 [R1+0xcc0], R108 ;  /* 0x000cc06c01007387 */ /* 0x0001e80000100c00 */
[----:B------:R-:W5:Y:S01]  /*64600*/  LDL.128 R28, [R1+0xe70] ;  /* 0x000e7000011c7983 */ /* 0x000f620000100c00 */
[----:B------:R-:W-:-:S02]  /*64610*/  LOP3.LUT R50, R50, R130, RZ, 0x3c, !PT ;  /* 0x0000008232327212 */ /* 0x000fc400078e3cff */
[----:B------:R-:W-:Y:S01]  /*64620*/  LOP3.LUT R51, R51, R131, RZ, 0x3c, !PT ;  /* 0x0000008333337212 */ /* 0x000fe200078e3cff */
[----:B------:R-:W5:Y:S01]  /*64630*/  LDL.128 R116, [R1+0xbd0] ;  /* 0x000bd00001747983 */ /* 0x000f620000100c00 */
[----:B------:R-:W-:-:S03]  /*64640*/  LOP3.LUT R137, R21, R137, RZ, 0x3c, !PT ;  /* 0x0000008915897212 */ /* 0x000fc600078e3cff */
[----:B------:R-:W5:Y:S01]  /*64650*/  LDG.E.64 R178, desc[UR10][R174.64+0x370] ;  /* 0x0003700aaeb27981 */ /* 0x000f62000c1e1b00 */
[----:B0-----:R-:W-:-:S03]  /*64660*/  IMAD.MOV.U32 R108, RZ, RZ, R114 ;  /* 0x000000ffff6c7224 */ /* 0x001fc600078e0072 */
[----:B------:R-:W5:Y:S01]  /*64670*/  LDG.E.64 R176, desc[UR10][R174.64+0x378] ;  /* 0x0003780aaeb07981 */ /* 0x000f62000c1e1b00 */
[----:B------:R-:W-:Y:S02]  /*64680*/  IMAD.MOV.U32 R109, RZ, RZ, R115 ;  /* 0x000000ffff6d7224 */ /* 0x000fe400078e0073 */
[----:B------:R-:W-:Y:S02]  /*64690*/  IMAD.MOV.U32 R110, RZ, RZ, R112 ;  /* 0x000000ffff6e7224 */ /* 0x000fe400078e0070 */
[----:B------:R-:W-:Y:S01]  /*646a0*/  IMAD.MOV.U32 R111, RZ, RZ, R113 ;  /* 0x000000ffff6f7224 */ /* 0x000fe200078e0071 */
[----:B------:R-:W-:Y:S02]  /*646b0*/  LOP3.LUT R114, R36, R120, RZ, 0x3c, !PT ;  /* 0x0000007824727212 */ /* 0x000fe400078e3cff */
[----:B------:R-:W-:Y:S02]  /*646c0*/  LOP3.LUT R115, R37, R121, RZ, 0x3c, !PT ;  /* 0x0000007925737212 */ /* 0x000fe400078e3cff */
[----:B------:R0:W-:Y:S01]  /*646d0*/  STL.128 [R1+0xcd0], R108 ;  /* 0x000cd06c01007387 */ /* 0x0001e20000100c00 */
[----:B------:R-:W-:-:S02]  /*646e0*/  LOP3.LUT R112, R38, R122, RZ, 0x3c, !PT ;  /* 0x0000007a26707212 */ /* 0x000fc400078e3cff */
[----:B------:R-:W-:Y:S01]  /*646f0*/  LOP3.LUT R113, R39, R123, RZ, 0x3c, !PT ;  /* 0x0000007b27717212 */ /* 0x000fe200078e3cff */
[----:B------:R-:W5:Y:S01]  /*64700*/  LDG.E.64 R120, desc[UR10][R174.64+0x2c0] ;  /* 0x0002c00aae787981 */ /* 0x000f62000c1e1b00 */
[----:B------:R-:W-:-:S03]  /*64710*/  LOP3.LUT R36, R8, R124, RZ, 0x3c, !PT ;  /* 0x0000007c08247212 */ /* 0x000fc600078e3cff */
[----:B------:R-:W5:Y:S01]  /*64720*/  LDG.E.64 R122, desc[UR10][R174.64+0x2c8] ;  /* 0x0002c80aae7a7981 */ /* 0x000f62000c1e1b00 */
[----:B------:R-:W-:Y:S01]  /*64730*/  LOP3.LUT R37, R9, R125, RZ, 0x3c, !PT ;  /* 0x0000007d09257212 */ /* 0x000fe200078e3cff */
[----:B------:R-:W-:Y:S01]  /*64740*/  IMAD.MOV.U32 R8, RZ, RZ, R114 ;  /* 0x000000ffff087224 */ /* 0x000fe200078e0072 */
[----:B------:R-:W-:Y:S01]  /*64750*/  LOP3.LUT R38, R10, R126, RZ, 0x3c, !PT ;  /* 0x0000007e0a267212 */ /* 0x000fe200078e3cff */
[----:B------:R-:W-:Y:S01]  /*64760*/  IMAD.MOV.U32 R9, RZ, RZ, R115 ;  /* 0x000000ffff097224 */ /* 0x000fe200078e0073 */
[----:B------:R-:W-:Y:S01]  /*64770*/  LOP3.LUT R39, R11, R127, RZ, 0x3c, !PT ;  /* 0x0000007f0b277212 */ /* 0x000fe200078e3cff */
[----:B0-----:R-:W5:Y:S01]  /*64780*/  LDL.128 R108, [R1+0xe80] ;  /* 0x000e8000016c7983 */ /* 0x001f620000100c00 */
[----:B------:R-:W-:Y:S02]  /*64790*/  IMAD.MOV.U32 R10, RZ, RZ, R112 ;  /* 0x000000ffff0a7224 */ /* 0x000fe400078e0070 */
[----:B------:R-:W-:Y:S01]  /*647a0*/  IMAD.MOV.U32 R11, RZ, RZ, R113 ;  /* 0x000000ffff0b7224 */ /* 0x000fe200078e0071 */
[----:B------:R-:W5:Y:S04]  /*647b0*/  LDG.E.64 R124, desc[UR10][R174.64+0x2d8] ;  /* 0x0002d80aae7c7981 */ /* 0x000f68000c1e1b00 */
[----:B------:R0:W-:Y:S04]  /*647c0*/  STL.128 [R1+0xce0], R8 ;  /* 0x000ce00801007387 */ /* 0x0001e80000100c00 */
[----:B------:R1:W-:Y:S04]  /*647d0*/  STL.128 [R1+0xcf0], R36 ;  /* 0x000cf02401007387 */ /* 0x0003e80000100c00 */
[----:B------:R-:W5:Y:S04]  /*647e0*/  LDG.E.64 R126, desc[UR10][R174.64+0x2e0] ;  /* 0x0002e00aae7e7981 */ /* 0x000f68000c1e1b00 */
[----:B------:R2:W-:Y:S04]  /*647f0*/  STL.128 [R1+0xd00], R48 ;  /* 0x000d003001007387 */ /* 0x0005e80000100c00 */
[----:B0-----:R-:W5:Y:S04]  /*64800*/  LDL.128 R8, [R1+0xe90] ;  /* 0x000e900001087983 */ /* 0x001f680000100c00 */
[----:B-1----:R-:W5:Y:S01]  /*64810*/  LDL.128 R36, [R1+0xea0] ;  /* 0x000ea00001247983 */ /* 0x002f620000100c00 */
[----:B------:R-:W-:-:S02]  /*64820*/  LOP3.LUT R128, R44, R132, RZ, 0x3c, !PT ;  /* 0x000000842c807212 */ /* 0x000fc400078e3cff */
[----:B------:R-:W-:Y:S01]  /*64830*/  LOP3.LUT R129, R46, R134, RZ, 0x3c, !PT ;  /* 0x000000862e817212 */ /* 0x000fe200078e3cff */
[----:B------:R-:W5:Y:S04]  /*64840*/  LDL.128 R112, [R1+0xbc0] ;  /* 0x000bc00001707983 */ /* 0x000f680000100c00 */
[----:B--2---:R-:W2:Y:S01]  /*64850*/  LDL.128 R48, [R1+0xeb0] ;  /* 0x000eb00001307983 */ /* 0x004ea20000100c00 */
[----:B------:R-:W-:Y:S02]  /*64860*/  LOP3.LUT R132, R45, R133, RZ, 0x3c, !PT ;  /* 0x000000852d847212 */ /* 0x000fe400078e3cff */
[----:B------:R-:W-:Y:S02]  /*64870*/  LOP3.LUT R134, R47, R135, RZ, 0x3c, !PT ;  /* 0x000000872f867212 */ /* 0x000fe400078e3cff */
[----:B------:R-:W2:Y:S01]  /*64880*/  LDL.128 R44, [R1+0xec0] ;  /* 0x000ec000012c7983 */ /* 0x000ea20000100c00 */
[----:B------:R-:W-:Y:S01]  /*64890*/  LOP3.LUT R131, R22, R138, RZ, 0x3c, !PT ;  /* 0x0000008a16837212 */ /* 0x000fe200078e3cff */
[----:B------:R-:W-:Y:S01]  /*648a0*/  IMAD.MOV.U32 R21, RZ, RZ, R132 ;  /* 0x000000ffff157224 */ /* 0x000fe200078e0084 */
[----:B------:R-:W-:Y:S01]  /*648b0*/  LOP3.LUT R130, R20, R136, RZ, 0x3c, !PT ;  /* 0x0000008814827212 */ /* 0x000fe200078e3cff */
[----:B------:R-:W-:Y:S01]  /*648c0*/  IMAD.MOV.U32 R20, RZ, RZ, R128 ;  /* 0x000000ffff147224 */ /* 0x000fe200078e0080 */
[----:B------:R-:W-:Y:S01]  /*648d0*/  LOP3.LUT R138, R23, R139, RZ, 0x3c, !PT ;  /* 0x0000008b178a7212 */ /* 0x000fe200078e3cff */
[----:B------:R-:W-:Y:S01]  /*648e0*/  IMAD.MOV.U32 R22, RZ, RZ, R129 ;  /* 0x000000ffff167224 */ /* 0x000fe200078e0081 */
[----:B------:R-:W2:Y:S01]  /*648f0*/  LDG.E.64 R132, desc[UR10][R174.64+0x318] ;  /* 0x0003180aae847981 */ /* 0x000ea2000c1e1b00 */
[----:B------:R-:W-:Y:S01]  /*64900*/  IMAD.MOV.U32 R23, RZ, RZ, R134 ;  /* 0x000000ffff177224 */ /* 0x000fe200078e0086 */
[----:B------:R-:W-:-:S02]  /*64910*/  LOP3.LUT R128, R26, R140, RZ, 0x3c, !PT ;  /* 0x0000008c1a807212 */ /* 0x000fc400078e3cff */
[----:B------:R-:W-:Y:S01]  /*64920*/  LOP3.LUT R129, R27, R141, RZ, 0x3c, !PT ;  /* 0x0000008d1b817212 */ /* 0x000fe200078e3cff */
[----:B------:R-:W2:Y:S04]  /*64930*/  LDG.E.64 R134, desc[UR10][R174.64+0x310] ;  /* 0x0003100aae867981 */ /* 0x000ea8000c1e1b00 */
[----:B------:R0:W-:Y:S01]  /*64940*/  STL.128 [R1+0xd10], R20 ;  /* 0x000d101401007387 */ /* 0x0001e20000100c00 */
[----:B---3--:R-:W-:Y:S02]  /*64950*/  LOP3.LUT R26, R16, R142, RZ, 0x3c, !PT ;  /* 0x0000008e101a7212 */ /* 0x008fe400078e3cff */
[----:B------:R-:W-:Y:S01]  /*64960*/  LOP3.LUT R27, R17, R143, RZ, 0x3c, !PT ;  /* 0x0000008f111b7212 */ /* 0x000fe200078e3cff */
[----:B0-----:R-:W-:Y:S01]  /*64970*/  IMAD.MOV.U32 R20, RZ, RZ, R130 ;  /* 0x000000ffff147224 */ /* 0x001fe200078e0082 */
[----:B------:R-:W-:Y:S01]  /*64980*/  LOP3.LUT R130, R24, R230, RZ, 0x3c, !PT ;  /* 0x000000e618827212 */ /* 0x000fe200078e3cff */
[----:B------:R-:W-:Y:S01]  /*64990*/  IMAD.MOV.U32 R22, RZ, RZ, R131 ;  /* 0x000000ffff167224 */ /* 0x000fe200078e0083 */
[----:B------:R-:W-:-:S02]  /*649a0*/  LOP3.LUT R131, R25, R231, RZ, 0x3c, !PT ;  /* 0x000000e719837212 */ /* 0x000fc400078e3cff */
[----:B------:R-:W-:Y:S01]  /*649b0*/  LOP3.LUT R24, R18, R144, RZ, 0x3c, !PT ;  /* 0x0000009012187212 */ /* 0x000fe200078e3cff */
[----:B------:R-:W-:Y:S01]  /*649c0*/  IMAD.MOV.U32 R16, RZ, RZ, R130 ;  /* 0x000000ffff107224 */ /* 0x000fe200078e0082 */
[----:B------:R-:W-:Y:S01]  /*649d0*/  LOP3.LUT R25, R19, R145, RZ, 0x3c, !PT ;  /* 0x0000009113197212 */ /* 0x000fe200078e3cff */
[----:B------:R-:W-:Y:S02]  /*649e0*/  IMAD.MOV.U32 R17, RZ, RZ, R131 ;  /* 0x000000ffff117224 */ /* 0x000fe400078e0083 */
[----:B------:R-:W-:Y:S01]  /*649f0*/  IMAD.MOV.U32 R18, RZ, RZ, R128 ;  /* 0x000000ffff127224 */ /* 0x000fe200078e0080 */
[----:B------:R-:W3:Y:S01]  /*64a00*/  LDG.E.64 R130, desc[UR10][R174.64+0x320] ;  /* 0x0003200aae827981 */ /* 0x000ee2000c1e1b00 */
[----:B------:R-:W-:Y:S02]  /*64a10*/  IMAD.MOV.U32 R19, RZ, RZ, R129 ;  /* 0x000000ffff137224 */ /* 0x000fe400078e0081 */
[----:B------:R-:W-:Y:S01]  /*64a20*/  IMAD.MOV.U32 R21, RZ, RZ, R137 ;  /* 0x000000ffff157224 */ /* 0x000fe200078e0089 */
[----:B------:R-:W3:Y:S01]  /*64a30*/  LDG.E.64 R128, desc[UR10][R174.64+0x328] ;  /* 0x0003280aae807981 */ /* 0x000ee2000c1e1b00 */
[----:B------:R-:W-:-:S03]  /*64a40*/  IMAD.MOV.U32 R23, RZ, RZ, R138 ;  /* 0x000000ffff177224 */ /* 0x000fc600078e008a */
[----:B------:R0:W-:Y:S04]  /*64a50*/  STL.128 [R1+0xd30], R16 ;  /* 0x000d301001007387 */ /* 0x0001e80000100c00 */
[----:B------:R5:W-:Y:S04]  /*64a60*/  STL.128 [R1+0xd20], R20 ;  /* 0x000d201401007387 */ /* 0x000be80000100c00 */
[----:B------:R-:W3:Y:S01]  /*64a70*/  LDL.128 R136, [R1+0xc50] ;  /* 0x000c500001887983 */ /* 0x000ee20000100c00 */
[----:B0-----:R-:W-:Y:S01]  /*64a80*/  IMAD.MOV.U32 R16, RZ, RZ, R26 ;  /* 0x000000ffff107224 */ /* 0x001fe200078e001a */
[----:B----4-:R-:W-:Y:S01]  /*64a90*/  LOP3.LUT R26, R68, R226, RZ, 0x3c, !PT ;  /* 0x000000e2441a7212 */ /* 0x010fe200078e3cff */
[----:B------:R-:W-:Y:S01]  /*64aa0*/  IMAD.MOV.U32 R17, RZ, RZ, R27 ;  /* 0x000000ffff117224 */ /* 0x000fe200078e001b */
[----:B------:R-:W-:Y:S01]  /*64ab0*/  LOP3.LUT R27, R69, R227, RZ, 0x3c, !PT ;  /* 0x000000e3451b7212 */ /* 0x000fe200078e3cff */
[----:B------:R-:W-:Y:S01]  /*64ac0*/  IMAD.MOV.U32 R18, RZ, RZ, R24 ;  /* 0x000000ffff127224 */ /* 0x000fe200078e0018 */
[----:B------:R-:W-:Y:S01]  /*64ad0*/  LOP3.LUT R24, R70, R224, RZ, 0x3c, !PT ;  /* 0x000000e046187212 */ /* 0x000fe200078e3cff */
[----:B------:R-:W-:Y:S01]  /*64ae0*/  IMAD.MOV.U32 R19, RZ, RZ, R25 ;  /* 0x000000ffff137224 */ /* 0x000fe200078e0019 */
[----:B------:R-:W-:-:S02]  /*64af0*/  LOP3.LUT R25, R71, R225, RZ, 0x3c, !PT ;  /* 0x000000e147197212 */ /* 0x000fc400078e3cff */
[----:B-----5:R-:W-:Y:S01]  /*64b00*/  LOP3.LUT R22, R12, R146, RZ, 0x3c, !PT ;  /* 0x000000920c167212 */ /* 0x020fe200078e3cff */
[----:B------:R-:W-:Y:S01]  /*64b10*/  IMAD.MOV.U32 R12, RZ, RZ, R26 ;  /* 0x000000ffff0c7224 */ /* 0x000fe200078e001a */
[----:B------:R-:W-:Y:S01]  /*64b20*/  LOP3.LUT R23, R13, R147, RZ, 0x3c, !PT ;  /* 0x000000930d177212 */ /* 0x000fe200078e3cff */
[----:B------:R-:W-:Y:S01]  /*64b30*/  IMAD.MOV.U32 R13, RZ, RZ, R27 ;  /* 0x000000ffff0d7224 */ /* 0x000fe200078e001b */
[----:B------:R-:W-:Y:S01]  /*64b40*/  LOP3.LUT R20, R14, R148, RZ, 0x3c, !PT ;  /* 0x000000940e147212 */ /* 0x000fe200078e3cff */
[----:B------:R-:W-:Y:S01]  /*64b50*/  IMAD.MOV.U32 R14, RZ, RZ, R24 ;  /* 0x000000ffff0e7224 */ /* 0x000fe200078e0018 */
[----:B------:R-:W-:Y:S01]  /*64b60*/  LOP3.LUT R21, R15, R149, RZ, 0x3c, !PT ;  /* 0x000000950f157212 */ /* 0x000fe200078e3cff */
[----:B------:R-:W-:Y:S01]  /*64b70*/  IMAD.MOV.U32 R15, RZ, RZ, R25 ;  /* 0x000000ffff0f7224 */ /* 0x000fe200078e0019 */
[----:B------:R-:W-:Y:S04]  /*64b80*/  STL.128 [R1+0xd40], R16 ;  /* 0x000d401001007387 */ /* 0x000fe80000100c00 */
[----:B------:R0:W-:Y:S04]  /*64b90*/  STL.128 [R1+0xd50], R12 ;  /* 0x000d500c01007387 */ /* 0x0001e80000100c00 */
[----:B------:R-:W4:Y:S04]  /*64ba0*/  LDG.E.64 R148, desc[UR10][R174.64+0x330] ;  /* 0x0003300aae947981 */ /* 0x000f28000c1e1b00 */
[----:B------:R-:W5:Y:S01]  /*64bb0*/  LDL.128 R24, [R1+0xf00] ;  /* 0x000f000001187983 */ /* 0x000f620000100c00 */
[----:B------:R-:W-:-:S02]  /*64bc0*/  LOP3.LUT R68, R104, R166, RZ, 0x3c, !PT ;  /* 0x000000a668447212 */ /* 0x000fc400078e3cff */
[----:B------:R-:W-:Y:S01]  /*64bd0*/  LOP3.LUT R69, R105, R167, RZ, 0x3c, !PT ;  /* 0x000000a769457212 */ /* 0x000fe200078e3cff */
[----:B------:R-:W5:Y:S01]  /*64be0*/  LDG.E.64 R224, desc[UR10][R174.64+0x3e8] ;  /* 0x0003e80aaee07981 */ /* 0x000f62000c1e1b00 */
[----:B0-----:R-:W-:Y:S01]  /*64bf0*/  IMAD.MOV.U32 R12, RZ, RZ, R22 ;  /* 0x000000ffff0c7224 */ /* 0x001fe200078e0016 */
[----:B------:R-:W-:Y:S01]  /*64c00*/  LOP3.LUT R22, R64, R222, RZ, 0x3c, !PT ;  /* 0x000000de40167212 */ /* 0x000fe200078e3cff */
[----:B------:R-:W-:Y:S01]  /*64c10*/  IMAD.MOV.U32 R13, RZ, RZ, R23 ;  /* 0x000000ffff0d7224 */ /* 0x000fe200078e0017 */
[----:B------:R-:W-:Y:S01]  /*64c20*/  LOP3.LUT R23, R65, R223, RZ, 0x3c, !PT ;  /* 0x000000df41177212 */ /* 0x000fe200078e3cff */
[----:B------:R-:W-:Y:S01]  /*64c30*/  IMAD.MOV.U32 R14, RZ, RZ, R20 ;  /* 0x000000ffff0e7224 */ /* 0x000fe200078e0014 */
[----:B------:R-:W-:Y:S01]  /*64c40*/  LOP3.LUT R20, R66, R150, RZ, 0x3c, !PT ;  /* 0x0000009642147212 */ /* 0x000fe200078e3cff */
[----:B------:R-:W-:Y:S01]  /*64c50*/  IMAD.MOV.U32 R15, RZ, RZ, R21 ;  /* 0x000000ffff0f7224 */ /* 0x000fe200078e0015 */
[----:B------:R-:W-:Y:S01]  /*64c60*/  LOP3.LUT R21, R67, R151, RZ, 0x3c, !PT ;  /* 0x0000009743157212 */ /* 0x000fe200078e3cff */
[----:B------:R-:W5:Y:S01]  /*64c70*/  LDG.E.64 R222, desc[UR10][R174.64+0x3d0] ;  /* 0x0003d00aaede7981 */ /* 0x000f62000c1e1b00 */
[----:B------:R-:W-:-:S03]  /*64c80*/  LOP3.LUT R18, R60, R152, RZ, 0x3c, !PT ;  /* 0x000000983c127212 */ /* 0x000fc600078e3cff */
[----:B------:R0:W-:Y:S01]  /*64c90*/  STL.128 [R1+0xd60], R12 ;  /* 0x000d600c01007387 */ /* 0x0001e20000100c00 */
[----:B------:R-:W-:Y:S02]  /*64ca0*/  LOP3.LUT R19, R61, R153, RZ, 0x3c, !PT ;  /* 0x000000993d137212 */ /* 0x000fe400078e3cff */
[----:B------:R-:W-:Y:S01]  /*64cb0*/  LOP3.LUT R16, R62, R154, RZ, 0x3c, !PT ;  /* 0x0000009a3e107212 */ /* 0x000fe200078e3cff */
[----:B------:R-:W5:Y:S01]  /*64cc0*/  LDG.E.64 R150, desc[UR10][R174.64+0x348] ;  /* 0x0003480aae967981 */ /* 0x000f62000c1e1b00 */
[----:B------:R-:W-:Y:S02]  /*64cd0*/  LOP3.LUT R17, R63, R155, RZ, 0x3c, !PT ;  /* 0x0000009b3f117212 */ /* 0x000fe400078e3cff */
[----:B------:R-:W-:Y:S01]  /*64ce0*/  LOP3.LUT R70, R106, R192, RZ, 0x3c, !PT ;  /* 0x000000c06a467212 */ /* 0x000fe200078e3cff */
[----:B------:R-:W5:Y:S01]  /*64cf0*/  LDL.128 R64, [R1+0xf10] ;  /* 0x000f100001407983 */ /* 0x000f620000100c00 */
[----:B0-----:R-:W-:Y:S02]  /*64d00*/  IMAD.MOV.U32 R12, RZ, RZ, R22 ;  /* 0x000000ffff0c7224 */ /* 0x001fe400078e0016 */
[----:B------:R-:W-:-:S02]  /*64d10*/  IMAD.MOV.U32 R13, RZ, RZ, R23 ;  /* 0x000000ffff0d7224 */ /* 0x000fc400078e0017 */
[----:B------:R-:W-:Y:S02]  /*64d20*/  IMAD.MOV.U32 R14, RZ, RZ, R20 ;  /* 0x000000ffff0e7224 */ /* 0x000fe400078e0014 */
[----:B------:R-:W-:Y:S01]  /*64d30*/  IMAD.MOV.U32 R15, RZ, RZ, R21 ;  /* 0x000000ffff0f7224 */ /* 0x000fe200078e0015 */
[----:B------:R-:W-:Y:S01]  /*64d40*/  LOP3.LUT R22, R56, R156, RZ, 0x3c, !PT ;  /* 0x0000009c38167212 */ /* 0x000fe200078e3cff */
[----:B------:R-:W5:Y:S01]  /*64d50*/  LDL.128 R152, [R1+0xcb0] ;  /* 0x000cb00001987983 */ /* 0x000f620000100c00 */
[----:B------:R-:W-:-:S03]  /*64d60*/  LOP3.LUT R23, R57, R157, RZ, 0x3c, !PT ;  /* 0x0000009d39177212 */ /* 0x000fc600078e3cff */
[----:B------:R0:W-:Y:S01]  /*64d70*/  STL.128 [R1+0xd70], R12 ;  /* 0x000d700c01007387 */ /* 0x0001e20000100c00 */
[----:B------:R-:W-:Y:S02]  /*64d80*/  LOP3.LUT R20, R58, R158, RZ, 0x3c, !PT ;  /* 0x0000009e3a147212 */ /* 0x000fe400078e3cff */
[----:B------:R-:W-:Y:S01]  /*64d90*/  LOP3.LUT R21, R59, R159, RZ, 0x3c, !PT ;  /* 0x0000009f3b157212 */ /* 0x000fe200078e3cff */
[----:B------:R-:W5:Y:S04]  /*64da0*/  LDG.E.64 R156, desc[UR10][R174.64+0x340] ;  /* 0x0003400aae9c7981 */ /* 0x000f68000c1e1b00 */
[----:B------:R-:W5:Y:S01]  /*64db0*/  LDG.E.64 R158, desc[UR10][R174.64+0x338] ;  /* 0x0003380aae9e7981 */ /* 0x000f62000c1e1b00 */
[----:B0-----:R-:W-:Y:S02]  /*64dc0*/  IMAD.MOV.U32 R12, RZ, RZ, R18 ;  /* 0x000000ffff0c7224 */ /* 0x001fe400078e0012 */
[----:B------:R-:W-:-:S02]  /*64dd0*/  IMAD.MOV.U32 R13, RZ, RZ, R19 ;  /* 0x000000ffff0d7224 */ /* 0x000fc400078e0013 */
[----:B------:R-:W-:Y:S02]  /*64de0*/  IMAD.MOV.U32 R14, RZ, RZ, R16 ;  /* 0x000000ffff0e7224 */ /* 0x000fe400078e0010 */
[----:B------:R-:W-:Y:S01]  /*64df0*/  IMAD.MOV.U32 R15, RZ, RZ, R17 ;  /* 0x000000ffff0f7224 */ /* 0x000fe200078e0011 */
[----:B------:R-:W-:Y:S02]  /*64e00*/  LOP3.LUT R18, R72, R160, RZ, 0x3c, !PT ;  /* 0x000000a048127212 */ /* 0x000fe400078e3cff */
[----:B------:R-:W-:Y:S02]  /*64e10*/  LOP3.LUT R19, R73, R161, RZ, 0x3c, !PT ;  /* 0x000000a149137212 */ /* 0x000fe400078e3cff */
[----:B------:R0:W-:Y:S01]  /*64e20*/  STL.128 [R1+0xd80], R12 ;  /* 0x000d800c01007387 */ /* 0x0001e20000100c00 */
[----:B------:R-:W-:Y:S02]  /*64e30*/  LOP3.LUT R16, R74, R162, RZ, 0x3c, !PT ;  /* 0x000000a24a107212 */ /* 0x000fe400078e3cff */
[----:B------:R-:W-:Y:S01]  /*64e40*/  LOP3.LUT R17, R75, R163, RZ, 0x3c, !PT ;  /* 0x000000a34b117212 */ /* 0x000fe200078e3cff */
        /* <DEDUP_REMOVED lines=9> */
[----:B------:R-:W5:Y:S04]  /*64ee0*/  LDL.128 R72, [R1+0xc10] ;  /* 0x000c100001487983 */ /* 0x000f680000100c00 */
[----:B------:R0:W-:Y:S01]  /*64ef0*/  STL.128 [R1+0xd90], R12 ;  /* 0x000d900c01007387 */ /* 0x0001e20000100c00 */
[----:B------:R-:W-:-:S02]  /*64f00*/  LOP3.LUT R20, R76, R168, RZ, 0x3c, !PT ;  /* 0x000000a84c147212 */ /* 0x000fc400078e3cff */
[----:B------:R-:W-:Y:S01]  /*64f10*/  LOP3.LUT R21, R77, R169, RZ, 0x3c, !PT ;  /* 0x000000a94d157212 */ /* 0x000fe200078e3cff */
[----:B------:R-:W5:Y:S01]  /*64f20*/  LDG.E.64 R182, desc[UR10][R174.64+0x380] ;  /* 0x0003800aaeb67981 */ /* 0x000f62000c1e1b00 */
[----:B------:R-:W-:Y:S02]  /*64f30*/  LOP3.LUT R22, R78, R172, RZ, 0x3c, !PT ;  /* 0x000000ac4e167212 */ /* 0x000fe400078e3cff */
[----:B------:R-:W-:Y:S01]  /*64f40*/  LOP3.LUT R23, R79, R173, RZ, 0x3c, !PT ;  /* 0x000000ad4f177212 */ /* 0x000fe200078e3cff */
[----:B------:R-:W5:Y:S01]  /*64f50*/  LDG.E.64 R168, desc[UR10][R174.64+0x360] ;  /* 0x0003600aaea87981 */ /* 0x000f62000c1e1b00 */
[----:B0-----:R-:W-:Y:S02]  /*64f60*/  IMAD.MOV.U32 R12, RZ, RZ, R18 ;  /* 0x000000ffff0c7224 */ /* 0x001fe400078e0012 */
[----:B------:R-:W-:Y:S02]  /*64f70*/  IMAD.MOV.U32 R13, RZ, RZ, R19 ;  /* 0x000000ffff0d7224 */ /* 0x000fe400078e0013 */
[----:B------:R-:W-:-:S02]  /*64f80*/  IMAD.MOV.U32 R14, RZ, RZ, R16 ;  /* 0x000000ffff0e7224 */ /* 0x000fc400078e0010 */
[----:B------:R-:W-:Y:S01]  /*64f90*/  IMAD.MOV.U32 R15, RZ, RZ, R17 ;  /* 0x000000ffff0f7224 */ /* 0x000fe200078e0011 */
[----:B------:R-:W-:Y:S01]  /*64fa0*/  LOP3.LUT R59, R87, R185, RZ, 0x3c, !PT ;  /* 0x000000b9573b7212 */ /* 0x000fe200078e3cff */
[----:B------:R-:W3:Y:S04]  /*64fb0*/  LDL.128 R16, [R1+0xee0] ;  /* 0x000ee00001107983 */ /* 0x000ee80000100c00 */
[----:B------:R0:W-:Y:S04]  /*64fc0*/  STL.128 [R1+0xda0], R12 ;  /* 0x000da00c01007387 */ /* 0x0001e80000100c00 */
[----:B------:R1:W-:Y:S01]  /*64fd0*/  STL.128 [R1+0xdb0], R20 ;  /* 0x000db01401007387 */ /* 0x0003e20000100c00 */
[----:B------:R-:W-:-:S02]  /*64fe0*/  LOP3.LUT R62, R92, R186, RZ, 0x3c, !PT ;  /* 0x000000ba5c3e7212 */ /* 0x000fc400078e3cff */
[----:B------:R-:W-:Y:S02]  /*64ff0*/  LOP3.LUT R63, R93, R187, RZ, 0x3c, !PT ;  /* 0x000000bb5d3f7212 */ /* 0x000fe400078e3cff */
[----:B------:R-:W-:Y:S02]  /*65000*/  LOP3.LUT R60, R94, R164, RZ, 0x3c, !PT ;  /* 0x000000a45e3c7212 */ /* 0x000fe400078e3cff */
[----:B------:R-:W-:Y:S01]  /*65010*/  LOP3.LUT R61, R95, R165, RZ, 0x3c, !PT ;  /* 0x000000a55f3d7212 */ /* 0x000fe200078e3cff */
[----:B------:R1:W-:Y:S04]  /*65020*/  STL.128 [R1+0xdc0], R56 ;  /* 0x000dc03801007387 */ /* 0x0003e80000100c00 */
[----:B0-----:R-:W4:Y:S04]  /*65030*/  LDL.128 R12, [R1+0xed0] ;  /* 0x000ed000010c7983 */ /* 0x001f280000100c00 */
[----:B-1----:R-:W5:Y:S01]  /*65040*/  LDL.128 R20, [R1+0xef0] ;  /* 0x000ef00001147983 */ /* 0x002f620000100c00 */
[----:B------:R-:W-:-:S02]  /*65050*/  LOP3.LUT R71, R107, R193, RZ, 0x3c, !PT ;  /* 0x000000c16b477212 */ /* 0x000fc400078e3cff */
[----:B------:R-:W-:Y:S01]  /*65060*/  LOP3.LUT R86, R100, R214, RZ, 0x3c, !PT ;  /* 0x000000d664567212 */ /* 0x000fe200078e3cff */
[----:B------:R-:W5:Y:S01]  /*65070*/  LDL.128 R92, [R1+0xc30] ;  /* 0x000c3000015c7983 */ /* 0x000f620000100c00 */
[----:B------:R-:W-:Y:S01]  /*65080*/  IMAD.MOV.U32 R56, RZ, RZ, R62 ;  /* 0x000000ffff387224 */ /* 0x000fe200078e003e */
[----:B------:R-:W-:Y:S01]  /*65090*/  LOP3.LUT R87, R101, R215, RZ, 0x3c, !PT ;  /* 0x000000d765577212 */ /* 0x000fe200078e3cff */
[----:B------:R-:W-:Y:S01]  /*650a0*/  IMAD.MOV.U32 R57, RZ, RZ, R63 ;  /* 0x000000ffff397224 */ /* 0x000fe200078e003f */
[----:B------:R-:W-:Y:S01]  /*650b0*/  LOP3.LUT R84, R102, R208, RZ, 0x3c, !PT ;  /* 0x000000d066547212 */ /* 0x000fe200078e3cff */
[----:B------:R-:W-:Y:S01]  /*650c0*/  IMAD.MOV.U32 R58, RZ, RZ, R60 ;  /* 0x000000ffff3a7224 */ /* 0x000fe200078e003c */
[----:B------:R-:W-:Y:S01]  /*650d0*/  LOP3.LUT R85, R103, R209, RZ, 0x3c, !PT ;  /* 0x000000d167557212 */ /* 0x000fe200078e3cff */
[----:B------:R-:W-:Y:S01]  /*650e0*/  IMAD.MOV.U32 R59, RZ, RZ, R61 ;  /* 0x000000ffff3b7224 */ /* 0x000fe200078e003d */
[----:B------:R0:W-:Y:S04]  /*650f0*/  STL.128 [R1+0xde0], R68 ;  /* 0x000de04401007387 */ /* 0x0001e80000100c00 */
[----:B------:R1:W-:Y:S04]  /*65100*/  STL.128 [R1+0xdd0], R56 ;  /* 0x000dd03801007387 */ /* 0x0003e80000100c00 */
[----:B------:R-:W5:Y:S01]  /*65110*/  LDL.128 R60, [R1+0xbf0] ;  /* 0x000bf000013c7983 */ /* 0x000f620000100c00 */
[----:B------:R-:W-:-:S02]  /*65120*/  LOP3.LUT R102, R96, R194, RZ, 0x3c, !PT ;  /* 0x000000c260667212 */ /* 0x000fc400078e3cff */
[----:B------:R-:W-:Y:S01]  /*65130*/  LOP3.LUT R103, R97, R195, RZ, 0x3c, !PT ;  /* 0x000000c361677212 */ /* 0x000fe200078e3cff */
[----:B------:R-:W5:Y:S04]  /*65140*/  LDL.128 R76, [R1+0xf20] ;  /* 0x000f2000014c7983 */ /* 0x000f680000100c00 */
[----:B0-----:R-:W5:Y:S04]  /*65150*/  LDL.128 R68, [R1+0xc00] ;  /* 0x000c000001447983 */ /* 0x001f680000100c00 */
[----:B-1----:R-:W5:Y:S01]  /*65160*/  LDL.128 R56, [R1+0xbe0] ;  /* 0x000be00001387983 */ /* 0x002f620000100c00 */
[----:B------:R-:W-:Y:S01]  /*65170*/  LOP3.LUT R100, R98, R196, RZ, 0x3c, !PT ;  /* 0x000000c462647212 */ /* 0x000fe200078e3cff */
[----:B------:R-:W-:Y:S01]  /*65180*/  IMAD.MOV.U32 R96, RZ, RZ, R86 ;  /* 0x000000ffff607224 */ /* 0x000fe200078e0056 */
[----:B------:R-:W-:Y:S01]  /*65190*/  LOP3.LUT R101, R99, R197, RZ, 0x3c, !PT ;  /* 0x000000c563657212 */ /* 0x000fe200078e3cff */
[----:B------:R-:W-:Y:S01]  /*651a0*/  IMAD.MOV.U32 R97, RZ, RZ, R87 ;  /* 0x000000ffff617224 */ /* 0x000fe200078e0057 */
[----:B------:R-:W5:Y:S01]  /*651b0*/  LDG.E.64 R172, desc[UR10][R174.64+0x368] ;  /* 0x0003680aaeac7981 */ /* 0x000f62000c1e1b00 */
[----:B------:R-:W-:-:S02]  /*651c0*/  IMAD.MOV.U32 R98, RZ, RZ, R84 ;  /* 0x000000ffff627224 */ /* 0x000fc400078e0054 */
[----:B------:R-:W-:Y:S01]  /*651d0*/  IMAD.MOV.U32 R99, RZ, RZ, R85 ;  /* 0x000000ffff637224 */ /* 0x000fe200078e0055 */
[----:B------:R-:W-:Y:S01]  /*651e0*/  LOP3.LUT R106, R88, R206, RZ, 0x3c, !PT ;  /* 0x000000ce586a7212 */ /* 0x000fe200078e3cff */
[----:B------:R-:W5:Y:S04]  /*651f0*/  LDL.128 R84, [R1+0xc20] ;  /* 0x000c200001547983 */ /* 0x000f680000100c00 */
[----:B------:R0:W-:Y:S01]  /*65200*/  STL.128 [R1+0xdf0], R96 ;  /* 0x000df06001007387 */ /* 0x0001e20000100c00 */
[----:B------:R-:W-:Y:S02]  /*65210*/  LOP3.LUT R107, R89, R207, RZ, 0x3c, !PT ;  /* 0x000000cf596b7212 */ /* 0x000fe400078e3cff */
[----:B------:R-:W-:Y:S01]  /*65220*/  LOP3.LUT R104, R90, R204, RZ, 0x3c, !PT ;  /* 0x000000cc5a687212 */ /* 0x000fe200078e3cff */
[----:B------:R-:W5:Y:S01]  /*65230*/  LDG.E.64 R184, desc[UR10][R174.64+0x388] ;  /* 0x0003880aaeb87981 */ /* 0x000f62000c1e1b00 */
[----:B------:R-:W-:-:S03]  /*65240*/  LOP3.LUT R105, R91, R205, RZ, 0x3c, !PT ;  /* 0x000000cd5b697212 */ /* 0x000fc600078e3cff */
[----:B------:R-:W5:Y:S01]  /*65250*/  LDL.128 R88, [R1+0xf30] ;  /* 0x000f300001587983 */ /* 0x000f620000100c00 */
[----:B------:R-:W-:Y:S02]  /*65260*/  LOP3.LUT R140, R80, R202, RZ, 0x3c, !PT ;  /* 0x000000ca508c7212 */ /* 0x000fe400078e3cff */
        /* <DEDUP_REMOVED lines=13> */
[----:B------:R0:W-:Y:S01]  /*65340*/  STL.128 [R1+0xe00], R96 ;  /* 0x000e006001007387 */ /* 0x0001e20000100c00 */
[----:B------:R-:W-:-:S02]  /*65350*/  IMAD.MOV.U32 R82, RZ, RZ, R104 ;  /* 0x000000ffff527224 */ /* 0x000fc400078e0068 */
[----:B------:R-:W-:Y:S01]  /*65360*/  IMAD.MOV.U32 R83, RZ, RZ, R105 ;  /* 0x000000ffff537224 */ /* 0x000fe200078e0069 */
[----:B------:R-:W-:Y:S01]  /*65370*/  LOP3.LUT R43, R43, R199, RZ, 0x3c, !PT ;  /* 0x000000c72b2b7212 */ /* 0x000fe200078e3cff */
[----:B------:R-:W5:Y:S04]  /*65380*/  LDL.128 R104, [R1+0xc70] ;  /* 0x000c700001687983 */ /* 0x000f680000100c00 */
[----:B------:R-:W5:Y:S01]  /*65390*/  LDL.128 R100, [R1+0xf40] ;  /* 0x000f400001647983 */ /* 0x000f620000100c00 */
[----:B------:R-:W-:Y:S02]  /*653a0*/  LOP3.LUT R144, R32, R190, RZ, 0x3c, !PT ;  /* 0x000000be20907212 */ /* 0x000fe400078e3cff */
[----:B------:R-:W-:Y:S02]  /*653b0*/  LOP3.LUT R145, R33, R191, RZ, 0x3c, !PT ;  /* 0x000000bf21917212 */ /* 0x000fe400078e3cff */
[----:B------:R-:W-:-:S02]  /*653c0*/  LOP3.LUT R146, R34, R188, RZ, 0x3c, !PT ;  /* 0x000000bc22927212 */ /* 0x000fc400078e3cff */
[----:B------:R-:W-:Y:S01]  /*653d0*/  LOP3.LUT R147, R35, R189, RZ, 0x3c, !PT ;  /* 0x000000bd23937212 */ /* 0x000fe200078e3cff */
[----:B0-----:R-:W5:Y:S04]  /*653e0*/  LDL.128 R96, [R1+0xc40] ;  /* 0x000c400001607983 */ /* 0x001f680000100c00 */
[----:B------:R0:W-:Y:S04]  /*653f0*/  STL.128 [R1+0xe10], R80 ;  /* 0x000e105001007387 */ /* 0x0001e80000100c00 */
[----:B------:R1:W-:Y:S01]  /*65400*/  STL.128 [R1+0xe30], R40 ;  /* 0x000e302801007387 */ /* 0x0003e20000100c00 */
[----:B------:R-:W-:-:S03]  /*65410*/  LOP3.LUT R196, R52, R212, RZ, 0x3c, !PT ;  /* 0x000000d434c47212 */ /* 0x000fc600078e3cff */
[----:B------:R2:W-:Y:S01]  /*65420*/  STL.128 [R1+0xe20], R140 ;  /* 0x000e208c01007387 */ /* 0x0005e20000100c00 */
[----:B------:R-:W-:Y:S02]  /*65430*/  LOP3.LUT R197, R53, R213, RZ, 0x3c, !PT ;  /* 0x000000d535c57212 */ /* 0x000fe400078e3cff */
[----:B------:R-:W-:Y:S01]  /*65440*/  LOP3.LUT R194, R54, R210, RZ, 0x3c, !PT ;  /* 0x000000d236c27212 */ /* 0x000fe200078e3cff */
[----:B------:R-:W5:Y:S04]  /*65450*/  LDL.128 R32, [R1+0xf50] ;  /* 0x000f500001207983 */ /* 0x000f680000100c00 */
[----:B0-----:R-:W5:Y:S04]  /*65460*/  LDL.128 R80, [R1+0xc60] ;  /* 0x000c600001507983 */ /* 0x001f680000100c00 */
[----:B-1----:R-:W5:Y:S01]  /*65470*/  LDL.128 R40, [R1+0xc80] ;  /* 0x000c800001287983 */ /* 0x002f620000100c00 */
[----:B------:R-:W-:-:S03]  /*65480*/  LOP3.LUT R195, R55, R211, RZ, 0x3c, !PT ;  /* 0x000000d337c37212 */ /* 0x000fc600078e3cff */
[----:B--2---:R-:W2:Y:S04]  /*65490*/  LDL.128 R140, [R1+0xc90] ;  /* 0x000c9000018c7983 */ /* 0x004ea80000100c00 */
[----:B------:R0:W-:Y:S04]  /*654a0*/  STL.128 [R1+0xe40], R144 ;  /* 0x000e409001007387 */ /* 0x0001e80000100c00 */
[----:B------:R-:W2:Y:S04]  /*654b0*/  LDG.E.64 R188, desc[UR10][R174.64+0x398] ;  /* 0x0003980aaebc7981 */ /* 0x000ea8000c1e1b00 */
[----:B------:R-:W2:Y:S04]  /*654c0*/  LDG.E.64 R190, desc[UR10][R174.64+0x3a0] ;  /* 0x0003a00aaebe7981 */ /* 0x000ea8000c1e1b00 */
[----:B------:R-:W2:Y:S04]  /*654d0*/  LDG.E.64 R192, desc[UR10][R174.64+0x3a8] ;  /* 0x0003a80aaec07981 */ /* 0x000ea8000c1e1b00 */
[----:B0-----:R-:W2:Y:S01]  /*654e0*/  LDL.128 R144, [R1+0xf60] ;  /* 0x000f600001907983 */ /* 0x001ea20000100c00 */
[----:B------:R-:W-:-:S03]  /*654f0*/  LOP3.LUT R166, R4, R216, RZ, 0x3c, !PT ;  /* 0x000000d804a67212 */ /* 0x000fc600078e3cff */
[----:B------:R-:W2:Y:S01]  /*65500*/  LDL.128 R52, [R1+0xca0] ;  /* 0x000ca00001347983 */ /* 0x000ea20000100c00 */
        /* <DEDUP_REMOVED lines=9> */
[----:B------:R-:W2:Y:S01]  /*655a0*/  LDG.E.64 R218, desc[UR10][R174.64+0x3c0] ;  /* 0x0003c00aaeda7981 */ /* 0x000ea2000c1e1b00 */
[----:B------:R-:W-:-:S02]  /*655b0*/  LOP3.LUT R198, R30, R170, RZ, 0x3c, !PT ;  /* 0x000000aa1ec67212 */ /* 0x000fc400078e3cff */
[----:B------:R-:W-:Y:S01]  /*655c0*/  LOP3.LUT R199, R31, R171, RZ, 0x3c, !PT ;  /* 0x000000ab1fc77212 */ /* 0x000fe200078e3cff */
[----:B------:R0:W-:Y:S01]  /*655d0*/  STL.128 [R1+0xe50], R4 ;  /* 0x000e500401007387 */ /* 0x0001e20000100c00 */
        /* <DEDUP_REMOVED lines=8> */
[----:B------:R-:W2:Y:S04]  /*65660*/  LDG.E.64 R2, desc[UR10][R174.64+0x3b0] ;  /* 0x0003b00aae027981 */ /* 0x000ea8000c1e1b00 */
[----:B------:R-:W2:Y:S01]  /*65670*/  LDL.128 R28, [R1+0xf70] ;  /* 0x000f7000011c7983 */ /* 0x000ea20000100c00 */
[----:B0-----:R-:W-:-:S03]  /*65680*/  IMAD.MOV.U32 R4, RZ, RZ, R166 ;  /* 0x000000ffff047224 */ /* 0x001fc600078e00a6 */
[----:B------:R-:W2:Y:S01]  /*65690*/  LDG.E.64 R170, desc[UR10][R174.64+0x3b8] ;  /* 0x0003b80aaeaa7981 */ /* 0x000ea2000c1e1b00 */
[----:B------:R-:W-:Y:S02]  /*656a0*/  IMAD.MOV.U32 R5, RZ, RZ, R167 ;  /* 0x000000ffff057224 */ /* 0x000fe400078e00a7 */
[----:B------:R-:W-:Y:S01]  /*656b0*/  IMAD.MOV.U32 R6, RZ, RZ, R164 ;  /* 0x000000ffff067224 */ /* 0x000fe200078e00a4 */
[----:B------:R-:W2:Y:S01]  /*656c0*/  LDL.128 R108, [R1+0xf80] ;  /* 0x000f8000016c7983 */ /* 0x000ea20000100c00 */
[----:B------:R-:W-:-:S03]  /*656d0*/  IMAD.MOV.U32 R7, RZ, RZ, R165 ;  /* 0x000000ffff077224 */ /* 0x000fc600078e00a5 */
[----:B------:R-:W2:Y:S04]  /*656e0*/  LDG.E.64 R216, desc[UR10][R174.64+0x3c8] ;  /* 0x0003c80aaed87981 */ /* 0x000ea8000c1e1b00 */
[----:B------:R0:W-:Y:S04]  /*656f0*/  STL.128 [R1+0xe60], R4 ;  /* 0x000e600401007387 */ /* 0x0001e80000100c00 */
[----:B------:R1:W-:Y:S01]  /*65700*/  STL.128 [R1+0xe70], R120 ;  /* 0x000e707801007387 */ /* 0x0003e20000100c00 */
[----:B------:R-:W-:Y:S02]  /*65710*/  LOP3.LUT R204, R8, R228, RZ, 0x3c, !PT ;  /* 0x000000e408cc7212 */ /* 0x000fe400078e3cff */
[----:B------:R-:W-:Y:S01]  /*65720*/  LOP3.LUT R205, R9, R229, RZ, 0x3c, !PT ;  /* 0x000000e509cd7212 */ /* 0x000fe200078e3cff */
[----:B------:R-:W2:Y:S01]  /*65730*/  LDL.128 R164, [R1+0xcd0] ;  /* 0x000cd00001a47983 */ /* 0x000ea20000100c00 */
[----:B------:R-:W-:-:S03]  /*65740*/  LOP3.LUT R202, R10, R124, RZ, 0x3c, !PT ;  /* 0x0000007c0aca7212 */ /* 0x000fc600078e3cff */
[----:B------:R-:W2:Y:S04]  /*65750*/  LDG.E.64 R208, desc[UR10][R174.64+0x3e0] ;  /* 0x0003e00aaed07981 */ /* 0x000ea8000c1e1b00 */
[----:B0-----:R-:W2:Y:S01]  /*65760*/  LDL.128 R4, [R1+0xcc0] ;  /* 0x000cc00001047983 */ /* 0x001ea20000100c00 */
[----:B------:R-:W-:Y:S01]  /*65770*/  LOP3.LUT R203, R11, R125, RZ, 0x3c, !PT ;  /* 0x0000007d0bcb7212 */ /* 0x000fe200078e3cff */
[----:B-1----:R-:W-:Y:S02]  /*65780*/  IMAD.MOV.U32 R120, RZ, RZ, R196 ;  /* 0x000000ffff787224 */ /* 0x002fe400078e00c4 */
[----:B------:R-:W2:Y:S01]  /*65790*/  LDL.128 R8, [R1+0xf90] ;  /* 0x000f900001087983 */ /* 0x000ea20000100c00 */
[----:B------:R-:W-:Y:S02]  /*657a0*/  IMAD.MOV.U32 R121, RZ, RZ, R197 ;  /* 0x000000ffff797224 */ /* 0x000fe400078e00c5 */
[----:B------:R-:W0:Y:S01]  /*657b0*/  LDC.64 R196, c[0x0][0x3a8] ;  /* 0x0000ea00ffc47b82 */ /* 0x000e220000000a00 */
[----:B------:R-:W-:-:S02]  /*657c0*/  IMAD.MOV.U32 R122, RZ, RZ, R194 ;  /* 0x000000ffff7a7224 */ /* 0x000fc400078e00c2 */
[----:B------:R-:W-:Y:S02]  /*657d0*/  IMAD.MOV.U32 R123, RZ, RZ, R195 ;  /* 0x000000ffff7b7224 */ /* 0x000fe400078e00c3 */
[----:B------:R-:W2:Y:S01]  /*657e0*/  LDG.E.64 R194, desc[UR10][R174.64+0x3d8] ;  /* 0x0003d80aaec27981 */ /* 0x000ea2000c1e1b00 */
        /* <DEDUP_REMOVED lines=8> */
[----:B------:R-:W2:Y:S01]  /*65870*/  LDL.128 R36, [R1+0xce0] ;  /* 0x000ce00001247983 */ /* 0x000ea20000100c00 */
[----:B------:R-:W-:-:S03]  /*65880*/  LOP3.LUT R204, R48, R234, RZ, 0x3c, !PT ;  /* 0x000000ea30cc7212 */ /* 0x000fc600078e3cff */
[----:B------:R1:W-:Y:S01]  /*65890*/  STL.128 [R1+0xe80], R120 ;  /* 0x000e807801007387 */ /* 0x0003e20000100c00 */
[----:B------:R-:W-:-:S03]  /*658a0*/  LOP3.LUT R205, R49, R235, RZ, 0x3c, !PT ;  /* 0x000000eb31cd7212 */ /* 0x000fc600078e3cff */
[----:B------:R1:W-:Y:S01]  /*658b0*/  STL.128 [R1+0xe90], R124 ;  /* 0x000e907c01007387 */ /* 0x0003e20000100c00 */
[----:B------:R-:W-:Y:S02]  /*658c0*/  LOP3.LUT R206, R50, R236, RZ, 0x3c, !PT ;  /* 0x000000ec32ce7212 */ /* 0x000fe400078e3cff */
[----:B------:R-:W-:Y:S01]  /*658d0*/  LOP3.LUT R207, R51, R237, RZ, 0x3c, !PT ;  /* 0x000000ed33cf7212 */ /* 0x000fe200078e3cff */
[----:B------:R-:W2:Y:S04]  /*658e0*/  LDG.E.64 R234, desc[UR10][R174.64+0x3f8] ;  /* 0x0003f80aaeea7981 */ /* 0x000ea8000c1e1b00 */
[----:B------:R0:W2:Y:S04]  /*658f0*/  LDG.E.64 R236, desc[UR10][R174.64+0x3f0] ;  /* 0x0003f00aaeec7981 */ /* 0x0000a8000c1e1b00 */
[----:B-1----:R-:W2:Y:S01]  /*65900*/  LDL.128 R120, [R1+0xfa0] ;  /* 0x000fa00001787983 */ /* 0x002ea20000100c00 */
        /* <DEDUP_REMOVED lines=8> */
[----:B0-----:R-:W-:Y:S01]  /*65990*/  IMAD.WIDE.U32 R174, R181, 0x400, R196 ;  /* 0x00000400b5ae7825 */ /* 0x001fe200078e00c4 */
[----:B------:R-:W-:Y:S04]  /*659a0*/  STL.128 [R1+0xfc0], R112 ;  /* 0x000fc07001007387 */ /* 0x000fe80000100c00 */
[----:B------:R0:W-:Y:S04]  /*659b0*/  STL.128 [R1+0xea0], R124 ;  /* 0x000ea07c01007387 */ /* 0x0001e80000100c00 */
[----:B------:R-:W2:Y:S04]  /*659c0*/  LDG.E.64 R240, desc[UR10][R174.64] ;  /* 0x0000000aaef07981 */ /* 0x000ea8000c1e1b00 */
[----:B------:R-:W2:Y:S04]  /*659d0*/  LDL.128 R44, [R1+0xfc0] ;  /* 0x000fc000012c7983 */ /* 0x000ea80000100c00 */
[----:B------:R-:W2:Y:S04]  /*659e0*/  LDG.E.64 R238, desc[UR10][R174.64+0x8] ;  /* 0x0000080aaeee7981 */ /* 0x000ea8000c1e1b00 */
[----:B0-----:R-:W2:Y:S04]  /*659f0*/  LDL.128 R124, [R1+0xfb0] ;  /* 0x000fb000017c7983 */ /* 0x001ea80000100c00 */
[----:B------:R-:W2:Y:S04]  /*65a00*/  LDL.128 R48, [R1+0xcf0] ;  /* 0x000cf00001307983 */ /* 0x000ea80000100c00 */
[----:B------:R-:W2:Y:S04]  /*65a10*/  LDL.128 R112, [R1+0xd00] ;  /* 0x000d000001707983 */ /* 0x000ea80000100c00 */
[----:B------:R0:W-:Y:S04]  /*65a20*/  STL.128 [R1+0xfd0], R116 ;  /* 0x000fd07401007387 */ /* 0x0001e80000100c00 */
[----:B------:R-:W2:Y:S04]  /*65a30*/  LDG.E.64 R242, desc[UR10][R174.64+0x10] ;  /* 0x0000100aaef27981 */ /* 0x000ea8000c1e1b00 */
[----:B------:R-:W2:Y:S04]  /*65a40*/  LDG.E.64 R244, desc[UR10][R174.64+0x18] ;  /* 0x0000180aaef47981 */ /* 0x000ea8000c1e1b00 */
[----:B------:R-:W2:Y:S04]  /*65a50*/  LDL.128 R196, [R1+0xd10] ;  /* 0x000d100001c47983 */ /* 0x000ea80000100c00 */
[----:B0-----:R-:W2:Y:S04]  /*65a60*/  LDL.128 R116, [R1+0xfd0] ;  /* 0x000fd00001747983 */ /* 0x001ea80000100c00 */
[----:B------:R-:W2:Y:S01]  /*65a70*/  LDL.128 R200, [R1+0xd20] ;  /* 0x000d200001c87983 */ /* 0x000ea20000100c00 */
[----:B----4-:R-:W-:-:S02]  /*65a80*/  LOP3.LUT R12, R12, R134, RZ, 0x3c, !PT ;  /* 0x000000860c0c7212 */ /* 0x010fc400078e3cff */
[----:B------:R-:W-:Y:S01]  /*65a90*/  LOP3.LUT R13, R13, R135, RZ, 0x3c, !PT ;  /* 0x000000870d0d7212 */ /* 0x000fe200078e3cff */
[----:B------:R-:W4:Y:S01]  /*65aa0*/  LDG.E.64 R232, desc[UR10][R174.64+0x20] ;  /* 0x0000200aaee87981 */ /* 0x000f22000c1e1b00 */
[----:B------:R-:W-:Y:S02]  /*65ab0*/  LOP3.LUT R14, R14, R132, RZ, 0x3c, !PT ;  /* 0x000000840e0e7212 */ /* 0x000fe400078e3cff */
[----:B------:R-:W-:Y:S01]  /*65ac0*/  LOP3.LUT R15, R15, R133, RZ, 0x3c, !PT ;  /* 0x000000850f0f7212 */ /* 0x000fe200078e3cff */
[----:B------:R-:W4:Y:S01]  /*65ad0*/  LDG.E.64 R230, desc[UR10][R174.64+0x28] ;  /* 0x0000280aaee67981 */ /* 0x000f22000c1e1b00 */
[----:B---3--:R-:W-:Y:S02]  /*65ae0*/  LOP3.LUT R130, R16, R130, RZ, 0x3c, !PT ;  /* 0x0000008210827212 */ /* 0x008fe400078e3cff */
[----:B------:R-:W-:Y:S01]  /*65af0*/  LOP3.LUT R131, R17, R131, RZ, 0x3c, !PT ;  /* 0x0000008311837212 */ /* 0x000fe200078e3cff */
[----:B-----5:R-:W-:Y:S01]  /*65b00*/  STL.128 [R1+0xff0], R60 ;  /* 0x000ff03c01007387 */ /* 0x020fe20000100c00 */
[----:B------:R-:W-:-:S02]  /*65b10*/  LOP3.LUT R16, R18, R128, RZ, 0x3c, !PT ;  /* 0x0000008012107212 */ /* 0x000fc400078e3cff */
[----:B------:R-:W-:Y:S01]  /*65b20*/  LOP3.LUT R17, R19, R129, RZ, 0x3c, !PT ;  /* 0x0000008113117212 */ /* 0x000fe200078e3cff */
[----:B------:R0:W-:Y:S01]  /*65b30*/  STL.128 [R1+0xed0], R12 ;  /* 0x000ed00c01007387 */ /* 0x0001e20000100c00 */
[----:B------:R-:W-:Y:S02]  /*65b40*/  LOP3.LUT R128, R20, R148, RZ, 0x3c, !PT ;  /* 0x0000009414807212 */ /* 0x000fe400078e3cff */
[----:B------:R-:W-:Y:S01]  /*65b50*/  LOP3.LUT R129, R21, R149, RZ, 0x3c, !PT ;  /* 0x0000009515817212 */ /* 0x000fe200078e3cff */
[----:B------:R-:W3:Y:S01]  /*65b60*/  LDG.E.64 R228, desc[UR10][R174.64+0x30] ;  /* 0x0000300aaee47981 */ /* 0x000ee2000c1e1b00 */
[----:B------:R-:W-:Y:S02]  /*65b70*/  LOP3.LUT R20, R22, R158, RZ, 0x3c, !PT ;  /* 0x0000009e16147212 */ /* 0x000fe400078e3cff */
[----:B------:R-:W-:Y:S01]  /*65b80*/  LOP3.LUT R21, R23, R159, RZ, 0x3c, !PT ;  /* 0x0000009f17157212 */ /* 0x000fe200078e3cff */
[----:B------:R1:W-:Y:S01]  /*65b90*/  STL.128 [R1+0xfe0], R56 ;  /* 0x000fe03801007387 */ /* 0x0003e20000100c00 */
[----:B------:R-:W-:-:S03]  /*65ba0*/  LOP3.LUT R18, R24, R156, RZ, 0x3c, !PT ;  /* 0x0000009c18127212 */ /* 0x000fc600078e3cff */
[----:B------:R-:W5:Y:S01]  /*65bb0*/  LDG.E.64 R226, desc[UR10][R174.64+0x38] ;  /* 0x0000380aaee27981 */ /* 0x000f62000c1e1b00 */
[----:B0-----:R-:W-:-:S03]  /*65bc0*/  IMAD.MOV.U32 R12, RZ, RZ, R130 ;  /* 0x000000ffff0c7224 */ /* 0x001fc600078e0082 */
[----:B------:R-:W-:Y:S01]  /*65bd0*/  STL.128 [R1+0x1000], R68 ;  /* 0x0010004401007387 */ /* 0x000fe20000100c00 */
[----:B------:R-:W-:Y:S02]  /*65be0*/  IMAD.MOV.U32 R13, RZ, RZ, R131 ;  /* 0x000000ffff0d7224 */ /* 0x000fe400078e0083 */
[----:B------:R-:W-:Y:S01]  /*65bf0*/  IMAD.MOV.U32 R14, RZ, RZ, R16 ;  /* 0x000000ffff0e7224 */ /* 0x000fe200078e0010 */
[----:B------:R-:W5:Y:S01]  /*65c00*/  LDG.E.64 R220, desc[UR10][R174.64+0x40] ;  /* 0x0000400aaedc7981 */ /* 0x000f62000c1e1b00 */
[----:B------:R-:W-:Y:S01]  /*65c10*/  IMAD.MOV.U32 R15, RZ, RZ, R17 ;  /* 0x000000ffff0f7224 */ /* 0x000fe200078e0011 */
[----:B------:R-:W-:Y:S02]  /*65c20*/  LOP3.LUT R19, R25, R157, RZ, 0x3c, !PT ;  /* 0x0000009d19137212 */ /* 0x000fe400078e3cff */
[----:B------:R-:W-:Y:S01]  /*65c30*/  LOP3.LUT R16, R26, R150, RZ, 0x3c, !PT ;  /* 0x000000961a107212 */ /* 0x000fe200078e3cff */
[----:B------:R-:W5:Y:S01]  /*65c40*/  LDG.E.64 R214, desc[UR10][R174.64+0x48] ;  /* 0x0000480aaed67981 */ /* 0x000f62000c1e1b00 */
[----:B------:R-:W-:-:S03]  /*65c50*/  LOP3.LUT R17, R27, R151, RZ, 0x3c, !PT ;  /* 0x000000971b117212 */ /* 0x000fc600078e3cff */
[----:B------:R0:W-:Y:S01]  /*65c60*/  STL.128 [R1+0xee0], R12 ;  /* 0x000ee00c01007387 */ /* 0x0001e20000100c00 */
[----:B------:R-:W-:Y:S02]  /*65c70*/  LOP3.LUT R25, R64, R162, RZ, 0x3c, !PT ;  /* 0x000000a240197212 */ /* 0x000fe400078e3cff */
[----:B------:R-:W-:Y:S01]  /*65c80*/  LOP3.LUT R24, R66, R160, RZ, 0x3c, !PT ;  /* 0x000000a042187212 */ /* 0x000fe200078e3cff */
[----:B------:R0:W-:Y:S01]  /*65c90*/  STL.128 [R1+0xeb0], R204 ;  /* 0x000eb0cc01007387 */ /* 0x0001e20000100c00 */
[----:B-1----:R-:W-:-:S03]  /*65ca0*/  LOP3.LUT R59, R67, R161, RZ, 0x3c, !PT ;  /* 0x000000a1433b7212 */ /* 0x002fc600078e3cff */
[----:B------:R-:W-:Y:S04]  /*65cb0*/  STL.128 [R1+0x1010], R72 ;  /* 0x0010104801007387 */ /* 0x000fe80000100c00 */
[----:B------:R1:W-:Y:S01]  /*65cc0*/  STL.128 [R1+0x1020], R84 ;  /* 0x0010205401007387 */ /* 0x0003e20000100c00 */
[----:B0-----:R-:W-:-:S03]  /*65cd0*/  IMAD.MOV.U32 R12, RZ, RZ, R128 ;  /* 0x000000ffff0c7224 */ /* 0x001fc600078e0080 */
[----:B------:R-:W-:Y:S01]  /*65ce0*/  STL.128 [R1+0x1030], R92 ;  /* 0x0010305c01007387 */ /* 0x000fe20000100c00 */
[----:B------:R-:W-:Y:S02]  /*65cf0*/  IMAD.MOV.U32 R13, RZ, RZ, R129 ;  /* 0x000000ffff0d7224 */ /* 0x000fe400078e0081 */
[----:B------:R-:W-:Y:S01]  /*65d00*/  IMAD.MOV.U32 R14, RZ, RZ, R20 ;  /* 0x000000ffff0e7224 */ /* 0x000fe200078e0014 */
[----:B------:R-:W-:Y:S01]  /*65d10*/  STL.128 [R1+0x1050], R136 ;  /* 0x0010508801007387 */ /* 0x000fe20000100c00 */
[----:B------:R-:W-:Y:S01]  /*65d20*/  IMAD.MOV.U32 R15, RZ, RZ, R21 ;  /* 0x000000ffff0f7224 */ /* 0x000fe200078e0015 */
[----:B------:R-:W-:Y:S02]  /*65d30*/  LOP3.LUT R64, R65, R163, RZ, 0x3c, !PT ;  /* 0x000000a341407212 */ /* 0x000fe400078e3cff */
[----:B------:R-:W5:Y:S04]  /*65d40*/  LDL.128 R20, [R1+0x1000] ;  /* 0x0010000001147983 */ /* 0x000f680000100c00 */
[----:B------:R0:W-:Y:S01]  /*65d50*/  STL.128 [R1+0xef0], R12 ;  /* 0x000ef00c01007387 */ /* 0x0001e20000100c00 */
[----:B------:R-:W-:-:S02]  /*65d60*/  IMAD.MOV.U32 R204, RZ, RZ, R210 ;  /* 0x000000ffffcc7224 */ /* 0x000fc400078e00d2 */
[----:B------:R-:W-:Y:S01]  /*65d70*/  IMAD.MOV.U32 R205, RZ, RZ, R212 ;  /* 0x000000ffffcd7224 */ /* 0x000fe200078e00d4 */
[----:B-1----:R-:W5:Y:S01]  /*65d80*/  LDG.E.64 R84, desc[UR10][R174.64+0x60] ;  /* 0x0000600aae547981 */ /* 0x002f62000c1e1b00 */
[----:B------:R-:W-:Y:S02]  /*65d90*/  IMAD.MOV.U32 R206, RZ, RZ, R211 ;  /* 0x000000ffffce7224 */ /* 0x000fe400078e00d3 */
[----:B------:R-:W-:Y:S01]  /*65da0*/  IMAD.MOV.U32 R207, RZ, RZ, R213 ;  /* 0x000000ffffcf7224 */ /* 0x000fe200078e00d5 */
[----:B------:R-:W5:Y:S01]  /*65db0*/  LDG.E.64 R210, desc[UR10][R174.64+0x58] ;  /* 0x0000580aaed27981 */ /* 0x000f62000c1e1b00 */
[----:B------:R-:W-:Y:S02]  /*65dc0*/  IMAD.MOV.U32 R56, RZ, RZ, R25 ;  /* 0x000000ffff387224 */ /* 0x000fe400078e0019 */
[----:B------:R-:W-:Y:S01]  /*65dd0*/  IMAD.MOV.U32 R58, RZ, RZ, R24 ;  /* 0x000000ffff3a7224 */ /* 0x000fe200078e0018 */
[----:B------:R-:W5:Y:S01]  /*65de0*/  LDG.E.64 R212, desc[UR10][R174.64+0x50] ;  /* 0x0000500aaed47981 */ /* 0x000f62000c1e1b00 */
[----:B0-----:R-:W-:-:S03]  /*65df0*/  IMAD.MOV.U32 R12, RZ, RZ, R18 ;  /* 0x000000ffff0c7224 */ /* 0x001fc600078e0012 */
[----:B------:R-:W5:Y:S01]  /*65e00*/  LDL.128 R24, [R1+0x1010] ;  /* 0x0010100001187983 */ /* 0x000f620000100c00 */
[----:B------:R-:W-:Y:S02]  /*65e10*/  IMAD.MOV.U32 R13, RZ, RZ, R19 ;  /* 0x000000ffff0d7224 */ /* 0x000fe400078e0013 */
[----:B------:R-:W-:Y:S01]  /*65e20*/  IMAD.MOV.U32 R14, RZ, RZ, R16 ;  /* 0x000000ffff0e7224 */ /* 0x000fe200078e0010 */
[----:B------:R-:W5:Y:S01]  /*65e30*/  LDG.E.64 R86, desc[UR10][R174.64+0x68] ;  /* 0x0000680aae567981 */ /* 0x000f62000c1e1b00 */
[----:B------:R-:W-:-:S03]  /*65e40*/  IMAD.MOV.U32 R15, RZ, RZ, R17 ;  /* 0x000000ffff0f7224 */ /* 0x000fc600078e0011 */
[----:B------:R-:W3:Y:S04]  /*65e50*/  LDL.128 R16, [R1+0xff0] ;  /* 0x000ff00001107983 */ /* 0x000ee80000100c00 */
[----:B------:R0:W-:Y:S01]  /*65e60*/  STL.128 [R1+0xf00], R12 ;  /* 0x000f000c01007387 */ /* 0x0001e20000100c00 */
[----:B------:R-:W-:Y:S01]  /*65e70*/  IMAD.MOV.U32 R57, RZ, RZ, R64 ;  /* 0x000000ffff397224 */ /* 0x000fe200078e0040 */
[----:B------:R-:W-:Y:S02]  /*65e80*/  LOP3.LUT R65, R77, R169, RZ, 0x3c, !PT ;  /* 0x000000a94d417212 */ /* 0x000fe400078e3cff */
[----:B------:R-:W-:Y:S01]  /*65e90*/  LOP3.LUT R66, R78, R172, RZ, 0x3c, !PT ;  /* 0x000000ac4e427212 */ /* 0x000fe200078e3cff */
[----:B------:R-:W5:Y:S01]  /*65ea0*/  LDG.E.64 R94, desc[UR10][R174.64+0x70] ;  /* 0x0000700aae5e7981 */ /* 0x000f62000c1e1b00 */
[----:B------:R-:W-:-:S03]  /*65eb0*/  LOP3.LUT R67, R79, R173, RZ, 0x3c, !PT ;  /* 0x000000ad4f437212 */ /* 0x000fc600078e3cff */
[----:B------:R-:W5:Y:S04]  /*65ec0*/  LDG.E.64 R92, desc[UR10][R174.64+0x78] ;  /* 0x0000780aae5c7981 */ /* 0x000f68000c1e1b00 */
[----:B------:R-:W5:Y:S04]  /*65ed0*/  LDL.128 R60, [R1+0x1030] ;  /* 0x00103000013c7983 */ /* 0x000f680000100c00 */
[----:B0-----:R-:W4:Y:S04]  /*65ee0*/  LDL.128 R12, [R1+0xfe0] ;  /* 0x000fe000010c7983 */ /* 0x001f280000100c00 */
[----:B------:R0:W-:Y:S01]  /*65ef0*/  STL.128 [R1+0xf10], R56 ;  /* 0x000f103801007387 */ /* 0x0001e20000100c00 */
[----:B------:R-:W-:-:S02]  /*65f00*/  LOP3.LUT R64, R76, R168, RZ, 0x3c, !PT ;  /* 0x000000a84c407212 */ /* 0x000fc400078e3cff */
[----:B------:R-:W-:Y:S01]  /*65f10*/  LOP3.LUT R74, R88, R178, RZ, 0x3c, !PT ;  /* 0x000000b2584a7212 */ /* 0x000fe200078e3cff */
[----:B------:R1:W-:Y:S01]  /*65f20*/  STL.128 [R1+0x1040], R96 ;  /* 0x0010406001007387 */ /* 0x0003e20000100c00 */
[----:B------:R-:W-:Y:S02]  /*65f30*/  LOP3.LUT R75, R89, R179, RZ, 0x3c, !PT ;  /* 0x000000b3594b7212 */ /* 0x000fe400078e3cff */
[----:B------:R-:W-:Y:S01]  /*65f40*/  LOP3.LUT R72, R90, R176, RZ, 0x3c, !PT ;  /* 0x000000b05a487212 */ /* 0x000fe200078e3cff */
[----:B------:R-:W5:Y:S01]  /*65f50*/  LDL.128 R68, [R1+0x1050] ;  /* 0x0010500001447983 */ /* 0x000f620000100c00 */
[----:B------:R-:W-:-:S03]  /*65f60*/  LOP3.LUT R73, R91, R177, RZ, 0x3c, !PT ;  /* 0x000000b15b497212 */ /* 0x000fc600078e3cff */
[----:B------:R-:W-:Y:S04]  /*65f70*/  STL.128 [R1+0x1060], R80 ;  /* 0x0010605001007387 */ /* 0x000fe80000100c00 */
[----:B0-----:R-:W5:Y:S04]  /*65f80*/  LDL.128 R56, [R1+0x1020] ;  /* 0x0010200001387983 */ /* 0x001f680000100c00 */
[----:B------:R0:W-:Y:S04]  /*65f90*/  STL.128 [R1+0xf20], R64 ;  /* 0x000f204001007387 */ /* 0x0001e80000100c00 */
[----:B------:R-:W5:Y:S04]  /*65fa0*/  LDG.E.64 R88, desc[UR10][R174.64+0x80] ;  /* 0x0000800aae587981 */ /* 0x000f68000c1e1b00 */
[----:B-1----:R-:W5:Y:S04]  /*65fb0*/  LDG.E.64 R98, desc[UR10][R174.64+0x88] ;  /* 0x0000880aae627981 */ /* 0x002f68000c1e1b00 */
[----:B------:R-:W5:Y:S04]  /*65fc0*/  LDG.E.64 R96, desc[UR10][R174.64+0x90] ;  /* 0x0000900aae607981 */ /* 0x000f68000c1e1b00 */
[----:B0-----:R-:W5:Y:S04]  /*65fd0*/  LDL.128 R64, [R1+0x1040] ;  /* 0x0010400001407983 */ /* 0x001f680000100c00 */
[----:B------:R-:W5:Y:S04]  /*65fe0*/  LDG.E.64 R90, desc[UR10][R174.64+0x98] ;  /* 0x0000980aae5a7981 */ /* 0x000f68000c1e1b00 */
[----:B------:R-:W5:Y:S04]  /*65ff0*/  LDG.E.64 R134, desc[UR10][R174.64+0xa0] ;  /* 0x0000a00aae867981 */ /* 0x000f68000c1e1b00 */
[----:B------:R-:W5:Y:S04]  /*66000*/  LDG.E.64 R132, desc[UR10][R174.64+0xa8] ;  /* 0x0000a80aae847981 */ /* 0x000f68000c1e1b00 */
[----:B------:R-:W5:Y:S01]  /*66010*/  LDL.128 R76, [R1+0x1060] ;  /* 0x00106000014c7983 */ /* 0x000f620000100c00 */
[----:B------:R-:W-:Y:S01]  /*66020*/  IMAD.MOV.U32 R80, RZ, RZ, R74 ;  /* 0x000000ffff507224 */ /* 0x000fe200078e004a */
[----:B------:R-:W-:Y:S01]  /*66030*/  LOP3.LUT R148, R100, R182, RZ, 0x3c, !PT ;  /* 0x000000b664947212 */ /* 0x000fe200078e3cff */
[----:B------:R-:W-:Y:S01]  /*66040*/  IMAD.MOV.U32 R81, RZ, RZ, R75 ;  /* 0x000000ffff517224 */ /* 0x000fe200078e004b */
[----:B------:R-:W-:Y:S01]  /*66050*/  STL.128 [R1+0x1070], R104 ;  /* 0x0010706801007387 */ /* 0x000fe20000100c00 */
[----:B------:R-:W-:Y:S01]  /*66060*/  IMAD.MOV.U32 R82, RZ, RZ, R72 ;  /* 0x000000ffff527224 */ /* 0x000fe200078e0048 */
[----:B------:R-:W-:Y:S01]  /*66070*/  LOP3.LUT R149, R101, R183, RZ, 0x3c, !PT ;  /* 0x000000b765957212 */ /* 0x000fe200078e3cff */
[----:B------:R-:W-:Y:S01]  /*66080*/  IMAD.MOV.U32 R83, RZ, RZ, R73 ;  /* 0x000000ffff537224 */ /* 0x000fe200078e0049 */
[----:B------:R-:W5:Y:S01]  /*66090*/  LDG.E.64 R130, desc[UR10][R174.64+0xb0] ;  /* 0x0000b00aae827981 */ /* 0x000f62000c1e1b00 */
[----:B------:R-:W-:-:S02]  /*660a0*/  LOP3.LUT R100, R102, R184, RZ, 0x3c, !PT ;  /* 0x000000b866647212 */ /* 0x000fc400078e3cff */
[----:B------:R-:W-:Y:S01]  /*660b0*/  LOP3.LUT R101, R103, R185, RZ, 0x3c, !PT ;  /* 0x000000b967657212 */ /* 0x000fe200078e3cff */
[----:B------:R-:W5:Y:S04]  /*660c0*/  LDL.128 R72, [R1+0x1070] ;  /* 0x0010700001487983 */ /* 0x000f680000100c00 */
[----:B------:R-:W5:Y:S04]  /*660d0*/  LDG.E.64 R128, desc[UR10][R174.64+0xb8] ;  /* 0x0000b80aae807981 */ /* 0x000f68000c1e1b00 */
[----:B------:R0:W-:Y:S04]  /*660e0*/  STL.128 [R1+0xf30], R80 ;  /* 0x000f305001007387 */ /* 0x0001e80000100c00 */
[----:B------:R1:W-:Y:S04]  /*660f0*/  STL.128 [R1+0x1080], R40 ;  /* 0x0010802801007387 */ /* 0x0003e80000100c00 */
[----:B------:R-:W5:Y:S04]  /*66100*/  LDG.E.64 R136, desc[UR10][R174.64+0xc0] ;  /* 0x0000c00aae887981 */ /* 0x000f68000c1e1b00 */
[----:B------:R-:W5:Y:S01]  /*66110*/  LDG.E.64 R150, desc[UR10][R174.64+0xc8] ;  /* 0x0000c80aae967981 */ /* 0x000f62000c1e1b00 */
[----:B0-----:R-:W-:-:S03]  /*66120*/  IMAD.MOV.U32 R80, RZ, RZ, R148 ;  /* 0x000000ffff507224 */ /* 0x001fc600078e0094 */
[----:B--2---:R-:W-:Y:S01]  /*66130*/  STL.128 [R1+0x1090], R140 ;  /* 0x0010908c01007387 */ /* 0x004fe20000100c00 */
[----:B------:R-:W-:Y:S02]  /*66140*/  IMAD.MOV.U32 R81, RZ, RZ, R149 ;  /* 0x000000ffff517224 */ /* 0x000fe400078e0095 */
[----:B------:R-:W-:Y:S01]  /*66150*/  IMAD.MOV.U32 R82, RZ, RZ, R100 ;  /* 0x000000ffff527224 */ /* 0x000fe200078e0064 */
[----:B-1----:R-:W2:Y:S01]  /*66160*/  LDL.128 R40, [R1+0x1080] ;  /* 0x0010800001287983 */ /* 0x002ea20000100c00 */
[----:B------:R-:W-:Y:S01]  /*66170*/  IMAD.MOV.U32 R83, RZ, RZ, R101 ;  /* 0x000000ffff537224 */ /* 0x000fe200078e0065 */
[----:B------:R-:W-:Y:S02]  /*66180*/  LOP3.LUT R100, R32, R186, RZ, 0x3c, !PT ;  /* 0x000000ba20647212 */ /* 0x000fe400078e3cff */
[----:B------:R-:W-:Y:S01]  /*66190*/  LOP3.LUT R101, R33, R187, RZ, 0x3c, !PT ;  /* 0x000000bb21657212 */ /* 0x000fe200078e3cff */
[----:B------:R-:W2:Y:S01]  /*661a0*/  LDG.E.64 R148, desc[UR10][R174.64+0xd0] ;  /* 0x0000d00aae947981 */ /* 0x000ea2000c1e1b00 */
[----:B------:R-:W-:-:S02]  /*661b0*/  LOP3.LUT R102, R34, R188, RZ, 0x3c, !PT ;  /* 0x000000bc22667212 */ /* 0x000fc400078e3cff */
[----:B------:R-:W-:Y:S01]  /*661c0*/  LOP3.LUT R103, R35, R189, RZ, 0x3c, !PT ;  /* 0x000000bd23677212 */ /* 0x000fe200078e3cff */
[----:B------:R0:W-:Y:S01]  /*661d0*/  STL.128 [R1+0xf40], R80 ;  /* 0x000f405001007387 */ /* 0x0001e20000100c00 */
[----:B------:R-:W-:Y:S02]  /*661e0*/  LOP3.LUT R106, R144, R190, RZ, 0x3c, !PT ;  /* 0x000000be906a7212 */ /* 0x000fe400078e3cff */
[----:B------:R-:W-:Y:S01]  /*661f0*/  LOP3.LUT R107, R145, R191, RZ, 0x3c, !PT ;  /* 0x000000bf916b7212 */ /* 0x000fe200078e3cff */
[----:B------:R-:W2:Y:S01]  /*66200*/  LDG.E.64 R138, desc[UR10][R174.64+0xd8] ;  /* 0x0000d80aae8a7981 */ /* 0x000ea2000c1e1b00 */
[----:B------:R-:W-:Y:S02]  /*66210*/  LOP3.LUT R104, R146, R192, RZ, 0x3c, !PT ;  /* 0x000000c092687212 */ /* 0x000fe400078e3cff */
[----:B------:R-:W-:Y:S01]  /*66220*/  LOP3.LUT R105, R147, R193, RZ, 0x3c, !PT ;  /* 0x000000c193697212 */ /* 0x000fe200078e3cff */
[----:B------:R1:W-:Y:S04]  /*66230*/  STL.128 [R1+0x10a0], R52 ;  /* 0x0010a03401007387 */ /* 0x0003e80000100c00 */
[----:B------:R-:W2:Y:S04]  /*66240*/  LDG.E.64 R156, desc[UR10][R174.64+0xe0] ;  /* 0x0000e00aae9c7981 */ /* 0x000ea8000c1e1b00 */
[----:B0-----:R-:W2:Y:S04]  /*66250*/  LDL.128 R80, [R1+0x1090] ;  /* 0x0010900001507983 */ /* 0x001ea80000100c00 */
[----:B------:R-:W2:Y:S04]  /*66260*/  LDL.128 R32, [R1+0x10a0] ;  /* 0x0010a00001207983 */ /* 0x000ea80000100c00 */
[----:B------:R-:W2:Y:S04]  /*66270*/  LDG.E.64 R162, desc[UR10][R174.64+0xe8] ;  /* 0x0000e80aaea27981 */ /* 0x000ea8000c1e1b00 */
[----:B------:R0:W-:Y:S04]  /*66280*/  STL.128 [R1+0xf50], R100 ;  /* 0x000f506401007387 */ /* 0x0001e80000100c00 */
[----:B------:R-:W-:Y:S04]  /*66290*/  STL.128 [R1+0x10b0], R152 ;  /* 0x0010b09801007387 */ /* 0x000fe80000100c00 */
[----:B------:R-:W2:Y:S04]  /*662a0*/  LDG.E.64 R160, desc[UR10][R174.64+0xf0] ;  /* 0x0000f00aaea07981 */ /* 0x000ea8000c1e1b00 */
[----:B-1----:R-:W2:Y:S01]  /*662b0*/  LDL.128 R52, [R1+0x10b0] ;  /* 0x0010b00001347983 */ /* 0x002ea20000100c00 */
[----:B0-----:R-:W-:-:S03]  /*662c0*/  IMAD.MOV.U32 R100, RZ, RZ, R106 ;  /* 0x000000ffff647224 */ /* 0x001fc600078e006a */
[----:B------:R-:W2:Y:S01]  /*662d0*/  LDG.E.64 R158, desc[UR10][R174.64+0xf8] ;  /* 0x0000f80aae9e7981 */ /* 0x000ea2000c1e1b00 */
[----:B------:R-:W-:Y:S02]  /*662e0*/  IMAD.MOV.U32 R101, RZ, RZ, R107 ;  /* 0x000000ffff657224 */ /* 0x000fe400078e006b */
[----:B------:R-:W-:Y:S01]  /*662f0*/  IMAD.MOV.U32 R102, RZ, RZ, R104 ;  /* 0x000000ffff667224 */ /* 0x000fe200078e0068 */
[----:B------:R0:W-:Y:S01]  /*66300*/  STL.128 [R1+0x10c0], R4 ;  /* 0x0010c00401007387 */ /* 0x0001e20000100c00 */
[----:B------:R-:W-:Y:S01]  /*66310*/  IMAD.MOV.U32 R103, RZ, RZ, R105 ;  /* 0x000000ffff677224 */ /* 0x000fe200078e0069 */
[----:B------:R-:W-:Y:S02]  /*66320*/  LOP3.LUT R140, R28, R2, RZ, 0x3c, !PT ;  /* 0x000000021c8c7212 */ /* 0x000fe400078e3cff */
[----:B------:R-:W-:Y:S01]  /*66330*/  LOP3.LUT R141, R29, R3, RZ, 0x3c, !PT ;  /* 0x000000031d8d7212 */ /* 0x000fe200078e3cff */
[----:B------:R-:W2:Y:S04]  /*66340*/  LDG.E.64 R168, desc[UR10][R174.64+0x100] ;  /* 0x0001000aaea87981 */ /* 0x000ea8000c1e1b00 */
[----:B------:R1:W-:Y:S01]  /*66350*/  STL.128 [R1+0xf60], R100 ;  /* 0x000f606401007387 */ /* 0x0003e20000100c00 */
[----:B------:R-:W-:-:S02]  /*66360*/  LOP3.LUT R142, R30, R170, RZ, 0x3c, !PT ;  /* 0x000000aa1e8e7212 */ /* 0x000fc400078e3cff */
[----:B------:R-:W-:Y:S01]  /*66370*/  LOP3.LUT R143, R31, R171, RZ, 0x3c, !PT ;  /* 0x000000ab1f8f7212 */ /* 0x000fe200078e3cff */
[----:B------:R-:W2:Y:S01]  /*66380*/  LDG.E.64 R2, desc[UR10][R174.64+0x108] ;  /* 0x0001080aae027981 */ /* 0x000ea2000c1e1b00 */
[----:B------:R-:W-:Y:S02]  /*66390*/  LOP3.LUT R146, R108, R218, RZ, 0x3c, !PT ;  /* 0x000000da6c927212 */ /* 0x000fe400078e3cff */
[----:B------:R-:W-:Y:S01]  /*663a0*/  LOP3.LUT R147, R109, R219, RZ, 0x3c, !PT ;  /* 0x000000db6d937212 */ /* 0x000fe200078e3cff */
[----:B0-----:R-:W2:Y:S01]  /*663b0*/  LDL.128 R4, [R1+0x10c0] ;  /* 0x0010c00001047983 */ /* 0x001ea20000100c00 */
[----:B------:R-:W-:Y:S02]  /*663c0*/  LOP3.LUT R144, R110, R216, RZ, 0x3c, !PT ;  /* 0x000000d86e907212 */ /* 0x000fe400078e3cff */
[----:B------:R-:W-:Y:S01]  /*663d0*/  LOP3.LUT R145, R111, R217, RZ, 0x3c, !PT ;  /* 0x000000d96f917212 */ /* 0x000fe200078e3cff */
[----:B------:R-:W2:Y:S04]  /*663e0*/  LDL.128 R28, [R1+0xd40] ;  /* 0x000d4000011c7983 */ /* 0x000ea80000100c00 */
[----:B-1----:R-:W2:Y:S04]  /*663f0*/  LDL.128 R100, [R1+0xd30] ;  /* 0x000d300001647983 */ /* 0x002ea80000100c00 */
[----:B------:R-:W2:Y:S01]  /*66400*/  LDL.128 R108, [R1+0xd50] ;  /* 0x000d5000016c7983 */ /* 0x000ea20000100c00 */
[----:B------:R-:W-:-:S02]  /*66410*/  LOP3.LUT R152, R8, R222, RZ, 0x3c, !PT ;  /* 0x000000de08987212 */ /* 0x000fc400078e3cff */
[----:B------:R-:W-:Y:S01]  /*66420*/  LOP3.LUT R153, R9, R223, RZ, 0x3c, !PT ;  /* 0x000000df09997212 */ /* 0x000fe200078e3cff */
[----:B------:R0:W-:Y:S01]  /*66430*/  STL.128 [R1+0xf70], R140 ;  /* 0x000f708c01007387 */ /* 0x0001e20000100c00 */
[----:B------:R-:W-:Y:S02]  /*66440*/  LOP3.LUT R154, R10, R194, RZ, 0x3c, !PT ;  /* 0x000000c20a9a7212 */ /* 0x000fe400078e3cff */
[----:B------:R-:W-:Y:S01]  /*66450*/  LOP3.LUT R155, R11, R195, RZ, 0x3c, !PT ;  /* 0x000000c30b9b7212 */ /* 0x000fe200078e3cff */
[----:B------:R1:W-:Y:S04]  /*66460*/  STL.128 [R1+0x10d0], R164 ;  /* 0x0010d0a401007387 */ /* 0x0003e80000100c00 */
[----:B------:R-:W2:Y:S04]  /*66470*/  LDL.128 R8, [R1+0xd60] ;  /* 0x000d600001087983 */ /* 0x000ea80000100c00 */
[----:B------:R-:W2:Y:S01]  /*66480*/  LDG.E.64 R172, desc[UR10][R174.64+0x110] ;  /* 0x0001100aaeac7981 */ /* 0x000ea2000c1e1b00 */
[----:B0-----:R-:W-:-:S03]  /*66490*/  IMAD.MOV.U32 R140, RZ, RZ, R146 ;  /* 0x000000ffff8c7224 */ /* 0x001fc600078e0092 */
[----:B------:R-:W2:Y:S01]  /*664a0*/  LDL.128 R104, [R1+0x10d0] ;  /* 0x0010d00001687983 */ /* 0x000ea20000100c00 */
[----:B------:R-:W-:Y:S02]  /*664b0*/  IMAD.MOV.U32 R141, RZ, RZ, R147 ;  /* 0x000000ffff8d7224 */ /* 0x000fe400078e0093 */
[----:B------:R-:W-:Y:S01]  /*664c0*/  IMAD.MOV.U32 R142, RZ, RZ, R144 ;  /* 0x000000ffff8e7224 */ /* 0x000fe200078e0090 */
[----:B------:R-:W2:Y:S01]  /*664d0*/  LDG.E.64 R170, desc[UR10][R174.64+0x118] ;  /* 0x0001180aaeaa7981 */ /* 0x000ea2000c1e1b00 */
[----:B------:R-:W-:-:S03]  /*664e0*/  IMAD.MOV.U32 R143, RZ, RZ, R145 ;  /* 0x000000ffff8f7224 */ /* 0x000fc600078e0091 */
[----:B------:R0:W-:Y:S04]  /*664f0*/  STL.128 [R1+0x10e0], R36 ;  /* 0x0010e02401007387 */ /* 0x0001e80000100c00 */
[----:B------:R0:W-:Y:S01]  /*66500*/  STL.128 [R1+0xf80], R140 ;  /* 0x000f808c01007387 */ /* 0x0001e20000100c00 */
[----:B-1----:R-:W-:Y:S02]  /*66510*/  LOP3.LUT R166, R120, R208, RZ, 0x3c, !PT ;  /* 0x000000d078a67212 */ /* 0x002fe400078e3cff */
[----:B------:R-:W-:Y:S01]  /*66520*/  LOP3.LUT R167, R121, R209, RZ, 0x3c, !PT ;  /* 0x000000d179a77212 */ /* 0x000fe200078e3cff */
[----:B------:R-:W2:Y:S01]  /*66530*/  LDL.128 R144, [R1+0xd90] ;  /* 0x000d900001907983 */ /* 0x000ea20000100c00 */
[----:B------:R-:W-:Y:S02]  /*66540*/  LOP3.LUT R164, R122, R224, RZ, 0x3c, !PT ;  /* 0x000000e07aa47212 */ /* 0x000fe400078e3cff */
[----:B------:R-:W-:Y:S01]  /*66550*/  LOP3.LUT R165, R123, R225, RZ, 0x3c, !PT ;  /* 0x000000e17ba57212 */ /* 0x000fe200078e3cff */
[----:B------:R1:W-:Y:S04]  /*66560*/  STL.128 [R1+0xf90], R152 ;  /* 0x000f909801007387 */ /* 0x0003e80000100c00 */
[----:B0-----:R-:W2:Y:S04]  /*66570*/  LDL.128 R36, [R1+0xd80] ;  /* 0x000d800001247983 */ /* 0x001ea80000100c00 */
[----:B------:R-:W2:Y:S01]  /*66580*/  LDL.128 R140, [R1+0xd70] ;  /* 0x000d7000018c7983 */ /* 0x000ea20000100c00 */
[----:B------:R-:W-:-:S03]  /*66590*/  LOP3.LUT R178, R44, R240, RZ, 0x3c, !PT ;  /* 0x000000f02cb27212 */ /* 0x000fc600078e3cff */
[----:B------:R0:W-:Y:S01]  /*665a0*/  STL.128 [R1+0xec0], R204 ;  /* 0x000ec0cc01007387 */ /* 0x0001e20000100c00 */
[----:B------:R-:W-:Y:S01]  /*665b0*/  LOP3.LUT R179, R45, R241, RZ, 0x3c, !PT ;  /* 0x000000f12db37212 */ /* 0x000fe200078e3cff */
[----:B-1----:R-:W-:Y:S01]  /*665c0*/  IMAD.MOV.U32 R152, RZ, RZ, R166 ;  /* 0x000000ffff987224 */ /* 0x002fe200078e00a6 */
        /* <DEDUP_REMOVED lines=10> */
[----:B------:R-:W2:Y:S04]  /*66670*/  LDL.128 R120, [R1+0x10e0] ;  /* 0x0010e00001787983 */ /* 0x000ea80000100c00 */
[----:B0-----:R-:W2:Y:S04]  /*66680*/  LDG.E.64 R204, desc[UR10][R174.64+0x128] ;  /* 0x0001280aaecc7981 */ /* 0x001ea8000c1e1b00 */
[----:B------:R-:W2:Y:S04]  /*66690*/  LDL.128 R124, [R1+0xda0] ;  /* 0x000da000017c7983 */ /* 0x000ea80000100c00 */
[----:B------:R-:W-:Y:S04]  /*666a0*/  STL.128 [R1+0xfa0], R152 ;  /* 0x000fa09801007387 */ /* 0x000fe80000100c00 */
[----:B------:R0:W-:Y:S04]  /*666b0*/  STL.128 [R1+0x10f0], R48 ;  /* 0x0010f03001007387 */ /* 0x0001e80000100c00 */
[----:B------:R1:W-:Y:S04]  /*666c0*/  STL.128 [R1+0x1100], R112 ;  /* 0x0011007001007387 */ /* 0x0003e80000100c00 */
[----:B------:R-:W2:Y:S04]  /*666d0*/  LDG.E.64 R206, desc[UR10][R174.64+0x130] ;  /* 0x0001300aaece7981 */ /* 0x000ea8000c1e1b00 */
[----:B------:R-:W2:Y:S04]  /*666e0*/  LDG.E.64 R208, desc[UR10][R174.64+0x138] ;  /* 0x0001380aaed07981 */ /* 0x000ea8000c1e1b00 */
[----:B0-----:R-:W2:Y:S04]  /*666f0*/  LDL.128 R48, [R1+0x10f0] ;  /* 0x0010f00001307983 */ /* 0x001ea80000100c00 */
[----:B------:R-:W2:Y:S01]  /*66700*/  LDL.128 R152, [R1+0xdb0] ;  /* 0x000db00001987983 */ /* 0x000ea20000100c00 */
[----:B-1----:R-:W-:-:S02]  /*66710*/  IMAD.MOV.U32 R112, RZ, RZ, R178 ;  /* 0x000000ffff707224 */ /* 0x002fc400078e00b2 */
[----:B------:R-:W-:Y:S01]  /*66720*/  IMAD.MOV.U32 R113, RZ, RZ, R179 ;  /* 0x000000ffff717224 */ /* 0x000fe200078e00b3 */
[----:B------:R-:W2:Y:S01]  /*66730*/  LDG.E.64 R216, desc[UR10][R174.64+0x140] ;  /* 0x0001400aaed87981 */ /* 0x000ea2000c1e1b00 */
[----:B------:R-:W-:Y:S02]  /*66740*/  IMAD.MOV.U32 R114, RZ, RZ, R176 ;  /* 0x000000ffff727224 */ /* 0x000fe400078e00b0 */
[----:B------:R-:W-:Y:S01]  /*66750*/  IMAD.MOV.U32 R115, RZ, RZ, R177 ;  /* 0x000000ffff737224 */ /* 0x000fe200078e00b1 */
[----:B------:R-:W2:Y:S04]  /*66760*/  LDG.E.64 R218, desc[UR10][R174.64+0x148] ;  /* 0x0001480aaeda7981 */ /* 0x000ea8000c1e1b00 */
[----:B------:R0:W-:Y:S04]  /*66770*/  STL.128 [R1+0xfc0], R112 ;  /* 0x000fc07001007387 */ /* 0x0001e80000100c00 */
[----:B------:R-:W2:Y:S04]  /*66780*/  LDL.128 R44, [R1+0x1100] ;  /* 0x00110000012c7983 */ /* 0x000ea80000100c00 */
[----:B------:R1:W-:Y:S01]  /*66790*/  STL.128 [R1+0xfb0], R164 ;  /* 0x000fb0a401007387 */ /* 0x0003e20000100c00 */
[----:B------:R-:W-:-:S02]  /*667a0*/  LOP3.LUT R234, R116, R242, RZ, 0x3c, !PT ;  /* 0x000000f274ea7212 */ /* 0x000fc400078e3cff */
[----:B------:R-:W-:Y:S01]  /*667b0*/  LOP3.LUT R235, R118, R244, RZ, 0x3c, !PT ;  /* 0x000000f476eb7212 */ /* 0x000fe200078e3cff */
[----:B------:R-:W-:Y:S04]  /*667c0*/  STL.128 [R1+0x1110], R196 ;  /* 0x001110c401007387 */ /* 0x000fe80000100c00 */
[----:B0-----:R-:W2:Y:S01]  /*667d0*/  LDL.128 R112, [R1+0xdc0] ;  /* 0x000dc00001707983 */ /* 0x001ea20000100c00 */
[----:B------:R-:W-:Y:S02]  /*667e0*/  LOP3.LUT R242, R117, R243, RZ, 0x3c, !PT ;  /* 0x000000f375f27212 */ /* 0x000fe400078e3cff */
[----:B------:R-:W-:Y:S01]  /*667f0*/  LOP3.LUT R244, R119, R245, RZ, 0x3c, !PT ;  /* 0x000000f577f47212 */ /* 0x000fe200078e3cff */
[----:B------:R-:W2:Y:S04]  /*66800*/  LDG.E.64 R222, desc[UR10][R174.64+0x150] ;  /* 0x0001500aaede7981 */ /* 0x000ea8000c1e1b00 */
[----:B-1----:R-:W2:Y:S04]  /*66810*/  LDL.128 R164, [R1+0xdd0] ;  /* 0x000dd00001a47983 */ /* 0x002ea80000100c00 */
[----:B------:R-:W2:Y:S04]  /*66820*/  LDL.128 R116, [R1+0x1110] ;  /* 0x0011100001747983 */ /* 0x000ea80000100c00 */
[----:B------:R-:W2:Y:S04]  /*66830*/  LDL.128 R176, [R1+0xde0] ;  /* 0x000de00001b07983 */ /* 0x000ea80000100c00 */
[----:B------:R-:W2:Y:S04]  /*66840*/  LDL.128 R184, [R1+0xdf0] ;  /* 0x000df00001b87983 */ /* 0x000ea80000100c00 */
[----:B------:R-:W2:Y:S04]  /*66850*/  LDL.128 R192, [R1+0xe00] ;  /* 0x000e000001c07983 */ /* 0x000ea80000100c00 */
[----:B------:R-:W2:Y:S04]  /*66860*/  LDG.E.64 R224, desc[UR10][R174.64+0x158] ;  /* 0x0001580aaee07981 */ /* 0x000ea8000c1e1b00 */
[----:B------:R0:W-:Y:S04]  /*66870*/  STL.128 [R1+0x1120], R200 ;  /* 0x001120c801007387 */ /* 0x0001e80000100c00 */
[----:B------:R-:W2:Y:S04]  /*66880*/  LDL.128 R188, [R1+0x1120] ;  /* 0x0011200001bc7983 */ /* 0x000ea80000100c00 */
[----:B0-----:R-:W2:Y:S01]  /*66890*/  LDG.E.64 R200, desc[UR10][R174.64+0x160] ;  /* 0x0001600aaec87981 */ /* 0x001ea2000c1e1b00 */
[----:B------:R-:W-:Y:S01]  /*668a0*/  IMAD.MOV.U32 R196, RZ, RZ, R234 ;  /* 0x000000ffffc47224 */ /* 0x000fe200078e00ea */
[----:B----4-:R-:W-:Y:S01]  /*668b0*/  LOP3.LUT R12, R12, R232, RZ, 0x3c, !PT ;  /* 0x000000e80c0c7212 */ /* 0x010fe200078e3cff */
[----:B------:R-:W-:Y:S01]  /*668c0*/  IMAD.MOV.U32 R197, RZ, RZ, R242 ;  /* 0x000000ffffc57224 */ /* 0x000fe200078e00f2 */
[----:B------:R-:W-:Y:S01]  /*668d0*/  LOP3.LUT R13, R13, R233, RZ, 0x3c, !PT ;  /* 0x000000e90d0d7212 */ /* 0x000fe200078e3cff */
[----:B------:R-:W-:Y:S01]  /*668e0*/  IMAD.MOV.U32 R198, RZ, RZ, R235 ;  /* 0x000000ffffc67224 */ /* 0x000fe200078e00eb */
[----:B------:R-:W-:Y:S01]  /*668f0*/  LOP3.LUT R14, R14, R230, RZ, 0x3c, !PT ;  /* 0x000000e60e0e7212 */ /* 0x000fe200078e3cff */
[----:B------:R-:W-:Y:S01]  /*66900*/  IMAD.MOV.U32 R199, RZ, RZ, R244 ;  /* 0x000000ffffc77224 */ /* 0x000fe200078e00f4 */
[----:B------:R-:W-:-:S02]  /*66910*/  LOP3.LUT R15, R15, R231, RZ, 0x3c, !PT ;  /* 0x000000e70f0f7212 */ /* 0x000fc400078e3cff */
[----:B---3--:R-:W-:Y:S02]  /*66920*/  LOP3.LUT R202, R16, R228, RZ, 0x3c, !PT ;  /* 0x000000e410ca7212 */ /* 0x008fe400078e3cff */
[----:B------:R-:W-:Y:S02]  /*66930*/  LOP3.LUT R203, R17, R229, RZ, 0x3c, !PT ;  /* 0x000000e511cb7212 */ /* 0x000fe400078e3cff */
[----:B-----5:R-:W-:Y:S01]  /*66940*/  LOP3.LUT R16, R18, R226, RZ, 0x3c, !PT ;  /* 0x000000e212107212 */ /* 0x020fe200078e3cff */
[----:B------:R0:W-:Y:S01]  /*66950*/  STL.128 [R1+0xfd0], R196 ;  /* 0x000fd0c401007387 */ /* 0x0001e20000100c00 */
[----:B------:R-:W-:-:S03]  /*66960*/  LOP3.LUT R17, R19, R227, RZ, 0x3c, !PT ;  /* 0x000000e313117212 */ /* 0x000fc600078e3cff */
[----:B------:R1:W-:Y:S01]  /*66970*/  STL.128 [R1+0xfe0], R12 ;  /* 0x000fe00c01007387 */ /* 0x0003e20000100c00 */
[----:B------:R-:W-:Y:S02]  /*66980*/  LOP3.LUT R18, R24, R212, RZ, 0x3c, !PT ;  /* 0x000000d418127212 */ /* 0x000fe400078e3cff */
[----:B------:R-:W-:Y:S01]  /*66990*/  LOP3.LUT R19, R25, R213, RZ, 0x3c, !PT ;  /* 0x000000d519137212 */ /* 0x000fe200078e3cff */
[----:B------:R-:W3:Y:S04]  /*669a0*/  LDG.E.64 R226, desc[UR10][R174.64+0x238] ;  /* 0x0002380aaee27981 */ /* 0x000ee8000c1e1b00 */
[----:B------:R-:W4:Y:S01]  /*669b0*/  LDG.E.64 R212, desc[UR10][R174.64+0x200] ;  /* 0x0002000aaed47981 */ /* 0x000f22000c1e1b00 */
[----:B0-----:R-:W-:-:S03]  /*669c0*/  LOP3.LUT R196, R20, R220, RZ, 0x3c, !PT ;  /* 0x000000dc14c47212 */ /* 0x001fc600078e3cff */
[----:B------:R-:W5:Y:S01]  /*669d0*/  LDG.E.64 R228, desc[UR10][R174.64+0x248] ;  /* 0x0002480aaee47981 */ /* 0x000f62000c1e1b00 */
[----:B------:R-:W-:Y:S01]  /*669e0*/  LOP3.LUT R197, R21, R221, RZ, 0x3c, !PT ;  /* 0x000000dd15c57212 */ /* 0x000fe200078e3cff */
[----:B-1----:R-:W-:Y:S01]  /*669f0*/  IMAD.MOV.U32 R12, RZ, RZ, R202 ;  /* 0x000000ffff0c7224 */ /* 0x002fe200078e00ca */
[----:B------:R-:W-:Y:S01]  /*66a00*/  LOP3.LUT R20, R22, R214, RZ, 0x3c, !PT ;  /* 0x000000d616147212 */ /* 0x000fe200078e3cff */
[----:B------:R-:W-:Y:S01]  /*66a10*/  IMAD.MOV.U32 R13, RZ, RZ, R203 ;  /* 0x000000ffff0d7224 */ /* 0x000fe200078e00cb */
[----:B------:R-:W-:Y:S01]  /*66a20*/  LOP3.LUT R21, R23, R215, RZ, 0x3c, !PT ;  /* 0x000000d717157212 */ /* 0x000fe200078e3cff */
[----:B------:R-:W-:Y:S02]  /*66a30*/  IMAD.MOV.U32 R14, RZ, RZ, R16 ;  /* 0x000000ffff0e7224 */ /* 0x000fe400078e0010 */
[----:B------:R-:W-:Y:S01]  /*66a40*/  IMAD.MOV.U32 R15, RZ, RZ, R17 ;  /* 0x000000ffff0f7224 */ /* 0x000fe200078e0011 */
[----:B------:R-:W-:Y:S01]  /*66a50*/  LOP3.LUT R16, R26, R210, RZ, 0x3c, !PT ;  /* 0x000000d21a107212 */ /* 0x000fe200078e3cff */
[----:B------:R-:W3:Y:S01]  /*66a60*/  LDG.E.64 R214, desc[UR10][R174.64+0x208] ;  /* 0x0002080aaed67981 */ /* 0x000ee2000c1e1b00 */
[----:B------:R-:W-:-:S03]  /*66a70*/  LOP3.LUT R17, R27, R211, RZ, 0x3c, !PT ;  /* 0x000000d31b117212 */ /* 0x000fc600078e3cff */
[----:B------:R0:W-:Y:S01]  /*66a80*/  STL.128 [R1+0xff0], R12 ;  /* 0x000ff00c01007387 */ /* 0x0001e20000100c00 */
[----:B------:R-:W-:Y:S02]  /*66a90*/  LOP3.LUT R22, R56, R84, RZ, 0x3c, !PT ;  /* 0x0000005438167212 */ /* 0x000fe400078e3cff */
[----:B------:R-:W-:Y:S01]  /*66aa0*/  LOP3.LUT R23, R57, R85, RZ, 0x3c, !PT ;  /* 0x0000005539177212 */ /* 0x000fe200078e3cff */
[----:B------:R-:W4:Y:S04]  /*66ab0*/  LDG.E.64 R210, desc[UR10][R174.64+0x1f8] ;  /* 0x0001f80aaed27981 */ /* 0x000f28000c1e1b00 */
[----:B------:R-:W5:Y:S04]  /*66ac0*/  LDG.E.64 R56, desc[UR10][R174.64+0x1a0] ;  /* 0x0001a00aae387981 */ /* 0x000f68000c1e1b00 */
[----:B------:R-:W3:Y:S01]  /*66ad0*/  LDG.E.64 R220, desc[UR10][R174.64+0x220] ;  /* 0x0002200aaedc7981 */ /* 0x000ee2000c1e1b00 */
[----:B0-----:R-:W-:-:S02]  /*66ae0*/  IMAD.MOV.U32 R12, RZ, RZ, R196 ;  /* 0x000000ffff0c7224 */ /* 0x001fc400078e00c4 */
[----:B------:R-:W-:Y:S02]  /*66af0*/  IMAD.MOV.U32 R13, RZ, RZ, R197 ;  /* 0x000000ffff0d7224 */ /* 0x000fe400078e00c5 */
[----:B------:R-:W-:Y:S02]  /*66b00*/  IMAD.MOV.U32 R14, RZ, RZ, R20 ;  /* 0x000000ffff0e7224 */ /* 0x000fe400078e0014 */
[----:B------:R-:W-:Y:S01]  /*66b10*/  IMAD.MOV.U32 R15, RZ, RZ, R21 ;  /* 0x000000ffff0f7224 */ /* 0x000fe200078e0015 */
[----:B------:R-:W-:Y:S01]  /*66b20*/  LOP3.LUT R20, R58, R86, RZ, 0x3c, !PT ;  /* 0x000000563a147212 */ /* 0x000fe200078e3cff */
[----:B------:R-:W3:Y:S01]  /*66b30*/  LDL.128 R196, [R1+0xf90] ;  /* 0x000f900001c47983 */ /* 0x000ee20000100c00 */
[----:B------:R-:W-:-:S03]  /*66b40*/  LOP3.LUT R21, R59, R87, RZ, 0x3c, !PT ;  /* 0x000000573b157212 */ /* 0x000fc600078e3cff */
[----:B------:R0:W-:Y:S04]  /*66b50*/  STL.128 [R1+0x1000], R12 ;  /* 0x0010000c01007387 */ /* 0x0001e80000100c00 */
[----:B------:R-:W4:Y:S01]  /*66b60*/  LDG.E.64 R58, desc[UR10][R174.64+0x1a8] ;  /* 0x0001a80aae3a7981 */ /* 0x000f22000c1e1b00 */
[----:B0-----:R-:W-:Y:S02]  /*66b70*/  IMAD.MOV.U32 R12, RZ, RZ, R18 ;  /* 0x000000ffff0c7224 */ /* 0x001fe400078e0012 */
[----:B------:R-:W-:Y:S02]  /*66b80*/  IMAD.MOV.U32 R13, RZ, RZ, R19 ;  /* 0x000000ffff0d7224 */ /* 0x000fe400078e0013 */
[----:B------:R-:W-:Y:S02]  /*66b90*/  IMAD.MOV.U32 R14, RZ, RZ, R16 ;  /* 0x000000ffff0e7224 */ /* 0x000fe400078e0010 */
[----:B------:R-:W-:Y:S01]  /*66ba0*/  IMAD.MOV.U32 R15, RZ, RZ, R17 ;  /* 0x000000ffff0f7224 */ /* 0x000fe200078e0011 */
[----:B------:R-:W-:-:S02]  /*66bb0*/  LOP3.LUT R18, R60, R94, RZ, 0x3c, !PT ;  /* 0x0000005e3c127212 */ /* 0x000fc400078e3cff */
[----:B------:R-:W-:Y:S02]  /*66bc0*/  LOP3.LUT R19, R61, R95, RZ, 0x3c, !PT ;  /* 0x0000005f3d137212 */ /* 0x000fe400078e3cff */
[----:B------:R0:W-:Y:S01]  /*66bd0*/  STL.128 [R1+0x1010], R12 ;  /* 0x0010100c01007387 */ /* 0x0001e20000100c00 */
[----:B------:R-:W-:Y:S02]  /*66be0*/  LOP3.LUT R16, R62, R92, RZ, 0x3c, !PT ;  /* 0x0000005c3e107212 */ /* 0x000fe400078e3cff */
[----:B------:R-:W-:Y:S01]  /*66bf0*/  LOP3.LUT R17, R63, R93, RZ, 0x3c, !PT ;  /* 0x0000005d3f117212 */ /* 0x000fe200078e3cff */
[----:B------:R-:W3:Y:S01]  /*66c00*/  LDG.E.64 R60, desc[UR10][R174.64+0x1b8] ;  /* 0x0001b80aae3c7981 */ /* 0x000ee2000c1e1b00 */
[----:B--2---:R-:W-:-:S03]  /*66c10*/  LOP3.LUT R26, R4, R168, RZ, 0x3c, !PT ;  /* 0x000000a8041a7212 */ /* 0x004fc600078e3cff */
[----:B------:R-:W-:Y:S01]  /*66c20*/  STL.128 [R1+0x1130], R100 ;  /* 0x0011306401007387 */ /* 0x000fe20000100c00 */
[----:B0-----:R-:W-:Y:S02]  /*66c30*/  IMAD.MOV.U32 R12, RZ, RZ, R22 ;  /* 0x000000ffff0c7224 */ /* 0x001fe400078e0016 */
[----:B------:R-:W-:Y:S02]  /*66c40*/  IMAD.MOV.U32 R13, RZ, RZ, R23 ;  /* 0x000000ffff0d7224 */ /* 0x000fe400078e0017 */
[----:B------:R-:W-:Y:S02]  /*66c50*/  IMAD.MOV.U32 R14, RZ, RZ, R20 ;  /* 0x000000ffff0e7224 */ /* 0x000fe400078e0014 */
[----:B------:R-:W-:Y:S01]  /*66c60*/  IMAD.MOV.U32 R15, RZ, RZ, R21 ;  /* 0x000000ffff0f7224 */ /* 0x000fe200078e0015 */
[----:B------:R-:W-:Y:S01]  /*66c70*/  LOP3.LUT R22, R64, R88, RZ, 0x3c, !PT ;  /* 0x0000005840167212 */ /* 0x000fe200078e3cff */
[----:B------:R-:W-:Y:S01]  /*66c80*/  STL.128 [R1+0x1140], R28 ;  /* 0x0011401c01007387 */ /* 0x000fe20000100c00 */
[----:B------:R-:W-:-:S03]  /*66c90*/  LOP3.LUT R23, R65, R89, RZ, 0x3c, !PT ;  /* 0x0000005941177212 */ /* 0x000fc600078e3cff */
[----:B------:R0:W-:Y:S01]  /*66ca0*/  STL.128 [R1+0x1020], R12 ;  /* 0x0010200c01007387 */ /* 0x0001e20000100c00 */
[----:B------:R-:W-:Y:S02]  /*66cb0*/  LOP3.LUT R20, R66, R98, RZ, 0x3c, !PT ;  /* 0x0000006242147212 */ /* 0x000fe400078e3cff */
[----:B------:R-:W-:Y:S01]  /*66cc0*/  LOP3.LUT R21, R67, R99, RZ, 0x3c, !PT ;  /* 0x0000006343157212 */ /* 0x000fe200078e3cff */
[----:B------:R-:W-:Y:S01]  /*66cd0*/  STL.128 [R1+0x1150], R108 ;  /* 0x0011506c01007387 */ /* 0x000fe20000100c00 */
[----:B------:R-:W-:Y:S02]  /*66ce0*/  LOP3.LUT R27, R5, R169, RZ, 0x3c, !PT ;  /* 0x000000a9051b7212 */ /* 0x000fe400078e3cff */
[----:B------:R-:W-:Y:S01]  /*66cf0*/  LOP3.LUT R24, R6, R2, RZ, 0x3c, !PT ;  /* 0x0000000206187212 */ /* 0x000fe200078e3cff */
[----:B------:R1:W-:Y:S01]  /*66d00*/  STL.128 [R1+0x1160], R8 ;  /* 0x0011600801007387 */ /* 0x0003e20000100c00 */
[----:B------:R-:W-:-:S03]  /*66d10*/  LOP3.LUT R25, R7, R3, RZ, 0x3c, !PT ;  /* 0x0000000307197212 */ /* 0x000fc600078e3cff */
[----:B------:R-:W2:Y:S01]  /*66d20*/  LDG.E.64 R2, desc[UR10][R174.64+0x180] ;  /* 0x0001800aae027981 */ /* 0x000ea2000c1e1b00 */
[----:B0-----:R-:W-:-:S03]  /*66d30*/  IMAD.MOV.U32 R12, RZ, RZ, R18 ;  /* 0x000000ffff0c7224 */ /* 0x001fc600078e0012 */
[----:B------:R-:W3:Y:S01]  /*66d40*/  LDG.E.64 R62, desc[UR10][R174.64+0x1b0] ;  /* 0x0001b00aae3e7981 */ /* 0x000ee2000c1e1b00 */
[----:B------:R-:W-:Y:S02]  /*66d50*/  IMAD.MOV.U32 R13, RZ, RZ, R19 ;  /* 0x000000ffff0d7224 */ /* 0x000fe400078e0013 */
[----:B------:R-:W-:Y:S01]  /*66d60*/  IMAD.MOV.U32 R14, RZ, RZ, R16 ;  /* 0x000000ffff0e7224 */ /* 0x000fe200078e0010 */
[----:B------:R-:W3:Y:S01]  /*66d70*/  LDL.128 R92, [R1+0xe30] ;  /* 0x000e3000015c7983 */ /* 0x000ee20000100c00 */
[----:B------:R-:W-:Y:S01]  /*66d80*/  IMAD.MOV.U32 R15, RZ, RZ, R17 ;  /* 0x000000ffff0f7224 */ /* 0x000fe200078e0011 */
[----:B------:R-:W-:Y:S02]  /*66d90*/  LOP3.LUT R18, R68, R96, RZ, 0x3c, !PT ;  /* 0x0000006044127212 */ /* 0x000fe400078e3cff */
[----:B------:R-:W-:Y:S01]  /*66da0*/  LOP3.LUT R19, R69, R97, RZ, 0x3c, !PT ;  /* 0x0000006145137212 */ /* 0x000fe200078e3cff */
[----:B------:R-:W2:Y:S01]  /*66db0*/  LDL.128 R4, [R1+0x1140] ;  /* 0x0011400001047983 */ /* 0x000ea20000100c00 */
[----:B------:R-:W-:-:S03]  /*66dc0*/  LOP3.LUT R16, R70, R90, RZ, 0x3c, !PT ;  /* 0x0000005a46107212 */ /* 0x000fc600078e3cff */
[----:B------:R0:W-:Y:S01]  /*66dd0*/  STL.128 [R1+0x1030], R12 ;  /* 0x0010300c01007387 */ /* 0x0001e20000100c00 */
[----:B------:R-:W-:-:S03]  /*66de0*/  LOP3.LUT R17, R71, R91, RZ, 0x3c, !PT ;  /* 0x0000005b47117212 */ /* 0x000fc600078e3cff */
[----:B-1----:R-:W4:Y:S01]  /*66df0*/  LDL.128 R8, [R1+0x1160] ;  /* 0x0011600001087983 */ /* 0x002f220000100c00 */
[----:B------:R-:W-:Y:S02]  /*66e00*/  IMAD.MOV.U32 R28, RZ, RZ, R26 ;  /* 0x000000ffff1c7224 */ /* 0x000fe400078e001a */
[----:B------:R-:W-:Y:S01]  /*66e10*/  IMAD.MOV.U32 R29, RZ, RZ, R27 ;  /* 0x000000ffff1d7224 */ /* 0x000fe200078e001b */
[----:B------:R-:W-:Y:S01]  /*66e20*/  STL.128 [R1+0x1170], R140 ;  /* 0x0011708c01007387 */ /* 0x000fe20000100c00 */
[----:B------:R-:W-:Y:S02]  /*66e30*/  IMAD.MOV.U32 R30, RZ, RZ, R24 ;  /* 0x000000ffff1e7224 */ /* 0x000fe400078e0018 */
[----:B------:R-:W-:Y:S01]  /*66e40*/  IMAD.MOV.U32 R31, RZ, RZ, R25 ;  /* 0x000000ffff1f7224 */ /* 0x000fe200078e0019 */
[----:B------:R1:W-:Y:S01]  /*66e50*/  STL.128 [R1+0x1180], R36 ;  /* 0x0011802401007387 */ /* 0x0003e20000100c00 */
[----:B0-----:R-:W-:-:S03]  /*66e60*/  IMAD.MOV.U32 R12, RZ, RZ, R22 ;  /* 0x000000ffff0c7224 */ /* 0x001fc600078e0016 */
[----:B------:R-:W-:Y:S01]  /*66e70*/  STL.128 [R1+0x1190], R144 ;  /* 0x0011909001007387 */ /* 0x000fe20000100c00 */
[----:B------:R-:W-:Y:S02]  /*66e80*/  IMAD.MOV.U32 R13, RZ, RZ, R23 ;  /* 0x000000ffff0d7224 */ /* 0x000fe400078e0017 */
[----:B------:R-:W-:Y:S01]  /*66e90*/  IMAD.MOV.U32 R14, RZ, RZ, R20 ;  /* 0x000000ffff0e7224 */ /* 0x000fe200078e0014 */
[----:B------:R-:W3:Y:S01]  /*66ea0*/  LDG.E.64 R68, desc[UR10][R174.64+0x1d8] ;  /* 0x0001d80aae447981 */ /* 0x000ee2000c1e1b00 */
[----:B------:R-:W-:Y:S01]  /*66eb0*/  IMAD.MOV.U32 R15, RZ, RZ, R21 ;  /* 0x000000ffff0f7224 */ /* 0x000fe200078e0015 */
[----:B------:R-:W-:Y:S02]  /*66ec0*/  LOP3.LUT R22, R76, R134, RZ, 0x3c, !PT ;  /* 0x000000864c167212 */ /* 0x000fe400078e3cff */
[----:B------:R-:W-:Y:S01]  /*66ed0*/  LOP3.LUT R23, R77, R135, RZ, 0x3c, !PT ;  /* 0x000000874d177212 */ /* 0x000fe200078e3cff */
[----:B------:R-:W3:Y:S01]  /*66ee0*/  LDG.E.64 R70, desc[UR10][R174.64+0x1d0] ;  /* 0x0001d00aae467981 */ /* 0x000ee2000c1e1b00 */
[----:B------:R-:W-:-:S03]  /*66ef0*/  LOP3.LUT R20, R78, R132, RZ, 0x3c, !PT ;  /* 0x000000844e147212 */ /* 0x000fc600078e3cff */
[----:B------:R0:W-:Y:S01]  /*66f00*/  STL.128 [R1+0x1040], R12 ;  /* 0x0010400c01007387 */ /* 0x0001e20000100c00 */
[----:B------:R-:W-:-:S03]  /*66f10*/  LOP3.LUT R21, R79, R133, RZ, 0x3c, !PT ;  /* 0x000000854f157212 */ /* 0x000fc600078e3cff */
[----:B------:R0:W-:Y:S01]  /*66f20*/  STL.128 [R1+0x10c0], R28 ;  /* 0x0010c01c01007387 */ /* 0x0001e20000100c00 */
[----:B------:R-:W-:Y:S02]  /*66f30*/  LOP3.LUT R66, R120, R182, RZ, 0x3c, !PT ;  /* 0x000000b678427212 */ /* 0x000fe400078e3cff */
[----:B------:R-:W-:Y:S01]  /*66f40*/  LOP3.LUT R67, R121, R183, RZ, 0x3c, !PT ;  /* 0x000000b779437212 */ /* 0x000fe200078e3cff */
[----:B------:R-:W-:Y:S01]  /*66f50*/  STL.128 [R1+0x11a0], R124 ;  /* 0x0011a07c01007387 */ /* 0x000fe20000100c00 */
[----:B------:R-:W-:Y:S02]  /*66f60*/  LOP3.LUT R64, R122, R204, RZ, 0x3c, !PT ;  /* 0x000000cc7a407212 */ /* 0x000fe400078e3cff */
[----:B------:R-:W-:Y:S01]  /*66f70*/  LOP3.LUT R65, R123, R205, RZ, 0x3c, !PT ;  /* 0x000000cd7b417212 */ /* 0x000fe200078e3cff */
[----:B-1----:R-:W3:Y:S01]  /*66f80*/  LDL.128 R36, [R1+0x11a0] ;  /* 0x0011a00001247983 */ /* 0x002ee20000100c00 */
[----:B0-----:R-:W-:-:S03]  /*66f90*/  IMAD.MOV.U32 R12, RZ, RZ, R18 ;  /* 0x000000ffff0c7224 */ /* 0x001fc600078e0012 */
[----:B------:R-:W3:Y:S01]  /*66fa0*/  LDL.128 R140, [R1+0xef0] ;  /* 0x000ef000018c7983 */ /* 0x000ee20000100c00 */
[----:B------:R-:W-:Y:S02]  /*66fb0*/  IMAD.MOV.U32 R13, RZ, RZ, R19 ;  /* 0x000000ffff0d7224 */ /* 0x000fe400078e0013 */
[----:B------:R-:W-:Y:S01]  /*66fc0*/  IMAD.MOV.U32 R14, RZ, RZ, R16 ;  /* 0x000000ffff0e7224 */ /* 0x000fe200078e0010 */
[----:B------:R-:W3:Y:S01]  /*66fd0*/  LDL.128 R144, [R1+0xf00] ;  /* 0x000f000001907983 */ /* 0x000ee20000100c00 */
[----:B------:R-:W-:Y:S01]  /*66fe0*/  IMAD.MOV.U32 R15, RZ, RZ, R17 ;  /* 0x000000ffff0f7224 */ /* 0x000fe200078e0011 */
[----:B------:R-:W-:Y:S02]  /*66ff0*/  LOP3.LUT R18, R72, R130, RZ, 0x3c, !PT ;  /* 0x0000008248127212 */ /* 0x000fe400078e3cff */
[----:B------:R-:W-:Y:S01]  /*67000*/  LOP3.LUT R19, R73, R131, RZ, 0x3c, !PT ;  /* 0x0000008349137212 */ /* 0x000fe200078e3cff */
[----:B------:R-:W3:Y:S01]  /*67010*/  LDL.128 R28, [R1+0x1190] ;  /* 0x00119000011c7983 */ /* 0x000ee20000100c00 */
[----:B------:R-:W-:-:S03]  /*67020*/  LOP3.LUT R16, R74, R128, RZ, 0x3c, !PT ;  /* 0x000000804a107212 */ /* 0x000fc600078e3cff */
[----:B------:R0:W-:Y:S01]  /*67030*/  STL.128 [R1+0x1050], R12 ;  /* 0x0010500c01007387 */ /* 0x0001e20000100c00 */
[----:B------:R-:W-:-:S03]  /*67040*/  LOP3.LUT R17, R75, R129, RZ, 0x3c, !PT ;  /* 0x000000814b117212 */ /* 0x000fc600078e3cff */
[----:B------:R-:W3:Y:S04]  /*67050*/  LDG.E.64 R74, desc[UR10][R174.64+0x1c0] ;  /* 0x0001c00aae4a7981 */ /* 0x000ee8000c1e1b00 */
[----:B------:R-:W3:Y:S04]  /*67060*/  LDG.E.64 R72, desc[UR10][R174.64+0x1c8] ;  /* 0x0001c80aae487981 */ /* 0x000ee8000c1e1b00 */
[----:B------:R-:W3:Y:S01]  /*67070*/  LDG.E.64 R182, desc[UR10][R174.64+0x1e8] ;  /* 0x0001e80aaeb67981 */ /* 0x000ee2000c1e1b00 */
[----:B0-----:R-:W-:-:S03]  /*67080*/  IMAD.MOV.U32 R12, RZ, RZ, R22 ;  /* 0x000000ffff0c7224 */ /* 0x001fc600078e0016 */
[----:B------:R-:W-:Y:S01]  /*67090*/  STL.128 [R1+0x11b0], R152 ;  /* 0x0011b09801007387 */ /* 0x000fe20000100c00 */
[----:B------:R-:W-:Y:S02]  /*670a0*/  IMAD.MOV.U32 R13, RZ, RZ, R23 ;  /* 0x000000ffff0d7224 */ /* 0x000fe400078e0017 */
        /* <DEDUP_REMOVED lines=8> */
[----:B------:R-:W-:-:S02]  /*67130*/  LOP3.LUT R20, R42, R150, RZ, 0x3c, !PT ;  /* 0x000000962a147212 */ /* 0x000fc400078e3cff */
[----:B------:R-:W-:Y:S01]  /*67140*/  LOP3.LUT R21, R43, R151, RZ, 0x3c, !PT ;  /* 0x000000972b157212 */ /* 0x000fe200078e3cff */
[----:B------:R-:W5:Y:S04]  /*67150*/  LDG.E.64 R40, desc[UR10][R174.64+0x178] ;  /* 0x0001780aae287981 */ /* 0x000f68000c1e1b00 */
[----:B------:R-:W3:Y:S01]  /*67160*/  LDG.E.64 R42, desc[UR10][R174.64+0x198] ;  /* 0x0001980aae2a7981 */ /* 0x000ee2000c1e1b00 */
[----:B------:R-:W-:Y:S02]  /*67170*/  IMAD.MOV.U32 R78, RZ, RZ, R64 ;  /* 0x000000ffff4e7224 */ /* 0x000fe400078e0040 */
[----:B------:R-:W-:Y:S01]  /*67180*/  IMAD.MOV.U32 R79, RZ, RZ, R65 ;  /* 0x000000ffff4f7224 */ /* 0x000fe200078e0041 */
[----:B------:R-:W-:Y:S01]  /*67190*/  LOP3.LUT R85, R45, R217, RZ, 0x3c, !PT ;  /* 0x000000d92d557212 */ /* 0x000fe200078e3cff */
[----:B------:R-:W-:Y:S01]  /*671a0*/  STL.128 [R1+0x11c0], R112 ;  /* 0x0011c07001007387 */ /* 0x000fe20000100c00 */
[----:B0-----:R-:W-:Y:S01]  /*671b0*/  IMAD.MOV.U32 R12, RZ, RZ, R18 ;  /* 0x000000ffff0c7224 */ /* 0x001fe200078e0012 */
[----:B------:R-:W-:Y:S01]  /*671c0*/  LOP3.LUT R86, R46, R218, RZ, 0x3c, !PT ;  /* 0x000000da2e567212 */ /* 0x000fe200078e3cff */
[----:B------:R-:W-:Y:S01]  /*671d0*/  IMAD.MOV.U32 R13, RZ, RZ, R19 ;  /* 0x000000ffff0d7224 */ /* 0x000fe200078e0013 */
[----:B------:R-:W-:Y:S01]  /*671e0*/  LOP3.LUT R87, R47, R219, RZ, 0x3c, !PT ;  /* 0x000000db2f577212 */ /* 0x000fe200078e3cff */
[----:B------:R-:W-:Y:S01]  /*671f0*/  IMAD.MOV.U32 R14, RZ, RZ, R16 ;  /* 0x000000ffff0e7224 */ /* 0x000fe200078e0010 */
[----:B------:R-:W-:Y:S01]  /*67200*/  STL.128 [R1+0x11d0], R164 ;  /* 0x0011d0a401007387 */ /* 0x000fe20000100c00 */
[----:B------:R-:W-:Y:S01]  /*67210*/  IMAD.MOV.U32 R15, RZ, RZ, R17 ;  /* 0x000000ffff0f7224 */ /* 0x000fe200078e0011 */
[----:B------:R-:W-:-:S02]  /*67220*/  LOP3.LUT R18, R80, R148, RZ, 0x3c, !PT ;  /* 0x0000009450127212 */ /* 0x000fc400078e3cff */
[----:B------:R-:W-:Y:S01]  /*67230*/  LOP3.LUT R19, R81, R149, RZ, 0x3c, !PT ;  /* 0x0000009551137212 */ /* 0x000fe200078e3cff */
[----:B------:R-:W3:Y:S01]  /*67240*/  LDL.128 R44, [R1+0x11c0] ;  /* 0x0011c000012c7983 */ /* 0x000ee20000100c00 */
[----:B------:R-:W-:-:S03]  /*67250*/  LOP3.LUT R16, R82, R138, RZ, 0x3c, !PT ;  /* 0x0000008a52107212 */ /* 0x000fc600078e3cff */
[----:B------:R0:W-:Y:S01]  /*67260*/  STL.128 [R1+0x1070], R12 ;  /* 0x0010700c01007387 */ /* 0x0001e20000100c00 */
[----:B------:R-:W-:Y:S02]  /*67270*/  LOP3.LUT R17, R83, R139, RZ, 0x3c, !PT ;  /* 0x0000008b53117212 */ /* 0x000fe400078e3cff */
[----:B------:R-:W-:Y:S01]  /*67280*/  LOP3.LUT R64, R48, R206, RZ, 0x3c, !PT ;  /* 0x000000ce30407212 */ /* 0x000fe200078e3cff */
[----:B------:R-:W3:Y:S01]  /*67290*/  LDG.E.64 R218, desc[UR10][R174.64+0x218] ;  /* 0x0002180aaeda7981 */ /* 0x000ee2000c1e1b00 */
[----:B------:R-:W-:Y:S02]  /*672a0*/  LOP3.LUT R65, R49, R207, RZ, 0x3c, !PT ;  /* 0x000000cf31417212 */ /* 0x000fe400078e3cff */
[----:B------:R-:W-:Y:S01]  /*672b0*/  LOP3.LUT R66, R50, R208, RZ, 0x3c, !PT ;  /* 0x000000d032427212 */ /* 0x000fe200078e3cff */
[----:B------:R-:W-:Y:S01]  /*672c0*/  STL.128 [R1+0x11e0], R176 ;  /* 0x0011e0b001007387 */ /* 0x000fe20000100c00 */
[----:B------:R-:W-:-:S03]  /*672d0*/  LOP3.LUT R67, R51, R209, RZ, 0x3c, !PT ;  /* 0x000000d133437212 */ /* 0x000fc600078e3cff */
        /* <DEDUP_REMOVED lines=8> */
[----:B------:R-:W3:Y:S01]  /*67360*/  LDL.128 R48, [R1+0x11b0] ;  /* 0x0011b00001307983 */ /* 0x000ee20000100c00 */
[----:B------:R-:W-:Y:S02]  /*67370*/  LOP3.LUT R23, R33, R157, RZ, 0x3c, !PT ;  /* 0x0000009d21177212 */ /* 0x000fe400078e3cff */
[----:B------:R-:W-:Y:S01]  /*67380*/  LOP3.LUT R20, R34, R162, RZ, 0x3c, !PT ;  /* 0x000000a222147212 */ /* 0x000fe200078e3cff */
[----:B------:R-:W-:Y:S01]  /*67390*/  STL.128 [R1+0x11f0], R184 ;  /* 0x0011f0b801007387 */ /* 0x000fe20000100c00 */
[----:B------:R-:W-:-:S03]  /*673a0*/  LOP3.LUT R21, R35, R163, RZ, 0x3c, !PT ;  /* 0x000000a323157212 */ /* 0x000fc600078e3cff */
[----:B------:R0:W-:Y:S04]  /*673b0*/  STL.128 [R1+0x1080], R12 ;  /* 0x0010800c01007387 */ /* 0x0001e80000100c00 */
[----:B------:R-:W5:Y:S04]  /*673c0*/  LDG.E.64 R32, desc[UR10][R174.64+0x168] ;  /* 0x0001680aae207981 */ /* 0x000f68000c1e1b00 */
[----:B------:R-:W3:Y:S04]  /*673d0*/  LDG.E.64 R34, desc[UR10][R174.64+0x170] ;  /* 0x0001700aae227981 */ /* 0x000ee8000c1e1b00 */
[----:B------:R1:W-:Y:S01]  /*673e0*/  STL.128 [R1+0x10f0], R64 ;  /* 0x0010f04001007387 */ /* 0x0003e20000100c00 */
        /* <DEDUP_REMOVED lines=11> */
[----:B------:R-:W3:Y:S01]  /*674a0*/  LDL.128 R76, [R1+0x11e0] ;  /* 0x0011e000014c7983 */ /* 0x000ee20000100c00 */
[----:B------:R-:W-:-:S02]  /*674b0*/  IMAD.MOV.U32 R54, RZ, RZ, R20 ;  /* 0x000000ffff367224 */ /* 0x000fc400078e0014 */
[----:B------:R-:W-:Y:S01]  /*674c0*/  IMAD.MOV.U32 R55, RZ, RZ, R21 ;  /* 0x000000ffff377224 */ /* 0x000fe200078e0015 */
[----:B------:R0:W-:Y:S04]  /*674d0*/  STL.128 [R1+0x1090], R12 ;  /* 0x0010900c01007387 */ /* 0x0001e80000100c00 */
[----:B------:R0:W-:Y:S01]  /*674e0*/  STL.128 [R1+0x10a0], R52 ;  /* 0x0010a03401007387 */ /* 0x0001e20000100c00 */
[----:B------:R-:W-:-:S03]  /*674f0*/  LOP3.LUT R22, R104, R172, RZ, 0x3c, !PT ;  /* 0x000000ac68167212 */ /* 0x000fc600078e3cff */
[----:B-1----:R-:W3:Y:S04]  /*67500*/  LDL.128 R64, [R1+0x11d0] ;  /* 0x0011d00001407983 */ /* 0x002ee80000100c00 */
[----:B------:R-:W3:Y:S04]  /*67510*/  LDG.E.64 R222, desc[UR10][R174.64+0x228] ;  /* 0x0002280aaede7981 */ /* 0x000ee8000c1e1b00 */
[----:B0-----:R-:W3:Y:S01]  /*67520*/  LDL.128 R12, [R1+0x1130] ;  /* 0x00113000010c7983 */ /* 0x001ee20000100c00 */
[----:B------:R-:W-:-:S03]  /*67530*/  IMAD.MOV.U32 R52, RZ, RZ, R18 ;  /* 0x000000ffff347224 */ /* 0x000fc600078e0012 */
[----:B------:R-:W3:Y:S01]  /*67540*/  LDG.E.64 R216, desc[UR10][R174.64+0x210] ;  /* 0x0002100aaed87981 */ /* 0x000ee2000c1e1b00 */
[----:B------:R-:W-:Y:S02]  /*67550*/  IMAD.MOV.U32 R53, RZ, RZ, R19 ;  /* 0x000000ffff357224 */ /* 0x000fe400078e0013 */
[----:B------:R-:W-:Y:S01]  /*67560*/  IMAD.MOV.U32 R54, RZ, RZ, R16 ;  /* 0x000000ffff367224 */ /* 0x000fe200078e0010 */
[----:B------:R-:W3:Y:S01]  /*67570*/  LDL.128 R80, [R1+0x11f0] ;  /* 0x0011f00001507983 */ /* 0x000ee20000100c00 */
[----:B------:R-:W-:-:S03]  /*67580*/  IMAD.MOV.U32 R55, RZ, RZ, R17 ;  /* 0x000000ffff377224 */ /* 0x000fc600078e0011 */
[----:B------:R-:W3:Y:S04]  /*67590*/  LDL.128 R16, [R1+0x1150] ;  /* 0x0011500001107983 */ /* 0x000ee80000100c00 */
[----:B------:R0:W-:Y:S01]  /*675a0*/  STL.128 [R1+0x10b0], R52 ;  /* 0x0010b03401007387 */ /* 0x0001e20000100c00 */
[----:B------:R-:W-:Y:S02]  /*675b0*/  LOP3.LUT R23, R105, R173, RZ, 0x3c, !PT ;  /* 0x000000ad69177212 */ /* 0x000fe400078e3cff */
[----:B------:R-:W-:Y:S01]  /*675c0*/  LOP3.LUT R20, R106, R170, RZ, 0x3c, !PT ;  /* 0x000000aa6a147212 */ /* 0x000fe200078e3cff */
[----:B------:R1:W-:Y:S01]  /*675d0*/  STL.128 [R1+0x1200], R192 ;  /* 0x001200c001007387 */ /* 0x0003e20000100c00 */
[----:B------:R-:W-:Y:S02]  /*675e0*/  LOP3.LUT R21, R107, R171, RZ, 0x3c, !PT ;  /* 0x000000ab6b157212 */ /* 0x000fe400078e3cff */
[----:B------:R-:W-:Y:S01]  /*675f0*/  LOP3.LUT R88, R118, R224, RZ, 0x3c, !PT ;  /* 0x000000e076587212 */ /* 0x000fe200078e3cff */
[----:B------:R-:W3:Y:S01]  /*67600*/  LDL.128 R112, [R1+0xe80] ;  /* 0x000e800001707983 */ /* 0x000ee20000100c00 */
[----:B------:R-:W-:-:S03]  /*67610*/  LOP3.LUT R89, R119, R225, RZ, 0x3c, !PT ;  /* 0x000000e177597212 */ /* 0x000fc600078e3cff */
[----:B------:R-:W3:Y:S04]  /*67620*/  LDL.128 R128, [R1+0xec0] ;  /* 0x000ec00001807983 */ /* 0x000ee80000100c00 */
[----:B0-----:R-:W3:Y:S04]  /*67630*/  LDG.E.64 R52, desc[UR10][R174.64+0x188] ;  /* 0x0001880aae347981 */ /* 0x001ee8000c1e1b00 */
[----:B------:R-:W3:Y:S01]  /*67640*/  LDG.E.64 R54, desc[UR10][R174.64+0x190] ;  /* 0x0001900aae367981 */ /* 0x000ee2000c1e1b00 */
[----:B------:R-:W-:Y:S02]  /*67650*/  IMAD.MOV.U32 R24, RZ, RZ, R22 ;  /* 0x000000ffff187224 */ /* 0x000fe400078e0016 */
[----:B------:R-:W-:Y:S01]  /*67660*/  IMAD.MOV.U32 R25, RZ, RZ, R23 ;  /* 0x000000ffff197224 */ /* 0x000fe200078e0017 */
[----:B------:R-:W3:Y:S01]  /*67670*/  LDG.E.64 R172, desc[UR10][R174.64+0x1e0] ;  /* 0x0001e00aaeac7981 */ /* 0x000ee2000c1e1b00 */
[----:B------:R-:W-:-:S02]  /*67680*/  IMAD.MOV.U32 R26, RZ, RZ, R20 ;  /* 0x000000ffff1a7224 */ /* 0x000fc400078e0014 */
[----:B------:R-:W-:Y:S01]  /*67690*/  IMAD.MOV.U32 R27, RZ, RZ, R21 ;  /* 0x000000ffff1b7224 */ /* 0x000fe200078e0015 */
[----:B-1----:R-:W3:Y:S04]  /*676a0*/  LDL.128 R192, [R1+0x1200] ;  /* 0x0012000001c07983 */ /* 0x002ee80000100c00 */
[----:B------:R-:W3:Y:S04]  /*676b0*/  LDL.128 R20, [R1+0x1170] ;  /* 0x0011700001147983 */ /* 0x000ee80000100c00 */
[----:B------:R0:W-:Y:S04]  /*676c0*/  STL.128 [R1+0x10d0], R24 ;  /* 0x0010d01801007387 */ /* 0x0001e80000100c00 */
[----:B------:R-:W3:Y:S01]  /*676d0*/  LDL.128 R132, [R1+0xed0] ;  /* 0x000ed00001847983 */ /* 0x000ee20000100c00 */
[----:B------:R-:W-:-:S03]  /*676e0*/  LOP3.LUT R230, R188, R200, RZ, 0x3c, !PT ;  /* 0x000000c8bce67212 */ /* 0x000fc600078e3cff */
[----:B------:R-:W3:Y:S01]  /*676f0*/  LDG.E.64 R224, desc[UR10][R174.64+0x230] ;  /* 0x0002300aaee07981 */ /* 0x000ee2000c1e1b00 */
[----:B------:R-:W-:-:S03]  /*67700*/  LOP3.LUT R231, R189, R201, RZ, 0x3c, !PT ;  /* 0x000000c9bde77212 */ /* 0x000fc600078e3cff */
[----:B------:R-:W3:Y:S04]  /*67710*/  LDL.128 R116, [R1+0xe90] ;  /* 0x000e900001747983 */ /* 0x000ee80000100c00 */
[----:B0-----:R-:W3:Y:S04]  /*67720*/  LDL.128 R24, [R1+0x1180] ;  /* 0x0011800001187983 */ /* 0x001ee80000100c00 */
[----:B------:R-:W3:Y:S04]  /*67730*/  LDG.E.64 R188, desc[UR10][R174.64+0x240] ;  /* 0x0002400aaebc7981 */ /* 0x000ee8000c1e1b00 */
[----:B------:R-:W3:Y:S04]  /*67740*/  LDL.128 R120, [R1+0xea0] ;  /* 0x000ea00001787983 */ /* 0x000ee80000100c00 */
[----:B------:R-:W3:Y:S04]  /*67750*/  LDL.128 R136, [R1+0xee0] ;  /* 0x000ee00001887983 */ /* 0x000ee80000100c00 */
[----:B------:R0:W-:Y:S04]  /*67760*/  STL.128 [R1+0x1100], R84 ;  /* 0x0011005401007387 */ /* 0x0001e80000100c00 */
[----:B------:R-:W3:Y:S04]  /*67770*/  LDL.128 R124, [R1+0xeb0] ;  /* 0x000eb000017c7983 */ /* 0x000ee80000100c00 */
[----:B------:R-:W3:Y:S04]  /*67780*/  LDL.128 R108, [R1+0xe70] ;  /* 0x000e7000016c7983 */ /* 0x000ee80000100c00 */
[----:B------:R-:W3:Y:S01]  /*67790*/  LDL.128 R104, [R1+0xe60] ;  /* 0x000e600001687983 */ /* 0x000ee20000100c00 */
[----:B0-----:R-:W-:-:S03]  /*677a0*/  IMAD.MOV.U32 R84, RZ, RZ, R90 ;  /* 0x000000ffff547224 */ /* 0x001fc600078e005a */
[----:B------:R-:W3:Y:S01]  /*677b0*/  LDL.128 R148, [R1+0xf10] ;  /* 0x000f100001947983 */ /* 0x000ee20000100c00 */
[----:B------:R-:W-:Y:S02]  /*677c0*/  IMAD.MOV.U32 R85, RZ, RZ, R91 ;  /* 0x000000ffff557224 */ /* 0x000fe400078e005b */
[----:B------:R-:W-:Y:S01]  /*677d0*/  IMAD.MOV.U32 R86, RZ, RZ, R88 ;  /* 0x000000ffff567224 */ /* 0x000fe200078e0058 */
[----:B------:R-:W3:Y:S01]  /*677e0*/  LDL.128 R100, [R1+0xe50] ;  /* 0x000e500001647983 */ /* 0x000ee20000100c00 */
[----:B------:R-:W-:-:S03]  /*677f0*/  IMAD.MOV.U32 R87, RZ, RZ, R89 ;  /* 0x000000ffff577224 */ /* 0x000fc600078e0059 */
[----:B------:R-:W3:Y:S04]  /*67800*/  LDL.128 R88, [R1+0xe20] ;  /* 0x000e200001587983 */ /* 0x000ee80000100c00 */
[----:B------:R0:W-:Y:S04]  /*67810*/  STL.128 [R1+0x1110], R84 ;  /* 0x0011105401007387 */ /* 0x0001e80000100c00 */
[----:B------:R-:W3:Y:S04]  /*67820*/  LDL.128 R152, [R1+0xf20] ;  /* 0x000f200001987983 */ /* 0x000ee80000100c00 */
[----:B------:R-:W3:Y:S04]  /*67830*/  LDL.128 R96, [R1+0xe40] ;  /* 0x000e400001607983 */ /* 0x000ee80000100c00 */
[----:B------:R-:W3:Y:S04]  /*67840*/  LDL.128 R156, [R1+0xf30] ;  /* 0x000f3000019c7983 */ /* 0x000ee80000100c00 */
[----:B0-----:R-:W3:Y:S04]  /*67850*/  LDL.128 R84, [R1+0xe10] ;  /* 0x000e100001547983 */ /* 0x001ee80000100c00 */
[----:B------:R-:W3:Y:S04]  /*67860*/  LDL.128 R200, [R1+0xfa0] ;  /* 0x000fa00001c87983 */ /* 0x000ee80000100c00 */
[----:B------:R-:W3:Y:S04]  /*67870*/  LDL.128 R204, [R1+0xfb0] ;  /* 0x000fb00001cc7983 */ /* 0x000ee80000100c00 */
[----:B------:R-:W3:Y:S04]  /*67880*/  LDL.128 R160, [R1+0xf40] ;  /* 0x000f400001a07983 */ /* 0x000ee80000100c00 */
[----:B------:R-:W3:Y:S04]  /*67890*/  LDL.128 R164, [R1+0xf50] ;  /* 0x000f500001a47983 */ /* 0x000ee80000100c00 */
[----:B------:R-:W3:Y:S04]  /*678a0*/  LDL.128 R168, [R1+0xf60] ;  /* 0x000f600001a87983 */ /* 0x000ee80000100c00 */
[----:B------:R-:W3:Y:S04]  /*678b0*/  LDL.128 R176, [R1+0xf70] ;  /* 0x000f700001b07983 */ /* 0x000ee80000100c00 */
[----:B------:R-:W3:Y:S01]  /*678c0*/  LDL.128 R184, [R1+0xf80] ;  /* 0x000f800001b87983 */ /* 0x000ee20000100c00 */
[----:B--2---:R-:W-:-:S02]  /*678d0*/  LOP3.LUT R4, R4, R2, RZ, 0x3c, !PT ;  /* 0x0000000204047212 */ /* 0x004fc400078e3cff */
[----:B------:R-:W-:Y:S02]  /*678e0*/  LOP3.LUT R5, R5, R3, RZ, 0x3c, !PT ;  /* 0x0000000305057212 */ /* 0x000fe400078e3cff */
[----:B----4-:R-:W-:Y:S02]  /*678f0*/  LOP3.LUT R10, R10, R58, RZ, 0x3c, !PT ;  /* 0x0000003a0a0a7212 */ /* 0x010fe400078e3cff */
[----:B------:R-:W-:Y:S02]  /*67900*/  LOP3.LUT R11, R11, R59, RZ, 0x3c, !PT ;  /* 0x0000003b0b0b7212 */ /* 0x000fe400078e3cff */
[----:B-----5:R-:W-:Y:S02]  /*67910*/  LOP3.LUT R32, R190, R32, RZ, 0x3c, !PT ;  /* 0x00000020be207212 */ /* 0x020fe400078e3cff */
[----:B------:R-:W-:Y:S02]  /*67920*/  LOP3.LUT R191, R191, R33, RZ, 0x3c, !PT ;  /* 0x00000021bfbf7212 */ /* 0x000fe400078e3cff */
[----:B---3--:R-:W-:-:S02]  /*67930*/  LOP3.LUT R33, R12, R34, RZ, 0x3c, !PT ;  /* 0x000000220c217212 */ /* 0x008fc400078e3cff */
[----:B------:R-:W-:Y:S01]  /*67940*/  LOP3.LUT R190, R13, R35, RZ, 0x3c, !PT ;  /* 0x000000230dbe7212 */ /* 0x000fe200078e3cff */
[----:B------:R-:W-:Y:S01]  /*67950*/  IMAD.MOV.U32 R12, RZ, RZ, R230 ;  /* 0x000000ffff0c7224 */ /* 0x000fe200078e00e6 */
[----:B------:R-:W-:Y:S01]  /*67960*/  LOP3.LUT R34, R14, R40, RZ, 0x3c, !PT ;  /* 0x000000280e227212 */ /* 0x000fe200078e3cff */
[----:B------:R-:W-:Y:S01]  /*67970*/  IMAD.MOV.U32 R13, RZ, RZ, R231 ;  /* 0x000000ffff0d7224 */ /* 0x000fe200078e00e7 */
[----:B------:R-:W-:Y:S01]  /*67980*/  LOP3.LUT R35, R15, R41, RZ, 0x3c, !PT ;  /* 0x000000290f237212 */ /* 0x000fe200078e3cff */
[----:B------:R-:W-:Y:S02]  /*67990*/  IMAD.MOV.U32 R14, RZ, RZ, R32 ;  /* 0x000000ffff0e7224 */ /* 0x000fe400078e0020 */
[----:B------:R-:W-:Y:S01]  /*679a0*/  IMAD.MOV.U32 R15, RZ, RZ, R191 ;  /* 0x000000ffff0f7224 */ /* 0x000fe200078e00bf */
[----:B------:R-:W-:-:S04]  /*679b0*/  LOP3.LUT R2, R18, R42, RZ, 0x3c, !PT ;  /* 0x0000002a12027212 */ /* 0x000fc800078e3cff */
[----:B------:R0:W-:Y:S01]  /*679c0*/  STL.128 [R1+0x1120], R12 ;  /* 0x0011200c01007387 */ /* 0x0001e20000100c00 */
[----:B------:R-:W-:Y:S01]  /*679d0*/  LOP3.LUT R3, R19, R43, RZ, 0x3c, !PT ;  /* 0x0000002b13037212 */ /* 0x000fe200078e3cff */
[----:B0-----:R-:W-:Y:S02]  /*679e0*/  IMAD.MOV.U32 R12, RZ, RZ, R33 ;  /* 0x000000ffff0c7224 */ /* 0x001fe400078e0021 */
[----:B------:R-:W-:Y:S01]  /*679f0*/  IMAD.MOV.U32 R13, RZ, RZ, R190 ;  /* 0x000000ffff0d7224 */ /* 0x000fe200078e00be */
[----:B------:R-:W-:Y:S01]  /*67a00*/  LOP3.LUT R6, R6, R52, RZ, 0x3c, !PT ;  /* 0x0000003406067212 */ /* 0x000fe200078e3cff */
[----:B------:R-:W-:Y:S01]  /*67a10*/  IMAD.MOV.U32 R14, RZ, RZ, R34 ;  /* 0x000000ffff0e7224 */ /* 0x000fe200078e0022 */
[----:B------:R-:W-:Y:S01]  /*67a20*/  LOP3.LUT R7, R7, R53, RZ, 0x3c, !PT ;  /* 0x0000003507077212 */ /* 0x000fe200078e3cff */
[----:B------:R-:W-:Y:S01]  /*67a30*/  IMAD.MOV.U32 R15, RZ, RZ, R35 ;  /* 0x000000ffff0f7224 */ /* 0x000fe200078e0023 */
[----:B------:R-:W-:Y:S02]  /*67a40*/  LOP3.LUT R16, R16, R54, RZ, 0x3c, !PT ;  /* 0x0000003610107212 */ /* 0x000fe400078e3cff */
[----:B------:R-:W-:Y:S01]  /*67a50*/  LOP3.LUT R17, R17, R55, RZ, 0x3c, !PT ;  /* 0x0000003711117212 */ /* 0x000fe200078e3cff */
[----:B------:R0:W-:Y:S04]  /*67a60*/  STL.128 [R1+0x1140], R4 ;  /* 0x0011400401007387 */ /* 0x0001e80000100c00 */
[----:B------:R1:W-:Y:S04]  /*67a70*/  STL.128 [R1+0x1130], R12 ;  /* 0x0011300c01007387 */ /* 0x0003e80000100c00 */
[----:B------:R2:W-:Y:S04]  /*67a80*/  STL.128 [R1+0x1280], R112 ;  /* 0x0012807001007387 */ /* 0x0005e80000100c00 */
[----:B------:R-:W-:Y:S01]  /*67a90*/  STL.128 [R1+0x12c0], R128 ;  /* 0x0012c08001007387 */ /* 0x000fe20000100c00 */
[----:B0-----:R-:W-:-:S03]  /*67aa0*/  IMAD.MOV.U32 R4, RZ, RZ, R16 ;  /* 0x000000ffff047224 */ /* 0x001fc600078e0010 */
[----:B------:R-:W-:Y:S01]  /*67ab0*/  STL.128 [R1+0x12d0], R132 ;  /* 0x0012d08401007387 */ /* 0x000fe20000100c00 */
[----:B------:R-:W-:Y:S02]  /*67ac0*/  IMAD.MOV.U32 R5, RZ, RZ, R17 ;  /* 0x000000ffff057224 */ /* 0x000fe400078e0011 */
[----:B------:R-:W-:Y:S01]  /*67ad0*/  IMAD.MOV.U32 R6, RZ, RZ, R2 ;  /* 0x000000ffff067224 */ /* 0x000fe200078e0002 */
[----:B-1----:R-:W-:Y:S01]  /*67ae0*/  LOP3.LUT R12, R8, R56, RZ, 0x3c, !PT ;  /* 0x00000038080c7212 */ /* 0x002fe200078e3cff */
[----:B------:R-:W-:Y:S01]  /*67af0*/  IMAD.MOV.U32 R7, RZ, RZ, R3 ;  /* 0x000000ffff077224 */ /* 0x000fe200078e0003 */
[----:B------:R-:W-:Y:S01]  /*67b00*/  LOP3.LUT R13, R9, R57, RZ, 0x3c, !PT ;  /* 0x00000039090d7212 */ /* 0x000fe200078e3cff */
[----:B--2---:R-:W2:Y:S01]  /*67b10*/  LDG.E.64 R112, desc[UR10][R174.64+0x308] ;  /* 0x0003080aae707981 */ /* 0x004ea2000c1e1b00 */
[----:B------:R-:W-:-:S03]  /*67b20*/  LOP3.LUT R8, R20, R62, RZ, 0x3c, !PT ;  /* 0x0000003e14087212 */ /* 0x000fc600078e3cff */
[----:B------:R0:W-:Y:S01]  /*67b30*/  STL.128 [R1+0x1150], R4 ;  /* 0x0011500401007387 */ /* 0x0001e20000100c00 */
[----:B------:R-:W-:Y:S02]  /*67b40*/  LOP3.LUT R9, R21, R63, RZ, 0x3c, !PT ;  /* 0x0000003f15097212 */ /* 0x000fe400078e3cff */
[----:B------:R-:W-:Y:S01]  /*67b50*/  LOP3.LUT R2, R22, R60, RZ, 0x3c, !PT ;  /* 0x0000003c16027212 */ /* 0x000fe200078e3cff */
[----:B------:R-:W3:Y:S01]  /*67b60*/  LDG.E.64 R114, desc[UR10][R174.64+0x310] ;  /* 0x0003100aae727981 */ /* 0x000ee2000c1e1b00 */
[----:B------:R-:W-:-:S03]  /*67b70*/  LOP3.LUT R3, R23, R61, RZ, 0x3c, !PT ;  /* 0x0000003d17037212 */ /* 0x000fc600078e3cff */
[----:B------:R-:W3:Y:S04]  /*67b80*/  LDL.128 R16, [R1+0x12d0] ;  /* 0x0012d00001107983 */ /* 0x000ee80000100c00 */
[----:B------:R1:W-:Y:S01]  /*67b90*/  STL.128 [R1+0x1290], R116 ;  /* 0x0012907401007387 */ /* 0x0003e20000100c00 */
[----:B0-----:R-:W-:-:S03]  /*67ba0*/  IMAD.MOV.U32 R4, RZ, RZ, R12 ;  /* 0x000000ffff047224 */ /* 0x001fc600078e000c */
[----:B------:R0:W-:Y:S01]  /*67bb0*/  STL.128 [R1+0x12a0], R120 ;  /* 0x0012a07801007387 */ /* 0x0001e20000100c00 */
[----:B------:R-:W-:Y:S02]  /*67bc0*/  IMAD.MOV.U32 R5, RZ, RZ, R13 ;  /* 0x000000ffff057224 */ /* 0x000fe400078e000d */
[----:B------:R-:W-:Y:S01]  /*67bd0*/  IMAD.MOV.U32 R6, RZ, RZ, R10 ;  /* 0x000000ffff067224 */ /* 0x000fe200078e000a */
[----:B------:R-:W-:Y:S01]  /*67be0*/  STL.128 [R1+0x12e0], R136 ;  /* 0x0012e08801007387 */ /* 0x000fe20000100c00 */
[----:B------:R-:W-:Y:S01]  /*67bf0*/  IMAD.MOV.U32 R7, RZ, RZ, R11 ;  /* 0x000000ffff077224 */ /* 0x000fe200078e000b */
[----:B------:R-:W-:Y:S02]  /*67c00*/  LOP3.LUT R12, R24, R74, RZ, 0x3c, !PT ;  /* 0x0000004a180c7212 */ /* 0x000fe400078e3cff */
[----:B------:R-:W-:Y:S01]  /*67c10*/  LOP3.LUT R13, R25, R75, RZ, 0x3c, !PT ;  /* 0x0000004b190d7212 */ /* 0x000fe200078e3cff */
[----:B------:R-:W-:Y:S01]  /*67c20*/  STL.128 [R1+0x12b0], R124 ;  /* 0x0012b07c01007387 */ /* 0x000fe20000100c00 */
[----:B------:R-:W-:-:S03]  /*67c30*/  LOP3.LUT R10, R26, R72, RZ, 0x3c, !PT ;  /* 0x000000481a0a7212 */ /* 0x000fc600078e3cff */
[----:B------:R4:W-:Y:S01]  /*67c40*/  STL.128 [R1+0x1160], R4 ;  /* 0x0011600401007387 */ /* 0x0009e20000100c00 */
[----:B------:R-:W-:-:S03]  /*67c50*/  LOP3.LUT R11, R27, R73, RZ, 0x3c, !PT ;  /* 0x000000491b0b7212 */ /* 0x000fc600078e3cff */
[----:B-1----:R-:W5:Y:S04]  /*67c60*/  LDG.E.64 R116, desc[UR10][R174.64+0x318] ;  /* 0x0003180aae747981 */ /* 0x002f68000c1e1b00 */
[----:B------:R-:W5:Y:S04]  /*67c70*/  LDG.E.64 R118, desc[UR10][R174.64+0x320] ;  /* 0x0003200aae767981 */ /* 0x000f68000c1e1b00 */
[----:B0-----:R-:W5:Y:S01]  /*67c80*/  LDG.E.64 R120, desc[UR10][R174.64+0x328] ;  /* 0x0003280aae787981 */ /* 0x001f62000c1e1b00 */
[----:B----4-:R-:W-:-:S03]  /*67c90*/  IMAD.MOV.U32 R4, RZ, RZ, R8 ;  /* 0x000000ffff047224 */ /* 0x010fc600078e0008 */
[----:B------:R-:W-:Y:S01]  /*67ca0*/  STL.128 [R1+0x12f0], R140 ;  /* 0x0012f08c01007387 */ /* 0x000fe20000100c00 */
[----:B------:R-:W-:Y:S02]  /*67cb0*/  IMAD.MOV.U32 R5, RZ, RZ, R9 ;  /* 0x000000ffff057224 */ /* 0x000fe400078e0009 */
[----:B------:R-:W-:Y:S01]  /*67cc0*/  IMAD.MOV.U32 R6, RZ, RZ, R2 ;  /* 0x000000ffff067224 */ /* 0x000fe200078e0002 */
[----:B------:R-:W4:Y:S01]  /*67cd0*/  LDG.E.64 R122, desc[UR10][R174.64+0x330] ;  /* 0x0003300aae7a7981 */ /* 0x000f22000c1e1b00 */
[----:B------:R-:W-:Y:S01]  /*67ce0*/  IMAD.MOV.U32 R7, RZ, RZ, R3 ;  /* 0x000000ffff077224 */ /* 0x000fe200078e0003 */
[----:B------:R-:W-:Y:S02]  /*67cf0*/  LOP3.LUT R8, R28, R70, RZ, 0x3c, !PT ;  /* 0x000000461c087212 */ /* 0x000fe400078e3cff */
[----:B------:R-:W-:Y:S01]  /*67d00*/  LOP3.LUT R9, R29, R71, RZ, 0x3c, !PT ;  /* 0x000000471d097212 */ /* 0x000fe200078e3cff */
[----:B------:R-:W4:Y:S01]  /*67d10*/  LDG.E.64 R124, desc[UR10][R174.64+0x338] ;  /* 0x0003380aae7c7981 */ /* 0x000f22000c1e1b00 */
[----:B------:R-:W-:-:S03]  /*67d20*/  LOP3.LUT R2, R30, R68, RZ, 0x3c, !PT ;  /* 0x000000441e027212 */ /* 0x000fc600078e3cff */
[----:B------:R0:W-:Y:S01]  /*67d30*/  STL.128 [R1+0x1170], R4 ;  /* 0x0011700401007387 */ /* 0x0001e20000100c00 */
[----:B------:R-:W-:-:S03]  /*67d40*/  LOP3.LUT R3, R31, R69, RZ, 0x3c, !PT ;  /* 0x000000451f037212 */ /* 0x000fc600078e3cff */
[----:B------:R-:W-:Y:S04]  /*67d50*/  STL.128 [R1+0x1300], R144 ;  /* 0x0013009001007387 */ /* 0x000fe80000100c00 */
[----:B------:R-:W4:Y:S04]  /*67d60*/  LDL.128 R20, [R1+0x1300] ;  /* 0x0013000001147983 */ /* 0x000f280000100c00 */
[----:B------:R-:W4:Y:S01]  /*67d70*/  LDG.E.64 R128, desc[UR10][R174.64+0x348] ;  /* 0x0003480aae807981 */ /* 0x000f22000c1e1b00 */
[----:B0-----:R-:W-:-:S03]  /*67d80*/  IMAD.MOV.U32 R4, RZ, RZ, R12 ;  /* 0x000000ffff047224 */ /* 0x001fc600078e000c */
[----:B------:R-:W-:Y:S01]  /*67d90*/  STL.128 [R1+0x1210], R84 ;  /* 0x0012105401007387 */ /* 0x000fe20000100c00 */
[----:B------:R-:W-:Y:S02]  /*67da0*/  IMAD.MOV.U32 R5, RZ, RZ, R13 ;  /* 0x000000ffff057224 */ /* 0x000fe400078e000d */
[----:B------:R-:W-:Y:S01]  /*67db0*/  IMAD.MOV.U32 R6, RZ, RZ, R10 ;  /* 0x000000ffff067224 */ /* 0x000fe200078e000a */
[----:B------:R0:W-:Y:S01]  /*67dc0*/  STL.128 [R1+0x1270], R108 ;  /* 0x0012706c01007387 */ /* 0x0001e20000100c00 */
[----:B------:R-:W-:Y:S01]  /*67dd0*/  IMAD.MOV.U32 R7, RZ, RZ, R11 ;  /* 0x000000ffff077224 */ /* 0x000fe200078e000b */
[----:B------:R-:W-:Y:S02]  /*67de0*/  LOP3.LUT R12, R36, R172, RZ, 0x3c, !PT ;  /* 0x000000ac240c7212 */ /* 0x000fe400078e3cff */
[----:B------:R-:W-:Y:S01]  /*67df0*/  LOP3.LUT R13, R37, R173, RZ, 0x3c, !PT ;  /* 0x000000ad250d7212 */ /* 0x000fe200078e3cff */
[----:B------:R-:W-:Y:S01]  /*67e00*/  STL.128 [R1+0x1220], R88 ;  /* 0x0012205801007387 */ /* 0x000fe20000100c00 */
[----:B------:R-:W-:-:S03]  /*67e10*/  LOP3.LUT R10, R38, R182, RZ, 0x3c, !PT ;  /* 0x000000b6260a7212 */ /* 0x000fc600078e3cff */
[----:B------:R1:W-:Y:S01]  /*67e20*/  STL.128 [R1+0x1180], R4 ;  /* 0x0011800401007387 */ /* 0x0003e20000100c00 */
[----:B------:R-:W-:-:S03]  /*67e30*/  LOP3.LUT R11, R39, R183, RZ, 0x3c, !PT ;  /* 0x000000b7270b7212 */ /* 0x000fc600078e3cff */
[----:B------:R1:W-:Y:S04]  /*67e40*/  STL.128 [R1+0x1260], R104 ;  /* 0x0012606801007387 */ /* 0x0003e80000100c00 */
[----:B0-----:R-:W2:Y:S04]  /*67e50*/  LDL.128 R108, [R1+0x1210] ;  /* 0x00121000016c7983 */ /* 0x001ea80000100c00 */
[----:B------:R-:W-:Y:S01]  /*67e60*/  STL.128 [R1+0x1310], R148 ;  /* 0x0013109401007387 */ /* 0x000fe20000100c00 */
[----:B-1----:R-:W-:-:S03]  /*67e70*/  IMAD.MOV.U32 R4, RZ, RZ, R8 ;  /* 0x000000ffff047224 */ /* 0x002fc600078e0008 */
[----:B------:R-:W4:Y:S01]  /*67e80*/  LDG.E.64 R126, desc[UR10][R174.64+0x340] ;  /* 0x0003400aae7e7981 */ /* 0x000f22000c1e1b00 */
[----:B------:R-:W-:Y:S02]  /*67e90*/  IMAD.MOV.U32 R5, RZ, RZ, R9 ;  /* 0x000000ffff057224 */ /* 0x000fe400078e0009 */
[----:B------:R-:W-:Y:S01]  /*67ea0*/  IMAD.MOV.U32 R6, RZ, RZ, R2 ;  /* 0x000000ffff067224 */ /* 0x000fe200078e0002 */
[----:B------:R-:W4:Y:S01]  /*67eb0*/  LDG.E.64 R130, desc[UR10][R174.64+0x350] ;  /* 0x0003500aae827981 */ /* 0x000f22000c1e1b00 */
[----:B------:R-:W-:Y:S01]  /*67ec0*/  IMAD.MOV.U32 R7, RZ, RZ, R3 ;  /* 0x000000ffff077224 */ /* 0x000fe200078e0003 */
[----:B------:R-:W-:Y:S02]  /*67ed0*/  LOP3.LUT R8, R48, R208, RZ, 0x3c, !PT ;  /* 0x000000d030087212 */ /* 0x000fe400078e3cff */
[----:B------:R-:W-:Y:S01]  /*67ee0*/  LOP3.LUT R9, R49, R209, RZ, 0x3c, !PT ;  /* 0x000000d131097212 */ /* 0x000fe200078e3cff */
[----:B------:R-:W5:Y:S01]  /*67ef0*/  LDL.128 R104, [R1+0x1220] ;  /* 0x0012200001687983 */ /* 0x000f620000100c00 */
[----:B------:R-:W-:-:S03]  /*67f00*/  LOP3.LUT R2, R50, R210, RZ, 0x3c, !PT ;  /* 0x000000d232027212 */ /* 0x000fc600078e3cff */
[----:B------:R0:W-:Y:S01]  /*67f10*/  STL.128 [R1+0x1190], R4 ;  /* 0x0011900401007387 */ /* 0x0001e20000100c00 */
[----:B------:R-:W-:-:S03]  /*67f20*/  LOP3.LUT R3, R51, R211, RZ, 0x3c, !PT ;  /* 0x000000d333037212 */ /* 0x000fc600078e3cff */
[----:B------:R-:W5:Y:S04]  /*67f30*/  LDG.E.64 R210, desc[UR10][R174.64+0x260] ;  /* 0x0002600aaed27981 */ /* 0x000f68000c1e1b00 */
        /* <DEDUP_REMOVED lines=14> */
[----:B------:R-:W4:Y:S04]  /*68020*/  LDG.E.64 R212, desc[UR10][R174.64+0x268] ;  /* 0x0002680aaed47981 */ /* 0x000f28000c1e1b00 */
[----:B------:R-:W4:Y:S04]  /*68030*/  LDG.E.64 R214, desc[UR10][R174.64+0x270] ;  /* 0x0002700aaed67981 */ /* 0x000f28000c1e1b00 */
[----:B0-----:R-:W4:Y:S01]  /*68040*/  LDL.128 R100, [R1+0x1230] ;  /* 0x0012300001647983 */ /* 0x001f220000100c00 */
[----:B-1----:R-:W-:-:S03]  /*68050*/  IMAD.MOV.U32 R4, RZ, RZ, R8 ;  /* 0x000000ffff047224 */ /* 0x002fc600078e0008 */
[----:B------:R-:W4:Y:S01]  /*68060*/  LDG.E.64 R134, desc[UR10][R174.64+0x360] ;  /* 0x0003600aae867981 */ /* 0x000f22000c1e1b00 */
[----:B------:R-:W-:Y:S02]  /*68070*/  IMAD.MOV.U32 R5, RZ, RZ, R9 ;  /* 0x000000ffff057224 */ /* 0x000fe400078e0009 */
[----:B------:R-:W-:Y:S01]  /*68080*/  IMAD.MOV.U32 R6, RZ, RZ, R2 ;  /* 0x000000ffff067224 */ /* 0x000fe200078e0002 */
[----:B------:R-:W4:Y:S01]  /*68090*/  LDL.128 R28, [R1+0x1320] ;  /* 0x00132000011c7983 */ /* 0x000f220000100c00 */
[----:B------:R-:W-:Y:S01]  /*680a0*/  IMAD.MOV.U32 R7, RZ, RZ, R3 ;  /* 0x000000ffff077224 */ /* 0x000fe200078e0003 */
[----:B------:R-:W-:Y:S02]  /*680b0*/  LOP3.LUT R2, R66, R218, RZ, 0x3c, !PT ;  /* 0x000000da42027212 */ /* 0x000fe400078e3cff */
[----:B------:R-:W-:Y:S01]  /*680c0*/  LOP3.LUT R3, R67, R219, RZ, 0x3c, !PT ;  /* 0x000000db43037212 */ /* 0x000fe200078e3cff */
[----:B------:R-:W4:Y:S04]  /*680d0*/  LDG.E.64 R136, desc[UR10][R174.64+0x368] ;  /* 0x0003680aae887981 */ /* 0x000f28000c1e1b00 */
[----:B------:R0:W-:Y:S01]  /*680e0*/  STL.128 [R1+0x11b0], R4 ;  /* 0x0011b00401007387 */ /* 0x0001e20000100c00 */
[----:B------:R-:W-:-:S02]  /*680f0*/  LOP3.LUT R8, R64, R216, RZ, 0x3c, !PT ;  /* 0x000000d840087212 */ /* 0x000fc400078e3cff */
[----:B------:R-:W-:Y:S01]  /*68100*/  LOP3.LUT R9, R65, R217, RZ, 0x3c, !PT ;  /* 0x000000d941097212 */ /* 0x000fe200078e3cff */
[----:B------:R-:W2:Y:S04]  /*68110*/  LDG.E.64 R218, desc[UR10][R174.64+0x250] ;  /* 0x0002500aaeda7981 */ /* 0x000ea8000c1e1b00 */
[----:B------:R-:W4:Y:S04]  /*68120*/  LDG.E.64 R216, desc[UR10][R174.64+0x278] ;  /* 0x0002780aaed87981 */ /* 0x000f28000c1e1b00 */
[----:B------:R1:W-:Y:S01]  /*68130*/  STL.128 [R1+0x1240], R96 ;  /* 0x0012406001007387 */ /* 0x0003e20000100c00 */
        /* <DEDUP_REMOVED lines=8> */
[----:B------:R0:W-:Y:S04]  /*681c0*/  STL.128 [R1+0x13b0], R204 ;  /* 0x0013b0cc01007387 */ /* 0x0001e80000100c00 */
[----:B------:R0:W-:Y:S01]  /*681d0*/  STL.128 [R1+0x11c0], R4 ;  /* 0x0011c00401007387 */ /* 0x0001e20000100c00 */
[----:B------:R-:W-:-:S02]  /*681e0*/  IMAD.MOV.U32 R14, RZ, RZ, R10 ;  /* 0x000000ffff0e7224 */ /* 0x000fc400078e000a */
[----:B------:R-:W-:Y:S01]  /*681f0*/  IMAD.MOV.U32 R15, RZ, RZ, R11 ;  /* 0x000000ffff0f7224 */ /* 0x000fe200078e000b */
[----:B------:R-:W-:Y:S01]  /*68200*/  LOP3.LUT R12, R76, R220, RZ, 0x3c, !PT ;  /* 0x000000dc4c0c7212 */ /* 0x000fe200078e3cff */
[----:B-1----:R-:W4:Y:S01]  /*68210*/  LDL.128 R96, [R1+0x1240] ;  /* 0x0012400001607983 */ /* 0x002f220000100c00 */
[----:B------:R-:W-:-:S03]  /*68220*/  LOP3.LUT R13, R77, R221, RZ, 0x3c, !PT ;  /* 0x000000dd4d0d7212 */ /* 0x000fc600078e3cff */
[----:B0-----:R-:W4:Y:S04]  /*68230*/  LDG.E.64 R202, desc[UR10][R174.64+0x280] ;  /* 0x0002800aaeca7981 */ /* 0x001f28000c1e1b00 */
[----:B------:R-:W4:Y:S01]  /*68240*/  LDG.E.64 R204, desc[UR10][R174.64+0x288] ;  /* 0x0002880aaecc7981 */ /* 0x000f22000c1e1b00 */
[----:B------:R-:W-:Y:S01]  /*68250*/  IMAD.MOV.U32 R6, RZ, RZ, R2 ;  /* 0x000000ffff067224 */ /* 0x000fe200078e0002 */
[----:B------:R-:W-:Y:S01]  /*68260*/  LOP3.LUT R2, R82, R226, RZ, 0x3c, !PT ;  /* 0x000000e252027212 */ /* 0x000fe200078e3cff */
[----:B------:R-:W-:Y:S01]  /*68270*/  IMAD.MOV.U32 R7, RZ, RZ, R3 ;  /* 0x000000ffff077224 */ /* 0x000fe200078e0003 */
[----:B------:R-:W-:Y:S01]  /*68280*/  LOP3.LUT R3, R83, R227, RZ, 0x3c, !PT ;  /* 0x000000e353037212 */ /* 0x000fe200078e3cff */
[----:B------:R-:W-:Y:S01]  /*68290*/  IMAD.MOV.U32 R4, RZ, RZ, R8 ;  /* 0x000000ffff047224 */ /* 0x000fe200078e0008 */
[----:B------:R-:W4:Y:S01]  /*682a0*/  LDG.E.64 R138, desc[UR10][R174.64+0x370] ;  /* 0x0003700aae8a7981 */ /* 0x000f22000c1e1b00 */
[----:B------:R-:W-:-:S02]  /*682b0*/  IMAD.MOV.U32 R5, RZ, RZ, R9 ;  /* 0x000000ffff057224 */ /* 0x000fc400078e0009 */
[----:B------:R-:W-:Y:S01]  /*682c0*/  IMAD.MOV.U32 R10, RZ, RZ, R2 ;  /* 0x000000ffff0a7224 */ /* 0x000fe200078e0002 */
[----:B------:R-:W-:Y:S01]  /*682d0*/  LOP3.LUT R2, R194, R228, RZ, 0x3c, !PT ;  /* 0x000000e4c2027212 */ /* 0x000fe200078e3cff */
[----:B------:R-:W-:Y:S01]  /*682e0*/  IMAD.MOV.U32 R11, RZ, RZ, R3 ;  /* 0x000000ffff0b7224 */ /* 0x000fe200078e0003 */
[----:B------:R-:W-:Y:S01]  /*682f0*/  LOP3.LUT R3, R195, R229, RZ, 0x3c, !PT ;  /* 0x000000e5c3037212 */ /* 0x000fe200078e3cff */
[----:B------:R0:W-:Y:S01]  /*68300*/  STL.128 [R1+0x11d0], R4 ;  /* 0x0011d00401007387 */ /* 0x0001e20000100c00 */
[----:B------:R-:W-:-:S03]  /*68310*/  LOP3.LUT R8, R80, R224, RZ, 0x3c, !PT ;  /* 0x000000e050087212 */ /* 0x000fc600078e3cff */
[----:B------:R1:W-:Y:S01]  /*68320*/  STL.128 [R1+0x11e0], R12 ;  /* 0x0011e00c01007387 */ /* 0x0003e20000100c00 */
[----:B------:R-:W-:-:S03]  /*68330*/  LOP3.LUT R9, R81, R225, RZ, 0x3c, !PT ;  /* 0x000000e151097212 */ /* 0x000fc600078e3cff */
[----:B------:R-:W4:Y:S04]  /*68340*/  LDL.128 R32, [R1+0x1330] ;  /* 0x0013300001207983 */ /* 0x000f280000100c00 */
[----:B------:R-:W4:Y:S01]  /*68350*/  LDG.E.64 R140, desc[UR10][R174.64+0x378] ;  /* 0x0003780aae8c7981 */ /* 0x000f22000c1e1b00 */
[----:B0-----:R-:W-:-:S03]  /*68360*/  IMAD.MOV.U32 R6, RZ, RZ, R2 ;  /* 0x000000ffff067224 */ /* 0x001fc600078e0002 */
[----:B------:R-:W4:Y:S01]  /*68370*/  LDG.E.64 R206, desc[UR10][R174.64+0x290] ;  /* 0x0002900aaece7981 */ /* 0x000f22000c1e1b00 */
[----:B------:R-:W-:-:S03]  /*68380*/  IMAD.MOV.U32 R7, RZ, RZ, R3 ;  /* 0x000000ffff077224 */ /* 0x000fc600078e0003 */
[----:B------:R-:W4:Y:S04]  /*68390*/  LDG.E.64 R2, desc[UR10][R174.64+0x300] ;  /* 0x0003000aae027981 */ /* 0x000f28000c1e1b00 */
[----:B-1----:R-:W4:Y:S01]  /*683a0*/  LDL.128 R12, [R1+0x12c0] ;  /* 0x0012c000010c7983 */ /* 0x002f220000100c00 */
[----:B------:R-:W-:Y:S02]  /*683b0*/  LOP3.LUT R4, R192, R188, RZ, 0x3c, !PT ;  /* 0x000000bcc0047212 */ /* 0x000fe400078e3cff */
[----:B------:R-:W-:Y:S01]  /*683c0*/  LOP3.LUT R5, R193, R189, RZ, 0x3c, !PT ;  /* 0x000000bdc1057212 */ /* 0x000fe200078e3cff */
[----:B------:R0:W-:Y:S04]  /*683d0*/  STL.128 [R1+0x11f0], R8 ;  /* 0x0011f00801007387 */ /* 0x0001e80000100c00 */
[----:B------:R1:W-:Y:S04]  /*683e0*/  STL.128 [R1+0x1200], R4 ;  /* 0x0012000401007387 */ /* 0x0003e80000100c00 */
[----:B------:R-:W4:Y:S04]  /*683f0*/  LDL.128 R92, [R1+0x1250] ;  /* 0x00125000015c7983 */ /* 0x000f280000100c00 */
[----:B------:R-:W4:Y:S04]  /*68400*/  LDG.E.64 R208, desc[UR10][R174.64+0x298] ;  /* 0x0002980aaed07981 */ /* 0x000f28000c1e1b00 */
[----:B0-----:R-:W4:Y:S04]  /*68410*/  LDL.128 R8, [R1+0x12e0] ;  /* 0x0012e00001087983 */ /* 0x001f280000100c00 */
[----:B-1----:R-:W4:Y:S04]  /*68420*/  LDL.128 R4, [R1+0x12f0] ;  /* 0x0012f00001047983 */ /* 0x002f280000100c00 */
[----:B------:R-:W-:Y:S04]  /*68430*/  STL.128 [R1+0x1340], R160 ;  /* 0x001340a001007387 */ /* 0x000fe80000100c00 */
[----:B------:R-:W4:Y:S04]  /*68440*/  LDG.E.64 R142, desc[UR10][R174.64+0x380] ;  /* 0x0003800aae8e7981 */ /* 0x000f28000c1e1b00 */
[----:B------:R-:W4:Y:S04]  /*68450*/  LDL.128 R36, [R1+0x1340] ;  /* 0x0013400001247983 */ /* 0x000f280000100c00 */
[----:B------:R-:W4:Y:S04]  /*68460*/  LDG.E.64 R144, desc[UR10][R174.64+0x388] ;  /* 0x0003880aae907981 */ /* 0x000f28000c1e1b00 */
[----:B------:R-:W-:Y:S04]  /*68470*/  STL.128 [R1+0x1350], R164 ;  /* 0x001350a401007387 */ /* 0x000fe80000100c00 */
[----:B------:R0:W-:Y:S04]  /*68480*/  STL.128 [R1+0x1390], R196 ;  /* 0x001390c401007387 */ /* 0x0001e80000100c00 */
[----:B------:R-:W4:Y:S04]  /*68490*/  LDG.E.64 R194, desc[UR10][R174.64+0x2a0] ;  /* 0x0002a00aaec27981 */ /* 0x000f28000c1e1b00 */
[----:B------:R-:W4:Y:S04]  /*684a0*/  LDL.128 R88, [R1+0x1260] ;  /* 0x0012600001587983 */ /* 0x000f280000100c00 */
[----:B------:R-:W4:Y:S04]  /*684b0*/  LDG.E.64 R146, desc[UR10][R174.64+0x390] ;  /* 0x0003900aae927981 */ /* 0x000f28000c1e1b00 */
[----:B0-----:R-:W4:Y:S04]  /*684c0*/  LDG.E.64 R196, desc[UR10][R174.64+0x2a8] ;  /* 0x0002a80aaec47981 */ /* 0x001f28000c1e1b00 */
[----:B------:R-:W4:Y:S04]  /*684d0*/  LDL.128 R40, [R1+0x1350] ;  /* 0x0013500001287983 */ /* 0x000f280000100c00 */
[----:B------:R-:W4:Y:S04]  /*684e0*/  LDG.E.64 R148, desc[UR10][R174.64+0x398] ;  /* 0x0003980aae947981 */ /* 0x000f28000c1e1b00 */
[----:B------:R-:W4:Y:S04]  /*684f0*/  LDG.E.64 R198, desc[UR10][R174.64+0x2b0] ;  /* 0x0002b00aaec67981 */ /* 0x000f28000c1e1b00 */
[----:B------:R-:W4:Y:S04]  /*68500*/  LDL.128 R84, [R1+0x1270] ;  /* 0x0012700001547983 */ /* 0x000f280000100c00 */
[----:B------:R-:W4:Y:S04]  /*68510*/  LDG.E.64 R200, desc[UR10][R174.64+0x2b8] ;  /* 0x0002b80aaec87981 */ /* 0x000f28000c1e1b00 */
[----:B------:R-:W-:Y:S04]  /*68520*/  STL.128 [R1+0x1360], R168 ;  /* 0x001360a801007387 */ /* 0x000fe80000100c00 */
[----:B------:R-:W4:Y:S04]  /*68530*/  LDG.E.64 R150, desc[UR10][R174.64+0x3a0] ;  /* 0x0003a00aae967981 */ /* 0x000f28000c1e1b00 */
[----:B------:R-:W4:Y:S04]  /*68540*/  LDL.128 R44, [R1+0x1360] ;  /* 0x00136000012c7983 */ /* 0x000f280000100c00 */
[----:B------:R-:W4:Y:S04]  /*68550*/  LDG.E.64 R152, desc[UR10][R174.64+0x3a8] ;  /* 0x0003a80aae987981 */ /* 0x000f28000c1e1b00 */
[----:B------:R-:W-:Y:S04]  /*68560*/  STL.128 [R1+0x1370], R176 ;  /* 0x001370b001007387 */ /* 0x000fe80000100c00 */
[----:B------:R0:W-:Y:S04]  /*68570*/  STL.128 [R1+0x1380], R184 ;  /* 0x001380b801007387 */ /* 0x0001e80000100c00 */
[----:B------:R-:W4:Y:S04]  /*68580*/  LDL.128 R80, [R1+0x1280] ;  /* 0x0012800001507983 */ /* 0x000f280000100c00 */
[----:B------:R-:W4:Y:S04]  /*68590*/  LDG.E.64 R188, desc[UR10][R174.64+0x2c8] ;  /* 0x0002c80aaebc7981 */ /* 0x000f28000c1e1b00 */
[----:B------:R-:W4:Y:S04]  /*685a0*/  LDG.E.64 R154, desc[UR10][R174.64+0x3b0] ;  /* 0x0003b00aae9a7981 */ /* 0x000f28000c1e1b00 */
[----:B0-----:R-:W4:Y:S04]  /*685b0*/  LDG.E.64 R186, desc[UR10][R174.64+0x2c0] ;  /* 0x0002c00aaeba7981 */ /* 0x001f28000c1e1b00 */
[----:B------:R-:W4:Y:S04]  /*685c0*/  LDL.128 R48, [R1+0x1370] ;  /* 0x0013700001307983 */ /* 0x000f280000100c00 */
[----:B------:R-:W4:Y:S04]  /*685d0*/  LDG.E.64 R156, desc[UR10][R174.64+0x3b8] ;  /* 0x0003b80aae9c7981 */ /* 0x000f28000c1e1b00 */
[----:B------:R-:W4:Y:S04]  /*685e0*/  LDG.E.64 R190, desc[UR10][R174.64+0x2d0] ;  /* 0x0002d00aaebe7981 */ /* 0x000f28000c1e1b00 */
        /* <DEDUP_REMOVED lines=20> */
[----:B------:R-:W4:Y:S01]  /*68730*/  LDG.E.64 R170, desc[UR10][R174.64+0x3f0] ;  /* 0x0003f00aaeaa7981 */ /* 0x000f22000c1e1b00 */
[----:B---3--:R-:W-:-:S02]  /*68740*/  LOP3.LUT R16, R16, R114, RZ, 0x3c, !PT ;  /* 0x0000007210107212 */ /* 0x008fc400078e3cff */
[----:B------:R-:W-:Y:S02]  /*68750*/  LOP3.LUT R17, R17, R115, RZ, 0x3c, !PT ;  /* 0x0000007311117212 */ /* 0x000fe400078e3cff */
[----:B--2---:R-:W-:Y:S02]  /*68760*/  LOP3.LUT R108, R108, R218, RZ, 0x3c, !PT ;  /* 0x000000da6c6c7212 */ /* 0x004fe400078e3cff */
[----:B------:R-:W-:Y:S02]  /*68770*/  LOP3.LUT R109, R109, R219, RZ, 0x3c, !PT ;  /* 0x000000db6d6d7212 */ /* 0x000fe400078e3cff */
[----:B-----5:R-:W-:Y:S02]  /*68780*/  LOP3.LUT R218, R104, R210, RZ, 0x3c, !PT ;  /* 0x000000d268da7212 */ /* 0x020fe400078e3cff */
[----:B------:R-:W-:Y:S02]  /*68790*/  LOP3.LUT R219, R105, R211, RZ, 0x3c, !PT ;  /* 0x000000d369db7212 */ /* 0x000fe400078e3cff */
[----:B----4-:R-:W-:-:S02]  /*687a0*/  LOP3.LUT R210, R106, R212, RZ, 0x3c, !PT ;  /* 0x000000d46ad27212 */ /* 0x010fc400078e3cff */
[----:B------:R-:W-:Y:S02]  /*687b0*/  LOP3.LUT R211, R107, R213, RZ, 0x3c, !PT ;  /* 0x000000d56bd37212 */ /* 0x000fe400078e3cff */
[----:B------:R-:W-:Y:S01]  /*687c0*/  LOP3.LUT R106, R100, R214, RZ, 0x3c, !PT ;  /* 0x000000d6646a7212 */ /* 0x000fe200078e3cff */
[----:B------:R-:W-:Y:S01]  /*687d0*/  IMAD.MOV.U32 R100, RZ, RZ, R218 ;  /* 0x000000ffff647224 */ /* 0x000fe200078e00da */
[----:B------:R-:W-:Y:S01]  /*687e0*/  LOP3.LUT R107, R101, R215, RZ, 0x3c, !PT ;  /* 0x000000d7656b7212 */ /* 0x000fe200078e3cff */
[----:B------:R-:W-:Y:S01]  /*687f0*/  IMAD.MOV.U32 R101, RZ, RZ, R219 ;  /* 0x000000ffff657224 */ /* 0x000fe200078e00db */
[----:B------:R-:W-:Y:S01]  /*68800*/  LOP3.LUT R104, R102, R216, RZ, 0x3c, !PT ;  /* 0x000000d866687212 */ /* 0x000fe200078e3cff */
[----:B------:R-:W-:Y:S01]  /*68810*/  IMAD.MOV.U32 R102, RZ, RZ, R210 ;  /* 0x000000ffff667224 */ /* 0x000fe200078e00d2 */
[----:B------:R-:W-:Y:S01]  /*68820*/  LOP3.LUT R105, R103, R217, RZ, 0x3c, !PT ;  /* 0x000000d967697212 */ /* 0x000fe200078e3cff */
[----:B------:R-:W-:-:S05]  /*68830*/  IMAD.MOV.U32 R103, RZ, RZ, R211 ;  /* 0x000000ffff677224 */ /* 0x000fca00078e00d3 */
[----:B------:R0:W-:Y:S02]  /*68840*/  STL.128 [R1+0x1220], R100 ;  /* 0x0012206401007387 */ /* 0x0001e40000100c00 */
[----:B0-----:R-:W-:Y:S01]  /*68850*/  IMAD.MOV.U32 R100, RZ, RZ, R106 ;  /* 0x000000ffff647224 */ /* 0x001fe200078e006a */
[----:B------:R-:W-:Y:S01]  /*68860*/  LOP3.LUT R106, R96, R202, RZ, 0x3c, !PT ;  /* 0x000000ca606a7212 */ /* 0x000fe200078e3cff */
[----:B------:R-:W-:Y:S01]  /*68870*/  IMAD.MOV.U32 R101, RZ, RZ, R107 ;  /* 0x000000ffff657224 */ /* 0x000fe200078e006b */
[----:B------:R-:W-:Y:S01]  /*68880*/  LOP3.LUT R107, R97, R203, RZ, 0x3c, !PT ;  /* 0x000000cb616b7212 */ /* 0x000fe200078e3cff */
[----:B------:R-:W-:Y:S01]  /*68890*/  IMAD.MOV.U32 R102, RZ, RZ, R104 ;  /* 0x000000ffff667224 */ /* 0x000fe200078e0068 */
[----:B------:R-:W-:Y:S02]  /*688a0*/  LOP3.LUT R12, R12, R2, RZ, 0x3c, !PT ;  /* 0x000000020c0c7212 */ /* 0x000fe400078e3cff */
[----:B------:R-:W-:Y:S02]  /*688b0*/  LOP3.LUT R13, R13, R3, RZ, 0x3c, !PT ;  /* 0x000000030d0d7212 */ /* 0x000fe400078e3cff */
[----:B------:R-:W-:-:S02]  /*688c0*/  LOP3.LUT R14, R14, R112, RZ, 0x3c, !PT ;  /* 0x000000700e0e7212 */ /* 0x000fc400078e3cff */
[----:B------:R-:W-:Y:S02]  /*688d0*/  LOP3.LUT R15, R15, R113, RZ, 0x3c, !PT ;  /* 0x000000710f0f7212 */ /* 0x000fe400078e3cff */
[----:B------:R-:W-:Y:S02]  /*688e0*/  LOP3.LUT R2, R18, R116, RZ, 0x3c, !PT ;  /* 0x0000007412027212 */ /* 0x000fe400078e3cff */
[----:B------:R-:W-:Y:S01]  /*688f0*/  LOP3.LUT R3, R19, R117, RZ, 0x3c, !PT ;  /* 0x0000007513037212 */ /* 0x000fe200078e3cff */
[----:B------:R0:W-:Y:S01]  /*68900*/  STL.128 [R1+0x12c0], R12 ;  /* 0x0012c00c01007387 */ /* 0x0001e20000100c00 */
[----:B------:R-:W-:Y:S02]  /*68910*/  LOP3.LUT R10, R10, R120, RZ, 0x3c, !PT ;  /* 0x000000780a0a7212 */ /* 0x000fe400078e3cff */
        /* <DEDUP_REMOVED lines=17> */
[----:B------:R0:W-:Y:S04]  /*68a30*/  STL.128 [R1+0x12d0], R12 ;  /* 0x0012d00c01007387 */ /* 0x0001e80000100c00 */
[----:B------:R1:W-:Y:S01]  /*68a40*/  STL.128 [R1+0x12e0], R4 ;  /* 0x0012e00401007387 */ /* 0x0003e20000100c00 */
[----:B0-----:R-:W-:Y:S01]  /*68a50*/  LOP3.LUT R12, R20, R126, RZ, 0x3c, !PT ;  /* 0x0000007e140c7212 */ /* 0x001fe200078e3cff */
[----:B------:R-:W-:Y:S01]  /*68a60*/  IMAD.MOV.U32 R14, RZ, RZ, R10 ;  /* 0x000000ffff0e7224 */ /* 0x000fe200078e000a */
[----:B------:R-:W-:Y:S01]  /*68a70*/  LOP3.LUT R13, R21, R127, RZ, 0x3c, !PT ;  /* 0x0000007f150d7212 */ /* 0x000fe200078e3cff */
[----:B------:R-:W-:-:S02]  /*68a80*/  IMAD.MOV.U32 R15, RZ, RZ, R11 ;  /* 0x000000ffff0f7224 */ /* 0x000fc400078e000b */
        /* <DEDUP_REMOVED lines=10> */
[----:B------:R-:W-:Y:S01]  /*68b30*/  IMAD.MOV.U32 R103, RZ, RZ, R105 ;  /* 0x000000ffff677224 */ /* 0x000fe200078e0069 */
[----:B------:R-:W-:-:S02]  /*68b40*/  LOP3.LUT R104, R98, R204, RZ, 0x3c, !PT ;  /* 0x000000cc62687212 */ /* 0x000fc400078e3cff */
[----:B------:R-:W-:Y:S01]  /*68b50*/  LOP3.LUT R105, R99, R205, RZ, 0x3c, !PT ;  /* 0x000000cd63697212 */ /* 0x000fe200078e3cff */
[----:B0-----:R-:W-:Y:S01]  /*68b60*/  IMAD.MOV.U32 R12, RZ, RZ, R8 ;  /* 0x000000ffff0c7224 */ /* 0x001fe200078e0008 */
[----:B------:R-:W-:Y:S01]  /*68b70*/  LOP3.LUT R8, R28, R134, RZ, 0x3c, !PT ;  /* 0x000000861c087212 */ /* 0x000fe200078e3cff */
[----:B------:R-:W-:Y:S01]  /*68b80*/  IMAD.MOV.U32 R13, RZ, RZ, R9 ;  /* 0x000000ffff0d7224 */ /* 0x000fe200078e0009 */
[----:B------:R-:W-:Y:S01]  /*68b90*/  LOP3.LUT R9, R29, R135, RZ, 0x3c, !PT ;  /* 0x000000871d097212 */ /* 0x000fe200078e3cff */
[----:B------:R-:W-:Y:S01]  /*68ba0*/  IMAD.MOV.U32 R14, RZ, RZ, R2 ;  /* 0x000000ffff0e7224 */ /* 0x000fe200078e0002 */
[----:B-1----:R-:W-:Y:S01]  /*68bb0*/  LOP3.LUT R6, R30, R136, RZ, 0x3c, !PT ;  /* 0x000000881e067212 */ /* 0x002fe200078e3cff */
[----:B------:R-:W-:Y:S01]  /*68bc0*/  IMAD.MOV.U32 R15, RZ, RZ, R3 ;  /* 0x000000ffff0f7224 */ /* 0x000fe200078e0003 */
[----:B------:R-:W-:Y:S02]  /*68bd0*/  LOP3.LUT R7, R31, R137, RZ, 0x3c, !PT ;  /* 0x000000891f077212 */ /* 0x000fe400078e3cff */
[----:B------:R-:W-:-:S02]  /*68be0*/  LOP3.LUT R4, R32, R138, RZ, 0x3c, !PT ;  /* 0x0000008a20047212 */ /* 0x000fc400078e3cff */
[----:B------:R0:W-:Y:S01]  /*68bf0*/  STL.128 [R1+0x1310], R12 ;  /* 0x0013100c01007387 */ /* 0x0001e20000100c00 */
[----:B------:R-:W-:Y:S02]  /*68c00*/  LOP3.LUT R5, R33, R139, RZ, 0x3c, !PT ;  /* 0x0000008b21057212 */ /* 0x000fe400078e3cff */
[----:B------:R-:W-:Y:S02]  /*68c10*/  LOP3.LUT R2, R34, R140, RZ, 0x3c, !PT ;  /* 0x0000008c22027212 */ /* 0x000fe400078e3cff */
[----:B------:R-:W-:Y:S02]  /*68c20*/  LOP3.LUT R3, R35, R141, RZ, 0x3c, !PT ;  /* 0x0000008d23037212 */ /* 0x000fe400078e3cff */
[----:B------:R-:W-:Y:S01]  /*68c30*/  LOP3.LUT R98, R92, R206, RZ, 0x3c, !PT ;  /* 0x000000ce5c627212 */ /* 0x000fe200078e3cff */
[----:B------:R-:W-:Y:S01]  /*68c40*/  IMAD.MOV.U32 R92, RZ, RZ, R106 ;  /* 0x000000ffff5c7224 */ /* 0x000fe200078e006a */
[----:B------:R-:W-:Y:S01]  /*68c50*/  LOP3.LUT R99, R93, R207, RZ, 0x3c, !PT ;  /* 0x000000cf5d637212 */ /* 0x000fe200078e3cff */
[----:B------:R-:W-:Y:S01]  /*68c60*/  IMAD.MOV.U32 R93, RZ, RZ, R107 ;  /* 0x000000ffff5d7224 */ /* 0x000fe200078e006b */
[----:B------:R-:W-:Y:S01]  /*68c70*/  LOP3.LUT R96, R94, R208, RZ, 0x3c, !PT ;  /* 0x000000d05e607212 */ /* 0x000fe200078e3cff */
[----:B0-----:R-:W-:-:S02]  /*68c80*/  IMAD.MOV.U32 R12, RZ, RZ, R8 ;  /* 0x000000ffff0c7224 */ /* 0x001fc400078e0008 */
[----:B------:R-:W-:Y:S02]  /*68c90*/  IMAD.MOV.U32 R13, RZ, RZ, R9 ;  /* 0x000000ffff0d7224 */ /* 0x000fe400078e0009 */
[----:B------:R-:W-:Y:S02]  /*68ca0*/  IMAD.MOV.U32 R14, RZ, RZ, R6 ;  /* 0x000000ffff0e7224 */ /* 0x000fe400078e0006 */
[----:B------:R-:W-:Y:S01]  /*68cb0*/  IMAD.MOV.U32 R15, RZ, RZ, R7 ;  /* 0x000000ffff0f7224 */ /* 0x000fe200078e0007 */
[----:B------:R-:W-:Y:S01]  /*68cc0*/  LOP3.LUT R97, R95, R209, RZ, 0x3c, !PT ;  /* 0x000000d15f617212 */ /* 0x000fe200078e3cff */
[----:B------:R-:W-:Y:S01]  /*68cd0*/  IMAD.MOV.U32 R94, RZ, RZ, R104 ;  /* 0x000000ffff5e7224 */ /* 0x000fe200078e0068 */
[----:B------:R-:W-:Y:S01]  /*68ce0*/  LOP3.LUT R8, R36, R142, RZ, 0x3c, !PT ;  /* 0x0000008e24087212 */ /* 0x000fe200078e3cff */
[----:B------:R-:W-:Y:S01]  /*68cf0*/  IMAD.MOV.U32 R95, RZ, RZ, R105 ;  /* 0x000000ffff5f7224 */ /* 0x000fe200078e0069 */
[----:B------:R0:W-:Y:S01]  /*68d00*/  STL.128 [R1+0x1320], R12 ;  /* 0x0013200c01007387 */ /* 0x0001e20000100c00 */
[----:B------:R-:W-:-:S02]  /*68d10*/  LOP3.LUT R9, R37, R143, RZ, 0x3c, !PT ;  /* 0x0000008f25097212 */ /* 0x000fc400078e3cff */
[----:B------:R-:W-:Y:S02]  /*68d20*/  LOP3.LUT R6, R38, R144, RZ, 0x3c, !PT ;  /* 0x0000009026067212 */ /* 0x000fe400078e3cff */
[----:B------:R-:W-:Y:S01]  /*68d30*/  LOP3.LUT R7, R39, R145, RZ, 0x3c, !PT ;  /* 0x0000009127077212 */ /* 0x000fe200078e3cff */
[----:B------:R1:W-:Y:S01]  /*68d40*/  STL.128 [R1+0x1240], R92 ;  /* 0x0012405c01007387 */ /* 0x0003e20000100c00 */
[----:B0-----:R-:W-:Y:S02]  /*68d50*/  IMAD.MOV.U32 R12, RZ, RZ, R4 ;  /* 0x000000ffff0c7224 */ /* 0x001fe400078e0004 */
[----:B------:R-:W-:Y:S02]  /*68d60*/  IMAD.MOV.U32 R13, RZ, RZ, R5 ;  /* 0x000000ffff0d7224 */ /* 0x000fe400078e0005 */
[----:B------:R-:W-:Y:S02]  /*68d70*/  IMAD.MOV.U32 R14, RZ, RZ, R2 ;  /* 0x000000ffff0e7224 */ /* 0x000fe400078e0002 */
[----:B------:R-:W-:Y:S01]  /*68d80*/  IMAD.MOV.U32 R15, RZ, RZ, R3 ;  /* 0x000000ffff0f7224 */ /* 0x000fe200078e0003 */
[----:B------:R-:W-:Y:S01]  /*68d90*/  LOP3.LUT R4, R40, R146, RZ, 0x3c, !PT ;  /* 0x0000009228047212 */ /* 0x000fe200078e3cff */
[----:B-1----:R-:W-:Y:S01]  /*68da0*/  IMAD.MOV.U32 R92, RZ, RZ, R98 ;  /* 0x000000ffff5c7224 */ /* 0x002fe200078e0062 */
[----:B------:R-:W-:Y:S01]  /*68db0*/  LOP3.LUT R98, R88, R194, RZ, 0x3c, !PT ;  /* 0x000000c258627212 */ /* 0x000fe200078e3cff */
[----:B------:R-:W-:Y:S01]  /*68dc0*/  IMAD.MOV.U32 R93, RZ, RZ, R99 ;  /* 0x000000ffff5d7224 */ /* 0x000fe200078e0063 */
[----:B------:R0:W-:Y:S01]  /*68dd0*/  STL.128 [R1+0x1330], R12 ;  /* 0x0013300c01007387 */ /* 0x0001e20000100c00 */
[----:B------:R-:W-:Y:S01]  /*68de0*/  IMAD.MOV.U32 R94, RZ, RZ, R96 ;  /* 0x000000ffff5e7224 */ /* 0x000fe200078e0060 */
[----:B------:R-:W-:Y:S01]  /*68df0*/  LOP3.LUT R99, R89, R195, RZ, 0x3c, !PT ;  /* 0x000000c359637212 */ /* 0x000fe200078e3cff */
[----:B------:R-:W-:Y:S01]  /*68e00*/  IMAD.MOV.U32 R95, RZ, RZ, R97 ;  /* 0x000000ffff5f7224 */ /* 0x000fe200078e0061 */
[----:B------:R-:W-:-:S02]  /*68e10*/  LOP3.LUT R96, R90, R196, RZ, 0x3c, !PT ;  /* 0x000000c45a607212 */ /* 0x000fc400078e3cff */
[----:B------:R-:W-:Y:S02]  /*68e20*/  LOP3.LUT R97, R91, R197, RZ, 0x3c, !PT ;  /* 0x000000c55b617212 */ /* 0x000fe400078e3cff */
[----:B------:R-:W-:Y:S02]  /*68e30*/  LOP3.LUT R5, R41, R147, RZ, 0x3c, !PT ;  /* 0x0000009329057212 */ /* 0x000fe400078e3cff */
[----:B------:R-:W-:Y:S02]  /*68e40*/  LOP3.LUT R2, R42, R148, RZ, 0x3c, !PT ;  /* 0x000000942a027212 */ /* 0x000fe400078e3cff */
[----:B------:R-:W-:Y:S01]  /*68e50*/  LOP3.LUT R3, R43, R149, RZ, 0x3c, !PT ;  /* 0x000000952b037212 */ /* 0x000fe200078e3cff */
[----:B0-----:R-:W-:Y:S02]  /*68e60*/  IMAD.MOV.U32 R12, RZ, RZ, R8 ;  /* 0x000000ffff0c7224 */ /* 0x001fe400078e0008 */
[----:B------:R-:W-:Y:S02]  /*68e70*/  IMAD.MOV.U32 R13, RZ, RZ, R9 ;  /* 0x000000ffff0d7224 */ /* 0x000fe400078e0009 */
[----:B------:R-:W-:-:S02]  /*68e80*/  IMAD.MOV.U32 R14, RZ, RZ, R6 ;  /* 0x000000ffff0e7224 */ /* 0x000fc400078e0006 */
[----:B------:R-:W-:Y:S01]  /*68e90*/  IMAD.MOV.U32 R15, RZ, RZ, R7 ;  /* 0x000000ffff0f7224 */ /* 0x000fe200078e0007 */
[----:B------:R-:W-:Y:S01]  /*68ea0*/  LOP3.LUT R90, R84, R198, RZ, 0x3c, !PT ;  /* 0x000000c6545a7212 */ /* 0x000fe200078e3cff */
[----:B------:R-:W-:Y:S01]  /*68eb0*/  IMAD.MOV.U32 R84, RZ, RZ, R98 ;  /* 0x000000ffff547224 */ /* 0x000fe200078e0062 */
[----:B------:R-:W-:Y:S01]  /*68ec0*/  LOP3.LUT R91, R85, R199, RZ, 0x3c, !PT ;  /* 0x000000c7555b7212 */ /* 0x000fe200078e3cff */
[----:B------:R-:W-:Y:S01]  /*68ed0*/  IMAD.MOV.U32 R85, RZ, RZ, R99 ;  /* 0x000000ffff557224 */ /* 0x000fe200078e0063 */
[----:B------:R-:W-:Y:S01]  /*68ee0*/  LOP3.LUT R88, R86, R200, RZ, 0x3c, !PT ;  /* 0x000000c856587212 */ /* 0x000fe200078e3cff */
[----:B------:R0:W-:Y:S01]  /*68ef0*/  STL.128 [R1+0x1340], R12 ;  /* 0x0013400c01007387 */ /* 0x0001e20000100c00 */
[----:B------:R-:W-:Y:S01]  /*68f00*/  LOP3.LUT R89, R87, R201, RZ, 0x3c, !PT ;  /* 0x000000c957597212 */ /* 0x000fe200078e3cff */
[----:B------:R-:W-:Y:S01]  /*68f10*/  IMAD.MOV.U32 R86, RZ, RZ, R96 ;  /* 0x000000ffff567224 */ /* 0x000fe200078e0060 */
[----:B------:R-:W-:Y:S01]  /*68f20*/  LOP3.LUT R8, R44, R150, RZ, 0x3c, !PT ;  /* 0x000000962c087212 */ /* 0x000fe200078e3cff */
[----:B------:R-:W-:Y:S01]  /*68f30*/  IMAD.MOV.U32 R87, RZ, RZ, R97 ;  /* 0x000000ffff577224 */ /* 0x000fe200078e0061 */
        /* <DEDUP_REMOVED lines=8> */
[----:B------:R-:W-:-:S02]  /*68fc0*/  LOP3.LUT R4, R48, R154, RZ, 0x3c, !PT ;  /* 0x0000009a30047212 */ /* 0x000fc400078e3cff */
[----:B------:R-:W-:Y:S01]  /*68fd0*/  LOP3.LUT R5, R49, R155, RZ, 0x3c, !PT ;  /* 0x0000009b31057212 */ /* 0x000fe200078e3cff */
[----:B-1----:R-:W-:Y:S01]  /*68fe0*/  IMAD.MOV.U32 R84, RZ, RZ, R90 ;  /* 0x000000ffff547224 */ /* 0x002fe200078e005a */
[----:B------:R0:W-:Y:S01]  /*68ff0*/  STL.128 [R1+0x1350], R12 ;  /* 0x0013500c01007387 */ /* 0x0001e20000100c00 */
[----:B------:R-:W-:Y:S01]  /*69000*/  IMAD.MOV.U32 R85, RZ, RZ, R91 ;  /* 0x000000ffff557224 */ /* 0x000fe200078e005b */
[----:B------:R-:W-:Y:S01]  /*69010*/  LOP3.LUT R90, R80, R186, RZ, 0x3c, !PT ;  /* 0x000000ba505a7212 */ /* 0x000fe200078e3cff */
[----:B------:R-:W-:Y:S01]  /*69020*/  IMAD.MOV.U32 R86, RZ, RZ, R88 ;  /* 0x000000ffff567224 */ /* 0x000fe200078e0058 */
[----:B------:R-:W-:Y:S01]  /*69030*/  LOP3.LUT R91, R81, R187, RZ, 0x3c, !PT ;  /* 0x000000bb515b7212 */ /* 0x000fe200078e3cff */
[----:B------:R-:W-:Y:S01]  /*69040*/  IMAD.MOV.U32 R87, RZ, RZ, R89 ;  /* 0x000000ffff577224 */ /* 0x000fe200078e0059 */
[----:B------:R-:W-:Y:S02]  /*69050*/  LOP3.LUT R88, R82, R188, RZ, 0x3c, !PT ;  /* 0x000000bc52587212 */ /* 0x000fe400078e3cff */
[----:B------:R-:W-:-:S02]  /*69060*/  LOP3.LUT R89, R83, R189, RZ, 0x3c, !PT ;  /* 0x000000bd53597212 */ /* 0x000fc400078e3cff */
[----:B------:R-:W-:Y:S02]  /*69070*/  LOP3.LUT R2, R50, R156, RZ, 0x3c, !PT ;  /* 0x0000009c32027212 */ /* 0x000fe400078e3cff */
[----:B------:R-:W-:Y:S01]  /*69080*/  LOP3.LUT R3, R51, R157, RZ, 0x3c, !PT ;  /* 0x0000009d33037212 */ /* 0x000fe200078e3cff */
[----:B0-----:R-:W-:Y:S02]  /*69090*/  IMAD.MOV.U32 R12, RZ, RZ, R8 ;  /* 0x000000ffff0c7224 */ /* 0x001fe400078e0008 */
[----:B------:R-:W-:Y:S02]  /*690a0*/  IMAD.MOV.U32 R13, RZ, RZ, R9 ;  /* 0x000000ffff0d7224 */ /* 0x000fe400078e0009 */
[----:B------:R-:W-:Y:S02]  /*690b0*/  IMAD.MOV.U32 R14, RZ, RZ, R6 ;  /* 0x000000ffff0e7224 */ /* 0x000fe400078e0006 */
        /* <DEDUP_REMOVED lines=41> */
[----:B------:R-:W-:Y:S01]  /*69350*/  IMAD.MOV.U32 R70, RZ, RZ, R80 ;  /* 0x000000ffff467224 */ /* 0x000fe200078e0050 */
[----:B------:R-:W-:Y:S01]  /*69360*/  LOP3.LUT R4, R56, R162, RZ, 0x3c, !PT ;  /* 0x000000a238047212 */ /* 0x000fe200078e3cff */
[----:B------:R-:W-:Y:S01]  /*69370*/  IMAD.MOV.U32 R71, RZ, RZ, R81 ;  /* 0x000000ffff477224 */ /* 0x000fe200078e0051 */
[----:B------:R-:W-:-:S02]  /*69380*/  LOP3.LUT R5, R57, R163, RZ, 0x3c, !PT ;  /* 0x000000a339057212 */ /* 0x000fc400078e3cff */
[----:B------:R-:W-:Y:S02]  /*69390*/  LOP3.LUT R6, R62, R168, RZ, 0x3c, !PT ;  /* 0x000000a83e067212 */ /* 0x000fe400078e3cff */
[----:B------:R-:W-:Y:S01]  /*693a0*/  LOP3.LUT R7, R63, R169, RZ, 0x3c, !PT ;  /* 0x000000a93f077212 */ /* 0x000fe200078e3cff */
[----:B------:R1:W-:Y:S01]  /*693b0*/  STL.128 [R1+0x12a0], R68 ;  /* 0x0012a04401007387 */ /* 0x0003e20000100c00 */
[----:B------:R-:W-:Y:S01]  /*693c0*/  LOP3.LUT R110, R110, R220, RZ, 0x3c, !PT ;  /* 0x000000dc6e6e7212 */ /* 0x000fe200078e3cff */
[----:B------:R-:W-:Y:S02]  /*693d0*/  IMAD.MOV.U32 R10, RZ, RZ, R6 ;  /* 0x000000ffff0a7224 */ /* 0x000fe400078e0006 */
        /* <DEDUP_REMOVED lines=10> */
[----:B-1----:R-:W-:Y:S01]  /*69480*/  IMAD.MOV.U32 R68, RZ, RZ, R74 ;  /* 0x000000ffff447224 */ /* 0x002fe200078e004a */
[----:B------:R-:W-:Y:S01]  /*69490*/  LOP3.LUT R4, R64, R170, RZ, 0x3c, !PT ;  /* 0x000000aa40047212 */ /* 0x000fe200078e3cff */
[----:B------:R-:W-:Y:S01]  /*694a0*/  IMAD.MOV.U32 R69, RZ, RZ, R75 ;  /* 0x000000ffff457224 */ /* 0x000fe200078e004b */
[----:B------:R-:W-:Y:S01]  /*694b0*/  LOP3.LUT R5, R65, R171, RZ, 0x3c, !PT ;  /* 0x000000ab41057212 */ /* 0x000fe200078e3cff */
[----:B------:R-:W-:-:S02]  /*694c0*/  IMAD.MOV.U32 R70, RZ, RZ, R72 ;  /* 0x000000ffff467224 */ /* 0x000fc400078e0048 */
[----:B------:R-:W-:Y:S02]  /*694d0*/  IMAD.MOV.U32 R71, RZ, RZ, R73 ;  /* 0x000000ffff477224 */ /* 0x000fe400078e0049 */
[----:B------:R-:W-:Y:S02]  /*694e0*/  IMAD.MOV.U32 R6, RZ, RZ, R2 ;  /* 0x000000ffff067224 */ /* 0x000fe400078e0002 */
[----:B------:R-:W-:Y:S01]  /*694f0*/  IMAD.MOV.U32 R7, RZ, RZ, R3 ;  /* 0x000000ffff077224 */ /* 0x000fe200078e0003 */
[----:B------:R0:W-:Y:S04]  /*69500*/  STL.128 [R1+0x1210], R108 ;  /* 0x0012106c01007387 */ /* 0x0001e80000100c00 */
[----:B------:R0:W-:Y:S04]  /*69510*/  STL.128 [R1+0x1230], R100 ;  /* 0x0012306401007387 */ /* 0x0001e80000100c00 */
[----:B------:R0:W-:Y:S04]  /*69520*/  STL.128 [R1+0x1250], R92 ;  /* 0x0012505c01007387 */ /* 0x0001e80000100c00 */
[----:B------:R0:W-:Y:S04]  /*69530*/  STL.128 [R1+0x1270], R84 ;  /* 0x0012705401007387 */ /* 0x0001e80000100c00 */
[----:B------:R0:W-:Y:S04]  /*69540*/  STL.128 [R1+0x1290], R76 ;  /* 0x0012904c01007387 */ /* 0x0001e80000100c00 */
[----:B------:R0:W-:Y:S04]  /*69550*/  STL.128 [R1+0x12b0], R68 ;  /* 0x0012b04401007387 */ /* 0x0001e80000100c00 */
[----:B------:R0:W-:Y:S04]  /*69560*/  STL.128 [R1+0x1390], R12 ;  /* 0x0013900c01007387 */ /* 0x0001e80000100c00 */
[----:B------:R0:W-:Y:S04]  /*69570*/  STL.128 [R1+0x13a0], R8 ;  /* 0x0013a00801007387 */ /* 0x0001e80000100c00 */
[----:B------:R0:W-:Y:S01]  /*69580*/  STL.128 [R1+0x13b0], R4 ;  /* 0x0013b00401007387 */ /* 0x0001e20000100c00 */
[----:B------:R-:W-:-:S07]  /*69590*/  IMAD.MOV.U32 R2, RZ, RZ, RZ ;  /* 0x000000ffff027224 */ /* 0x000fce00078e00ff */
.L_x_298:
[----:B01----:R-:W-:Y:S02]  /*695a0*/  VIADD R4, R1, 0xbc0 ;  /* 0x00000bc001047836 */ /* 0x003fe40000000000 */
[----:B------:R-:W-:-:S04]  /*695b0*/  IMAD.SHL.U32 R3, R2, 0x10, RZ ;  /* 0x0000001002037824 */ /* 0x000fc800078e00ff */
[----:B------:R-:W-:-:S05]  /*695c0*/  IMAD R3, R3, 0x8, R4 ;  /* 0x0000000803037824 */ /* 0x000fca00078e0204 */
[----:B------:R-:W2:Y:S04]  /*695d0*/  LDL.128 R24, [R3] ;  /* 0x0000000003187983 */ /* 0x000ea80000100c00 */
[----:B------:R-:W3:Y:S04]  /*695e0*/  LDL.128 R12, [R3+0x20] ;  /* 0x00002000030c7983 */ /* 0x000ee80000100c00 */
[----:B------:R-:W4:Y:S04]  /*695f0*/  LDL.128 R20, [R3+0x60] ;  /* 0x0000600003147983 */ /* 0x000f280000100c00 */
[----:B------:R-:W5:Y:S04]  /*69600*/  LDL.128 R32, [R3+0x40] ;  /* 0x0000400003207983 */ /* 0x000f680000100c00 */
[----:B------:R-:W4:Y:S04]  /*69610*/  LDL.128 R28, [R3+0x10] ;  /* 0x00001000031c7983 */ /* 0x000f280000100c00 */
[----:B------:R-:W4:Y:S04]  /*69620*/  LDL.128 R8, [R3+0x30] ;  /* 0x0000300003087983 */ /* 0x000f280000100c00 */
[----:B------:R-:W4:Y:S04]  /*69630*/  LDL.128 R4, [R3+0x70] ;  /* 0x0000700003047983 */ /* 0x000f280000100c00 */
[----:B------:R-:W4:Y:S01]  /*69640*/  LDL.128 R16, [R3+0x50] ;  /* 0x0000500003107983 */ /* 0x000f220000100c00 */
[----:B------:R-:W-:-:S02]  /*69650*/  VIADD R2, R2, 0x1 ;  /* 0x0000000102027836 */ /* 0x000fc40000000000 */
[C---:B--2---:R-:W-:Y:S01]  /*69660*/  IMAD.SHL.U32 R41, R24.reuse, 0x2, RZ ;  /* 0x0000000218297824 */ /* 0x044fe200078e00ff */
[----:B------:R-:W-:Y:S01]  /*69670*/  SHF.L.U64.HI R43, R24, 0x1, R25 ;  /* 0x00000001182b7819 */ /* 0x000fe20000010219 */
[C---:B------:R-:W-:Y:S01]  /*69680*/  IMAD.SHL.U32 R38, R26.reuse, 0x2, RZ ;  /* 0x000000021a267824 */ /* 0x040fe200078e00ff */
[----:B------:R-:W-:Y:S02]  /*69690*/  SHF.L.U64.HI R39, R26, 0x1, R27 ;  /* 0x000000011a277819 */ /* 0x000fe4000001021b */
[----:B---3--:R-:W-:Y:S02]  /*696a0*/  IADD3 R36, P0, PT, R24, R12, RZ ;  /* 0x0000000c18247210 */ /* 0x008fe40007f1e0ff */
[----:B------:R-:W-:Y:S02]  /*696b0*/  LOP3.LUT R41, R41, 0xfffffffe, RZ, 0xc0, !PT ;  /* 0xfffffffe29297812 */ /* 0x000fe400078ec0ff */
[----:B------:R-:W-:Y:S01]  /*696c0*/  LOP3.LUT R43, R43, 0x1, RZ, 0xc0, !PT ;  /* 0x000000012b2b7812 */ /* 0x000fe200078ec0ff */
[----:B------:R-:W-:Y:S01]  /*696d0*/  IMAD.X R37, R25, 0x1, R13, P0 ;  /* 0x0000000119257824 */ /* 0x000fe200000e060d */
[----:B------:R-:W-:Y:S01]  /*696e0*/  IADD3 R24, P0, PT, R26, R14, RZ ;  /* 0x0000000e1a187210 */ /* 0x000fe20007f1e0ff */
[----:B-----5:R-:W-:Y:S01]  /*696f0*/  IMAD.SHL.U32 R40, R32, 0x2, RZ ;  /* 0x0000000220287824 */ /* 0x020fe200078e00ff */
[----:B------:R-:W-:Y:S01]  /*69700*/  LOP3.LUT R39, R39, 0x1, RZ, 0xc0, !PT ;  /* 0x0000000127277812 */ /* 0x000fe200078ec0ff */
[----:B------:R-:W-:-:S02]  /*69710*/  IMAD R43, R43, R12, RZ ;  /* 0x0000000c2b2b7224 */ /* 0x000fc400078e02ff */
[----:B------:R-:W-:Y:S02]  /*69720*/  IMAD.X R25, R27, 0x1, R15, P0 ;  /* 0x000000011b197824 */ /* 0x000fe400000e060f */
[----:B------:R-:W-:Y:S01]  /*69730*/  IMAD.WIDE.U32 R26, R12, R41, R36 ;  /* 0x000000290c1a7225 */ /* 0x000fe200078e0024 */
[----:B------:R-:W-:-:S03]  /*69740*/  LOP3.LUT R37, R38, 0xfffffffe, RZ, 0xc0, !PT ;  /* 0xfffffffe26257812 */ /* 0x000fc600078ec0ff */
[----:B------:R-:W-:Y:S01]  /*69750*/  IMAD.IADD R47, R27, 0x1, R43 ;  /* 0x000000011b2f7824 */ /* 0x000fe200078e022b */
[----:B------:R-:W-:Y:S01]  /*69760*/  SHF.L.U64.HI R27, R34, 0x1, R35 ;  /* 0x00000001221b7819 */ /* 0x000fe20000010223 */
[----:B------:R-:W-:Y:S01]  /*69770*/  IMAD.WIDE.U32 R36, R14, R37, R24 ;  /* 0x000000250e247225 */ /* 0x000fe200078e0018 */
[----:B----4-:R-:W-:Y:S02]  /*69780*/  LOP3.LUT R25, R26, R20, RZ, 0x3c, !PT ;  /* 0x000000141a197212 */ /* 0x010fe400078e3cff */
[----:B------:R-:W-:Y:S01]  /*69790*/  LOP3.LUT R41, R47, R21, RZ, 0x3c, !PT ;  /* 0x000000152f297212 */ /* 0x000fe200078e3cff */
[----:B------:R-:W-:Y:S01]  /*697a0*/  IMAD R39, R39, R14, RZ ;  /* 0x0000000e27277224 */ /* 0x000fe200078e02ff */
[----:B------:R-:W-:Y:S02]  /*697b0*/  LOP3.LUT R27, R27, 0x1, RZ, 0xc0, !PT ;  /* 0x000000011b1b7812 */ /* 0x000fe400078ec0ff */
[C---:B------:R-:W-:Y:S01]  /*697c0*/  IADD3 R24, P0, PT, R32.reuse, R41, RZ ;  /* 0x0000002920187210 */ /* 0x040fe20007f1e0ff */
[----:B------:R-:W-:Y:S01]  /*697d0*/  IMAD.IADD R43, R37, 0x1, R39 ;  /* 0x00000001252b7824 */ /* 0x000fe200078e0227 */
[----:B------:R-:W-:Y:S01]  /*697e0*/  SHF.L.U64.HI R39, R32, 0x1, R33 ;  /* 0x0000000120277819 */ /* 0x000fe20000010221 */
[----:B------:R-:W-:Y:S01]  /*697f0*/  IMAD.SHL.U32 R32, R34, 0x2, RZ ;  /* 0x0000000222207824 */ /* 0x000fe200078e00ff */
[----:B------:R-:W-:Y:S01]  /*69800*/  SHF.L.U64.HI R42, R26, 0x1, R47 ;  /* 0x000000011a2a7819 */ /* 0x000fe2000001022f */
[----:B------:R-:W-:Y:S01]  /*69810*/  IMAD.X R25, R33, 0x1, R25, P0 ;  /* 0x0000000121197824 */ /* 0x000fe200000e0619 */
[----:B------:R-:W-:-:S02]  /*69820*/  LOP3.LUT R37, R43, R23, RZ, 0x3c, !PT ;  /* 0x000000172b257212 */ /* 0x000fc400078e3cff */
[----:B------:R-:W-:Y:S02]  /*69830*/  LOP3.LUT R33, R36, R22, RZ, 0x3c, !PT ;  /* 0x0000001624217212 */ /* 0x000fe400078e3cff */
[-C--:B------:R-:W-:Y:S01]  /*69840*/  IADD3 R38, P0, PT, R34, R37.reuse, RZ ;  /* 0x0000002522267210 */ /* 0x080fe20007f1e0ff */
[----:B------:R-:W-:Y:S01]  /*69850*/  IMAD R27, R27, R37, RZ ;  /* 0x000000251b1b7224 */ /* 0x000fe200078e02ff */
[----:B------:R-:W-:Y:S02]  /*69860*/  LOP3.LUT R34, R39, 0x1, RZ, 0xc0, !PT ;  /* 0x0000000127227812 */ /* 0x000fe400078ec0ff */
[----:B------:R-:W-:Y:S01]  /*69870*/  LOP3.LUT R42, R42, 0x1, RZ, 0xc0, !PT ;  /* 0x000000012a2a7812 */ /* 0x000fe200078ec0ff */
[----:B------:R-:W-:Y:S01]  /*69880*/  IMAD.X R39, R35, 0x1, R33, P0 ;  /* 0x0000000123277824 */ /* 0x000fe200000e0621 */
[----:B------:R-:W-:Y:S01]  /*69890*/  LOP3.LUT R33, R40, 0xfffffffe, RZ, 0xc0, !PT ;  /* 0xfffffffe28217812 */ /* 0x000fe200078ec0ff */
[----:B------:R-:W-:Y:S01]  /*698a0*/  IMAD R45, R34, R41, RZ ;  /* 0x00000029222d7224 */ /* 0x000fe200078e02ff */
[----:B------:R-:W-:-:S02]  /*698b0*/  LOP3.LUT R35, R32, 0xfffffffe, RZ, 0xc0, !PT ;  /* 0xfffffffe20237812 */ /* 0x000fc400078ec0ff */
[----:B------:R-:W-:Y:S01]  /*698c0*/  SHF.L.U64.HI R40, R36, 0x1, R43 ;  /* 0x0000000124287819 */ /* 0x000fe2000001022b */
[----:B------:R-:W-:-:S03]  /*698d0*/  IMAD.WIDE.U32 R32, R33, R41, R24 ;  /* 0x0000002921207225 */ /* 0x000fc600078e0018 */
[----:B------:R-:W-:Y:S01]  /*698e0*/  LOP3.LUT R40, R40, 0x1, RZ, 0xc0, !PT ;  /* 0x0000000128287812 */ /* 0x000fe200078ec0ff */
[----:B------:R-:W-:Y:S01]  /*698f0*/  IMAD.WIDE.U32 R34, R35, R37, R38 ;  /* 0x0000002523227225 */ /* 0x000fe200078e0026 */
[----:B------:R-:W-:-:S03]  /*69900*/  LOP3.LUT R39, R32, R12, RZ, 0x3c, !PT ;  /* 0x0000000c20277212 */ /* 0x000fc600078e3cff */
[----:B------:R-:W-:Y:S01]  /*69910*/  IMAD.IADD R45, R33, 0x1, R45 ;  /* 0x00000001212d7824 */ /* 0x000fe200078e022d */
[----:B------:R-:W-:Y:S01]  /*69920*/  LOP3.LUT R41, R34, R14, RZ, 0x3c, !PT ;  /* 0x0000000e22297212 */ /* 0x000fe200078e3cff */
[----:B------:R-:W-:-:S03]  /*69930*/  IMAD.IADD R35, R35, 0x1, R27 ;  /* 0x0000000123237824 */ /* 0x000fc600078e021b */
[----:B------:R-:W-:Y:S02]  /*69940*/  LOP3.LUT R12, R45, R13, RZ, 0x3c, !PT ;  /* 0x0000000d2d0c7212 */ /* 0x000fe400078e3cff */
[----:B------:R-:W-:Y:S01]  /*69950*/  LOP3.LUT R14, R35, R15, RZ, 0x3c, !PT ;  /* 0x0000000f230e7212 */ /* 0x000fe200078e3cff */
[----:B------:R-:W-:Y:S01]  /*69960*/  IMAD.SHL.U32 R15, R26, 0x2, RZ ;  /* 0x000000021a0f7824 */ /* 0x000fe200078e00ff */
[----:B------:R-:W-:Y:S02]  /*69970*/  SHF.L.W.U32.HI R37, R12, 0x8, R39 ;  /* 0x000000080c257819 */ /* 0x000fe40000010e27 */
[----:B------:R-:W-:Y:S02]  /*69980*/  SHF.L.W.U32.HI R39, R39, 0x8, R12 ;  /* 0x0000000827277819 */ /* 0x000fe40000010e0c */
[----:B------:R-:W-:Y:S02]  /*69990*/  SHF.L.W.U32.HI R38, R14, 0x8, R41 ;  /* 0x000000080e267819 */ /* 0x000fe40000010e29 */
[----:B------:R-:W-:Y:S01]  /*699a0*/  SHF.L.W.U32.HI R41, R41, 0x8, R14 ;  /* 0x0000000829297819 */ /* 0x000fe20000010e0e */
[----:B------:R-:W-:Y:S01]  /*699b0*/  IMAD.SHL.U32 R14, R36, 0x2, RZ ;  /* 0x00000002240e7824 */ /* 0x000fe200078e00ff */
[----:B------:R-:W-:Y:S01]  /*699c0*/  IADD3 R24, P0, PT, R39, R26, RZ ;  /* 0x0000001a27187210 */ /* 0x000fe20007f1e0ff */
[----:B------:R-:W-:Y:S01]  /*699d0*/  IMAD R49, R42, R39, RZ ;  /* 0x000000272a317224 */ /* 0x000fe200078e02ff */
[----:B------:R-:W-:Y:S01]  /*699e0*/  LOP3.LUT R15, R15, 0xfffffffe, RZ, 0xc0, !PT ;  /* 0xfffffffe0f0f7812 */ /* 0x000fe200078ec0ff */
[----:B------:R-:W-:Y:S01]  /*699f0*/  IMAD R53, R40, R41, RZ ;  /* 0x0000002928357224 */ /* 0x000fe200078e02ff */
[----:B------:R-:W-:Y:S01]  /*69a00*/  IADD3 R12, P2, PT, R41, R36, RZ ;  /* 0x00000024290c7210 */ /* 0x000fe20007f5e0ff */
[----:B------:R-:W-:Y:S01]  /*69a10*/  IMAD.X R25, R37, 0x1, R47, P0 ;  /* 0x0000000125197824 */ /* 0x000fe200000e062f */
[----:B------:R-:W-:Y:S01]  /*69a20*/  LOP3.LUT R14, R14, 0xfffffffe, RZ, 0xc0, !PT ;  /* 0xfffffffe0e0e7812 */ /* 0x000fe200078ec0ff */
[C---:B------:R-:W-:Y:S01]  /*69a30*/  IMAD.SHL.U32 R40, R32.reuse, 0x2, RZ ;  /* 0x0000000220287824 */ /* 0x040fe200078e00ff */
[----:B------:R-:W-:Y:S01]  /*69a40*/  SHF.L.U64.HI R42, R32, 0x1, R45 ;  /* 0x00000001202a7819 */ /* 0x000fe2000001022d */
[----:B------:R-:W-:-:S02]  /*69a50*/  IMAD.X R13, R38, 0x1, R43, P2 ;  /* 0x00000001260d7824 */ /* 0x000fc400010e062b */
[----:B------:R-:W-:Y:S01]  /*69a60*/  IMAD.WIDE.U32 R24, R39, R15, R24 ;  /* 0x0000000f27187225 */ /* 0x000fe200078e0018 */
[----:B------:R-:W-:-:S03]  /*69a70*/  SHF.L.U64.HI R15, R28, 0x1, R29 ;  /* 0x000000011c0f7819 */ /* 0x000fc6000001021d */
[----:B------:R-:W-:Y:S01]  /*69a80*/  IMAD.WIDE.U32 R12, R41, R14, R12 ;  /* 0x0000000e290c7225 */ /* 0x000fe200078e000c */
[----:B------:R-:W-:Y:S02]  /*69a90*/  LOP3.LUT R14, R24, R47, R21, 0x96, !PT ;  /* 0x0000002f180e7212 */ /* 0x000fe400078e9615 */
[----:B------:R-:W-:Y:S01]  /*69aa0*/  LOP3.LUT R15, R15, 0x1, RZ, 0xc0, !PT ;  /* 0x000000010f0f7812 */ /* 0x000fe200078ec0ff */
[----:B------:R-:W-:Y:S01]  /*69ab0*/  IMAD.IADD R49, R25, 0x1, R49 ;  /* 0x0000000119317824 */ /* 0x000fe200078e0231 */
[----:B------:R-:W-:Y:S01]  /*69ac0*/  LOP3.LUT R21, R12, R43, R23, 0x96, !PT ;  /* 0x0000002b0c157212 */ /* 0x000fe200078e9617 */
[----:B------:R-:W-:Y:S02]  /*69ad0*/  IMAD.IADD R53, R13, 0x1, R53 ;  /* 0x000000010d357824 */ /* 0x000fe400078e0235 */
[C---:B------:R-:W-:Y:S01]  /*69ae0*/  IMAD.SHL.U32 R13, R28.reuse, 0x2, RZ ;  /* 0x000000021c0d7824 */ /* 0x040fe200078e00ff */
[----:B------:R-:W-:Y:S01]  /*69af0*/  LOP3.LUT R27, R49, R26, R20, 0x96, !PT ;  /* 0x0000001a311b7212 */ /* 0x000fe200078e9614 */
[-C--:B------:R-:W-:Y:S01]  /*69b00*/  IMAD R15, R15, R8.reuse, RZ ;  /* 0x000000080f0f7224 */ /* 0x080fe200078e02ff */
[----:B------:R-:W-:Y:S01]  /*69b10*/  IADD3 R26, P0, PT, R28, R8, RZ ;  /* 0x000000081c1a7210 */ /* 0x000fe20007f1e0ff */
[----:B------:R-:W-:Y:S01]  /*69b20*/  IMAD.SHL.U32 R25, R16, 0x2, RZ ;  /* 0x0000000210197824 */ /* 0x000fe200078e00ff */
[----:B------:R-:W-:-:S02]  /*69b30*/  LOP3.LUT R36, R53, R36, R22, 0x96, !PT ;  /* 0x0000002435247212 */ /* 0x000fc400078e9616 */
[----:B------:R-:W-:Y:S02]  /*69b40*/  SHF.L.W.U32.HI R22, R27, 0x10, R14 ;  /* 0x000000101b167819 */ /* 0x000fe40000010e0e */
[----:B------:R-:W-:Y:S01]  /*69b50*/  SHF.L.W.U32.HI R23, R14, 0x10, R27 ;  /* 0x000000100e177819 */ /* 0x000fe20000010e1b */
[----:B------:R-:W-:Y:S01]  /*69b60*/  IMAD.X R27, R29, 0x1, R9, P0 ;  /* 0x000000011d1b7824 */ /* 0x000fe200000e0609 */
[----:B------:R-:W-:Y:S02]  /*69b70*/  LOP3.LUT R13, R13, 0xfffffffe, RZ, 0xc0, !PT ;  /* 0xfffffffe0d0d7812 */ /* 0x000fe400078ec0ff */
[----:B------:R-:W-:Y:S02]  /*69b80*/  IADD3 R28, P2, PT, R30, R10, RZ ;  /* 0x0000000a1e1c7210 */ /* 0x000fe40007f5e0ff */
[----:B------:R-:W-:Y:S01]  /*69b90*/  IADD3 R14, P0, PT, R23, R32, RZ ;  /* 0x00000020170e7210 */ /* 0x000fe20007f1e0ff */
[----:B------:R-:W-:Y:S01]  /*69ba0*/  IMAD.WIDE.U32 R26, R8, R13, R26 ;  /* 0x0000000d081a7225 */ /* 0x000fe200078e001a */
[----:B------:R-:W-:-:S02]  /*69bb0*/  SHF.L.W.U32.HI R20, R36, 0x10, R21 ;  /* 0x0000001024147819 */ /* 0x000fc40000010e15 */
[----:B------:R-:W-:Y:S01]  /*69bc0*/  SHF.L.W.U32.HI R21, R21, 0x10, R36 ;  /* 0x0000001015157819 */ /* 0x000fe20000010e24 */
[----:B------:R-:W-:Y:S01]  /*69bd0*/  IMAD.SHL.U32 R13, R30, 0x2, RZ ;  /* 0x000000021e0d7824 */ /* 0x000fe200078e00ff */
[C---:B------:R-:W-:Y:S01]  /*69be0*/  SHF.L.U64.HI R36, R34.reuse, 0x1, R35 ;  /* 0x0000000122247819 */ /* 0x040fe20000010223 */
[----:B------:R-:W-:Y:S02]  /*69bf0*/  IMAD.X R29, R31, 0x1, R11, P2 ;  /* 0x000000011f1d7824 */ /* 0x000fe400010e060b */
[----:B------:R-:W-:Y:S01]  /*69c00*/  IMAD.IADD R47, R27, 0x1, R15 ;  /* 0x000000011b2f7824 */ /* 0x000fe200078e020f */
[----:B------:R-:W-:Y:S01]  /*69c10*/  LOP3.LUT R13, R13, 0xfffffffe, RZ, 0xc0, !PT ;  /* 0xfffffffe0d0d7812 */ /* 0x000fe200078ec0ff */
[----:B------:R-:W-:Y:S01]  /*69c20*/  IMAD.SHL.U32 R32, R34, 0x2, RZ ;  /* 0x0000000222207824 */ /* 0x000fe200078e00ff */
[----:B------:R-:W-:Y:S02]  /*69c30*/  SHF.L.U64.HI R15, R30, 0x1, R31 ;  /* 0x000000011e0f7819 */ /* 0x000fe4000001021f */
[----:B------:R-:W-:Y:S01]  /*69c40*/  LOP3.LUT R33, R47, R5, RZ, 0x3c, !PT ;  /* 0x000000052f217212 */ /* 0x000fe200078e3cff */
[----:B------:R-:W-:Y:S01]  /*69c50*/  IMAD.WIDE.U32 R30, R10, R13, R28 ;  /* 0x0000000d0a1e7225 */ /* 0x000fe200078e001c */
[----:B------:R-:W-:-:S02]  /*69c60*/  LOP3.LUT R13, R15, 0x1, RZ, 0xc0, !PT ;  /* 0x000000010f0d7812 */ /* 0x000fc400078ec0ff */
[----:B------:R-:W-:Y:S01]  /*69c70*/  SHF.L.U64.HI R27, R16, 0x1, R17 ;  /* 0x00000001101b7819 */ /* 0x000fe20000010211 */
[----:B------:R-:W-:Y:S01]  /*69c80*/  IMAD.X R15, R22, 0x1, R45, P0 ;  /* 0x00000001160f7824 */ /* 0x000fe200000e062d */
[----:B------:R-:W-:Y:S01]  /*69c90*/  LOP3.LUT R29, R26, R4, RZ, 0x3c, !PT ;  /* 0x000000041a1d7212 */ /* 0x000fe200078e3cff */
[----:B------:R-:W-:Y:S01]  /*69ca0*/  IMAD R45, R13, R10, RZ ;  /* 0x0000000a0d2d7224 */ /* 0x000fe200078e02ff */
[-C--:B------:R-:W-:Y:S02]  /*69cb0*/  IADD3 R28, P3, PT, R16, R33.reuse, RZ ;  /* 0x00000021101c7210 */ /* 0x080fe40007f7e0ff */
[----:B------:R-:W-:Y:S01]  /*69cc0*/  LOP3.LUT R16, R27, 0x1, RZ, 0xc0, !PT ;  /* 0x000000011b107812 */ /* 0x000fe200078ec0ff */
[----:B------:R-:W-:Y:S01]  /*69cd0*/  IMAD.IADD R45, R31, 0x1, R45 ;  /* 0x000000011f2d7824 */ /* 0x000fe200078e022d */
[----:B------:R-:W-:Y:S01]  /*69ce0*/  IADD3 R34, P2, PT, R21, R34, RZ ;  /* 0x0000002215227210 */ /* 0x000fe20007f5e0ff */
[----:B------:R-:W-:Y:S01]  /*69cf0*/  IMAD.X R29, R17, 0x1, R29, P3 ;  /* 0x00000001111d7824 */ /* 0x000fe200018e061d */
[----:B------:R-:W-:Y:S01]  /*69d00*/  LOP3.LUT R13, R25, 0xfffffffe, RZ, 0xc0, !PT ;  /* 0xfffffffe190d7812 */ /* 0x000fe200078ec0ff */
[----:B------:R-:W-:Y:S01]  /*69d10*/  IMAD R43, R16, R33, RZ ;  /* 0x00000021102b7224 */ /* 0x000fe200078e02ff */
[----:B------:R-:W-:Y:S01]  /*69d20*/  LOP3.LUT R17, R40, 0xfffffffe, RZ, 0xc0, !PT ;  /* 0xfffffffe28117812 */ /* 0x000fe200078ec0ff */
[----:B------:R-:W-:Y:S01]  /*69d30*/  IMAD.X R35, R20, 0x1, R35, P2 ;  /* 0x0000000114237824 */ /* 0x000fe200010e0623 */
[----:B------:R-:W-:Y:S01]  /*69d40*/  LOP3.LUT R27, R45, R7, RZ, 0x3c, !PT ;  /* 0x000000072d1b7212 */ /* 0x000fe200078e3cff */
[----:B------:R-:W-:Y:S01]  /*69d50*/  IMAD.WIDE.U32 R28, R13, R33, R28 ;  /* 0x000000210d1c7225 */ /* 0x000fe200078e001c */
[----:B------:R-:W-:-:S02]  /*69d60*/  LOP3.LUT R16, R32, 0xfffffffe, RZ, 0xc0, !PT ;  /* 0xfffffffe20107812 */ /* 0x000fc400078ec0ff */
[----:B------:R-:W-:Y:S01]  /*69d70*/  SHF.L.U64.HI R13, R18, 0x1, R19 ;  /* 0x00000001120d7819 */ /* 0x000fe20000010213 */
[----:B------:R-:W-:Y:S01]  /*69d80*/  IMAD.WIDE.U32 R14, R23, R17, R14 ;  /* 0x00000011170e7225 */ /* 0x000fe200078e000e */
[----:B------:R-:W-:Y:S02]  /*69d90*/  LOP3.LUT R25, R30, R6, RZ, 0x3c, !PT ;  /* 0x000000061e197212 */ /* 0x000fe400078e3cff */
[----:B------:R-:W-:Y:S01]  /*69da0*/  IADD3 R32, P0, PT, R18, R27, RZ ;  /* 0x0000001b12207210 */ /* 0x000fe20007f1e0ff */
[----:B------:R-:W-:Y:S01]  /*69db0*/  IMAD.WIDE.U32 R16, R21, R16, R34 ;  /* 0x0000001015107225 */ /* 0x000fe200078e0022 */
[----:B------:R-:W-:Y:S02]  /*69dc0*/  LOP3.LUT R34, R36, 0x1, RZ, 0xc0, !PT ;  /* 0x0000000124227812 */ /* 0x000fe400078ec0ff */
[----:B------:R-:W-:Y:S01]  /*69dd0*/  LOP3.LUT R13, R13, 0x1, RZ, 0xc0, !PT ;  /* 0x000000010d0d7812 */ /* 0x000fe200078ec0ff */
[----:B------:R-:W-:Y:S01]  /*69de0*/  IMAD.SHL.U32 R18, R18, 0x2, RZ ;  /* 0x0000000212127824 */ /* 0x000fe200078e00ff */
[----:B------:R-:W-:Y:S01]  /*69df0*/  LOP3.LUT R41, R16, R41, RZ, 0x3c, !PT ;  /* 0x0000002910297212 */ /* 0x000fe200078e3cff */
[----:B------:R-:W-:Y:S01]  /*69e00*/  IMAD.X R33, R19, 0x1, R25, P0 ;  /* 0x0000000113217824 */ /* 0x000fe200000e0619 */
[----:B------:R-:W-:Y:S01]  /*69e10*/  LOP3.LUT R25, R28, R8, RZ, 0x3c, !PT ;  /* 0x000000081c197212 */ /* 0x000fe200078e3cff */
[----:B------:R-:W-:Y:S01]  /*69e20*/  IMAD R61, R34, R21, RZ ;  /* 0x00000015223d7224 */ /* 0x000fe200078e02ff */
[----:B------:R-:W-:Y:S01]  /*69e30*/  LOP3.LUT R19, R18, 0xfffffffe, RZ, 0xc0, !PT ;  /* 0xfffffffe12137812 */ /* 0x000fe200078ec0ff */
[----:B------:R-:W-:Y:S01]  /*69e40*/  IMAD.IADD R43, R29, 0x1, R43 ;  /* 0x000000011d2b7824 */ /* 0x000fe200078e022b */
[----:B------:R-:W-:Y:S01]  /*69e50*/  LOP3.LUT R40, R42, 0x1, RZ, 0xc0, !PT ;  /* 0x000000012a287812 */ /* 0x000fe200078ec0ff */
[-C--:B------:R-:W-:Y:S01]  /*69e60*/  IMAD R29, R13, R27.reuse, RZ ;  /* 0x0000001b0d1d7224 */ /* 0x080fe200078e02ff */
[----:B------:R-:W-:Y:S01]  /*69e70*/  SHF.L.U64.HI R36, R30, 0x1, R45 ;  /* 0x000000011e247819 */ /* 0x000fe2000001022d */
[----:B------:R-:W-:Y:S01]  /*69e80*/  IMAD.WIDE.U32 R18, R19, R27, R32 ;  /* 0x0000001b13127225 */ /* 0x000fe200078e0020 */
[----:B------:R-:W-:-:S02]  /*69e90*/  LOP3.LUT R8, R43, R9, RZ, 0x3c, !PT ;  /* 0x000000092b087212 */ /* 0x000fc400078e3cff */
[----:B------:R-:W-:Y:S01]  /*69ea0*/  LOP3.LUT R36, R36, 0x1, RZ, 0xc0, !PT ;  /* 0x0000000124247812 */ /* 0x000fe200078ec0ff */
[----:B------:R-:W-:Y:S01]  /*69eb0*/  IMAD.IADD R61, R17, 0x1, R61 ;  /* 0x00000001113d7824 */ /* 0x000fe200078e023d */
[----:B------:R-:W-:Y:S01]  /*69ec0*/  SHF.L.W.U32.HI R13, R8, 0x8, R25 ;  /* 0x00000008080d7819 */ /* 0x000fe20000010e19 */
[----:B------:R-:W-:Y:S01]  /*69ed0*/  IMAD.IADD R19, R19, 0x1, R29 ;  /* 0x0000000113137824 */ /* 0x000fe200078e021d */
[----:B------:R-:W-:Y:S01]  /*69ee0*/  SHF.L.W.U32.HI R25, R25, 0x8, R8 ;  /* 0x0000000819197819 */ /* 0x000fe20000010e08 */
[----:B------:R-:W-:Y:S01]  /*69ef0*/  IMAD.SHL.U32 R9, R26, 0x2, RZ ;  /* 0x000000021a097824 */ /* 0x000fe200078e00ff */
[----:B------:R-:W-:Y:S01]  /*69f00*/  LOP3.LUT R38, R61, R38, RZ, 0x3c, !PT ;  /* 0x000000263d267212 */ /* 0x000fe200078e3cff */
[----:B------:R-:W-:Y:S01]  /*69f10*/  IMAD R63, R40, R23, RZ ;  /* 0x00000017283f7224 */ /* 0x000fe200078e02ff */
[----:B------:R-:W-:Y:S02]  /*69f20*/  LOP3.LUT R27, R18, R10, RZ, 0x3c, !PT ;  /* 0x0000000a121b7212 */ /* 0x000fe400078e3cff */
[----:B------:R-:W-:Y:S01]  /*69f30*/  LOP3.LUT R10, R19, R11, RZ, 0x3c, !PT ;  /* 0x0000000b130a7212 */ /* 0x000fe200078e3cff */
[----:B------:R-:W-:Y:S01]  /*69f40*/  IMAD.IADD R63, R15, 0x1, R63 ;  /* 0x000000010f3f7824 */ /* 0x000fe200078e023f */
[----:B------:R-:W-:-:S02]  /*69f50*/  SHF.L.W.U32.HI R34, R41, 0x1, R38 ;  /* 0x0000000129227819 */ /* 0x000fc40000010e26 */
[----:B------:R-:W-:Y:S02]  /*69f60*/  SHF.L.W.U32.HI R41, R38, 0x1, R41 ;  /* 0x0000000126297819 */ /* 0x000fe40000010e29 */
[----:B------:R-:W-:Y:S02]  /*69f70*/  IADD3 R8, P0, PT, R25, R26, RZ ;  /* 0x0000001a19087210 */ /* 0x000fe40007f1e0ff */
[----:B------:R-:W-:Y:S02]  /*69f80*/  SHF.L.U64.HI R38, R26, 0x1, R47 ;  /* 0x000000011a267819 */ /* 0x000fe4000001022f */
[----:B------:R-:W-:Y:S02]  /*69f90*/  SHF.L.W.U32.HI R17, R10, 0x8, R27 ;  /* 0x000000080a117819 */ /* 0x000fe40000010e1b */
[----:B------:R-:W-:Y:S01]  /*69fa0*/  SHF.L.W.U32.HI R27, R27, 0x8, R10 ;  /* 0x000000081b1b7819 */ /* 0x000fe20000010e0a */
[----:B------:R-:W-:Y:S01]  /*69fb0*/  IMAD.SHL.U32 R10, R30, 0x2, RZ ;  /* 0x000000021e0a7824 */ /* 0x000fe200078e00ff */
[----:B------:R-:W-:Y:S01]  /*69fc0*/  LOP3.LUT R11, R9, 0xfffffffe, RZ, 0xc0, !PT ;  /* 0xfffffffe090b7812 */ /* 0x000fe200078ec0ff */
[----:B------:R-:W-:Y:S01]  /*69fd0*/  IMAD.X R9, R13, 0x1, R47, P0 ;  /* 0x000000010d097824 */ /* 0x000fe200000e062f */
[----:B------:R-:W-:Y:S01]  /*69fe0*/  LOP3.LUT R38, R38, 0x1, RZ, 0xc0, !PT ;  /* 0x0000000126267812 */ /* 0x000fe200078ec0ff */
[----:B------:R-:W-:Y:S01]  /*69ff0*/  IMAD R29, R36, R27, RZ ;  /* 0x0000001b241d7224 */ /* 0x000fe200078e02ff */
[----:B------:R-:W-:Y:S01]  /*6a000*/  IADD3 R32, P0, PT, R27, R30, RZ ;  /* 0x0000001e1b207210 */ /* 0x000fe20007f1e0ff */
[----:B------:R-:W-:Y:S01]  /*6a010*/  IMAD.WIDE.U32 R8, R25, R11, R8 ;  /* 0x0000000b19087225 */ /* 0x000fe200078e0008 */
[----:B------:R-:W-:-:S02]  /*6a020*/  LOP3.LUT R10, R10, 0xfffffffe, RZ, 0xc0, !PT ;  /* 0xfffffffe0a0a7812 */ /* 0x000fc400078ec0ff */
[----:B------:R-:W-:Y:S01]  /*6a030*/  LOP3.LUT R35, R14, R39, RZ, 0x3c, !PT ;  /* 0x000000270e237212 */ /* 0x000fe200078e3cff */
[----:B------:R-:W-:Y:S01]  /*6a040*/  IMAD R51, R38, R25, RZ ;  /* 0x0000001926337224 */ /* 0x000fe200078e02ff */
[----:B------:R-:W-:Y:S01]  /*6a050*/  LOP3.LUT R39, R8, R47, R5, 0x96, !PT ;  /* 0x0000002f08277212 */ /* 0x000fe200078e9605 */
[----:B------:R-:W-:Y:S01]  /*6a060*/  IMAD.X R33, R17, 0x1, R45, P0 ;  /* 0x0000000111217824 */ /* 0x000fe200000e062d */
[----:B------:R-:W-:Y:S01]  /*6a070*/  SHF.L.U64.HI R15, R24, 0x1, R49 ;  /* 0x00000001180f7819 */ /* 0x000fe20000010231 */
[----:B------:R-:W-:Y:S01]  /*6a080*/  IMAD.IADD R51, R9, 0x1, R51 ;  /* 0x0000000109337824 */ /* 0x000fe200078e0233 */
[----:B------:R-:W-:Y:S01]  /*6a090*/  SHF.L.U64.HI R9, R28, 0x1, R43 ;  /* 0x000000011c097819 */ /* 0x000fe2000001022b */
[----:B------:R-:W-:Y:S01]  /*6a0a0*/  IMAD.WIDE.U32 R32, R27, R10, R32 ;  /* 0x0000000a1b207225 */ /* 0x000fe200078e0020 */
[----:B------:R-:W-:Y:S02]  /*6a0b0*/  LOP3.LUT R10, R63, R37, RZ, 0x3c, !PT ;  /* 0x000000253f0a7212 */ /* 0x000fe400078e3cff */
[----:B------:R-:W-:Y:S01]  /*6a0c0*/  LOP3.LUT R4, R51, R26, R4, 0x96, !PT ;  /* 0x0000001a33047212 */ /* 0x000fe200078e9604 */
[----:B------:R-:W-:Y:S01]  /*6a0d0*/  IMAD.IADD R29, R33, 0x1, R29 ;  /* 0x00000001211d7824 */ /* 0x000fe200078e021d */
[----:B------:R-:W-:Y:S01]  /*6a0e0*/  SHF.L.W.U32.HI R31, R35, 0x1, R10 ;  /* 0x00000001231f7819 */ /* 0x000fe20000010e0a */
[----:B------:R-:W-:Y:S01]  /*6a0f0*/  IMAD.SHL.U32 R5, R18, 0x2, RZ ;  /* 0x0000000212057824 */ /* 0x000fe200078e00ff */
[----:B------:R-:W-:-:S02]  /*6a100*/  SHF.L.W.U32.HI R37, R4, 0x10, R39 ;  /* 0x0000001004257819 */ /* 0x000fc40000010e27 */
[----:B------:R-:W-:Y:S02]  /*6a110*/  SHF.L.W.U32.HI R39, R39, 0x10, R4 ;  /* 0x0000001027277819 */ /* 0x000fe40000010e04 */
[----:B------:R-:W-:Y:S01]  /*6a120*/  LOP3.LUT R45, R32, R45, R7, 0x96, !PT ;  /* 0x0000002d202d7212 */ /* 0x000fe200078e9607 */
[----:B------:R-:W-:Y:S01]  /*6a130*/  IMAD.SHL.U32 R7, R28, 0x2, RZ ;  /* 0x000000021c077824 */ /* 0x000fe200078e00ff */
[----:B------:R-:W-:Y:S02]  /*6a140*/  LOP3.LUT R6, R29, R30, R6, 0x96, !PT ;  /* 0x0000001e1d067212 */ /* 0x000fe400078e9606 */
[----:B------:R-:W-:Y:S02]  /*6a150*/  SHF.L.W.U32.HI R35, R10, 0x1, R35 ;  /* 0x000000010a237819 */ /* 0x000fe40000010e23 */
[----:B------:R-:W-:Y:S02]  /*6a160*/  IADD3 R10, P0, PT, R39, R28, RZ ;  /* 0x0000001c270a7210 */ /* 0x000fe40007f1e0ff */
[----:B------:R-:W-:-:S02]  /*6a170*/  SHF.L.W.U32.HI R47, R45, 0x10, R6 ;  /* 0x000000102d2f7819 */ /* 0x000fc40000010e06 */
[----:B------:R-:W-:Y:S01]  /*6a180*/  SHF.L.W.U32.HI R45, R6, 0x10, R45 ;  /* 0x00000010062d7819 */ /* 0x000fe20000010e2d */
[----:B------:R-:W-:Y:S01]  /*6a190*/  IMAD.X R11, R37, 0x1, R43, P0 ;  /* 0x00000001250b7824 */ /* 0x000fe200000e062b */
[----:B------:R-:W-:Y:S02]  /*6a1a0*/  LOP3.LUT R6, R7, 0xfffffffe, RZ, 0xc0, !PT ;  /* 0xfffffffe07067812 */ /* 0x000fe400078ec0ff */
[----:B------:R-:W-:Y:S01]  /*6a1b0*/  LOP3.LUT R28, R9, 0x1, RZ, 0xc0, !PT ;  /* 0x00000001091c7812 */ /* 0x000fe200078ec0ff */
[----:B------:R-:W-:Y:S01]  /*6a1c0*/  IMAD.SHL.U32 R9, R32, 0x2, RZ ;  /* 0x0000000220097824 */ /* 0x000fe200078e00ff */
[----:B------:R-:W-:Y:S01]  /*6a1d0*/  IADD3 R4, P2, PT, R47, R18, RZ ;  /* 0x000000122f047210 */ /* 0x000fe20007f5e0ff */
[----:B------:R-:W-:Y:S01]  /*6a1e0*/  IMAD.WIDE.U32 R10, R39, R6, R10 ;  /* 0x00000006270a7225 */ /* 0x000fe200078e000a */
[--C-:B------:R-:W-:Y:S02]  /*6a1f0*/  SHF.L.U64.HI R26, R18, 0x1, R19.reuse ;  /* 0x00000001121a7819 */ /* 0x100fe40000010213 */
[----:B------:R-:W-:Y:S01]  /*6a200*/  LOP3.LUT R18, R5, 0xfffffffe, RZ, 0xc0, !PT ;  /* 0xfffffffe05127812 */ /* 0x000fe200078ec0ff */
[----:B------:R-:W-:Y:S01]  /*6a210*/  IMAD R59, R28, R39, RZ ;  /* 0x000000271c3b7224 */ /* 0x000fe200078e02ff */
[----:B------:R-:W-:Y:S01]  /*6a220*/  LOP3.LUT R26, R26, 0x1, RZ, 0xc0, !PT ;  /* 0x000000011a1a7812 */ /* 0x000fe200078ec0ff */
[----:B------:R-:W-:Y:S01]  /*6a230*/  IMAD.X R5, R45, 0x1, R19, P2 ;  /* 0x000000012d057824 */ /* 0x000fe200010e0613 */
[----:B------:R-:W-:Y:S01]  /*6a240*/  LOP3.LUT R25, R10, R25, RZ, 0x3c, !PT ;  /* 0x000000190a197212 */ /* 0x000fe200078e3cff */
[----:B------:R-:W-:Y:S01]  /*6a250*/  IMAD.IADD R59, R11, 0x1, R59 ;  /* 0x000000010b3b7824 */ /* 0x000fe200078e023b */
[----:B------:R-:W-:Y:S01]  /*6a260*/  SHF.L.U64.HI R28, R12, 0x1, R53 ;  /* 0x000000010c1c7819 */ /* 0x000fe20000010235 */
[----:B------:R-:W-:Y:S01]  /*6a270*/  IMAD.WIDE.U32 R18, R47, R18, R4 ;  /* 0x000000122f127225 */ /* 0x000fe200078e0004 */
[----:B------:R-:W-:-:S02]  /*6a280*/  IADD3 R4, P0, PT, R41, R24, RZ ;  /* 0x0000001829047210 */ /* 0x000fc40007f1e0ff */
[----:B------:R-:W-:Y:S01]  /*6a290*/  LOP3.LUT R28, R28, 0x1, RZ, 0xc0, !PT ;  /* 0x000000011c1c7812 */ /* 0x000fe200078ec0ff */
[----:B------:R-:W-:Y:S01]  /*6a2a0*/  IMAD.SHL.U32 R6, R24, 0x2, RZ ;  /* 0x0000000218067824 */ /* 0x000fe200078e00ff */
[----:B------:R-:W-:Y:S01]  /*6a2b0*/  LOP3.LUT R27, R18, R27, RZ, 0x3c, !PT ;  /* 0x0000001b121b7212 */ /* 0x000fe200078e3cff */
[----:B------:R-:W-:Y:S01]  /*6a2c0*/  IMAD R5, R26, R47, RZ ;  /* 0x0000002f1a057224 */ /* 0x000fe200078e02ff */
[----:B------:R-:W-:Y:S01]  /*6a2d0*/  LOP3.LUT R26, R59, R13, RZ, 0x3c, !PT ;  /* 0x0000000d3b1a7212 */ /* 0x000fe200078e3cff */
[----:B------:R-:W-:Y:S01]  /*6a2e0*/  IMAD.SHL.U32 R13, R12, 0x2, RZ ;  /* 0x000000020c0d7824 */ /* 0x000fe200078e00ff */
[----:B------:R-:W-:Y:S01]  /*6a2f0*/  LOP3.LUT R6, R6, 0xfffffffe, RZ, 0xc0, !PT ;  /* 0xfffffffe06067812 */ /* 0x000fe200078ec0ff */
[----:B------:R-:W-:Y:S01]  /*6a300*/  IMAD.IADD R19, R19, 0x1, R5 ;  /* 0x0000000113137824 */ /* 0x000fe200078e0205 */
[----:B------:R-:W-:Y:S01]  /*6a310*/  SHF.L.W.U32.HI R43, R26, 0x1, R25 ;  /* 0x000000011a2b7819 */ /* 0x000fe20000010e19 */
[----:B------:R-:W-:Y:S01]  /*6a320*/  IMAD.X R5, R34, 0x1, R49, P0 ;  /* 0x0000000122057824 */ /* 0x000fe200000e0631 */
[----:B------:R-:W-:Y:S01]  /*6a330*/  SHF.L.W.U32.HI R30, R25, 0x1, R26 ;  /* 0x00000001191e7819 */ /* 0x000fe20000010e1a */
[----:B------:R-:W-:Y:S01]  /*6a340*/  IMAD.SHL.U32 R11, R8, 0x2, RZ ;  /* 0x00000002080b7824 */ /* 0x000fe200078e00ff */
[----:B------:R-:W-:Y:S01]  /*6a350*/  LOP3.LUT R24, R19, R17, RZ, 0x3c, !PT ;  /* 0x0000001113187212 */ /* 0x000fe200078e3cff */
[----:B------:R-:W-:Y:S01]  /*6a360*/  IMAD.WIDE.U32 R4, R41, R6, R4 ;  /* 0x0000000629047225 */ /* 0x000fe200078e0004 */
[----:B------:R-:W-:-:S02]  /*6a370*/  IADD3 R6, P0, PT, R43, R12, RZ ;  /* 0x0000000c2b067210 */ /* 0x000fc40007f1e0ff */
[----:B------:R-:W-:Y:S01]  /*6a380*/  LOP3.LUT R13, R13, 0xfffffffe, RZ, 0xc0, !PT ;  /* 0xfffffffe0d0d7812 */ /* 0x000fe200078ec0ff */
[----:B------:R-:W-:Y:S01]  /*6a390*/  IMAD R57, R28, R43, RZ ;  /* 0x0000002b1c397224 */ /* 0x000fe200078e02ff */
[----:B------:R-:W-:Y:S01]  /*6a3a0*/  SHF.L.W.U32.HI R36, R27, 0x1, R24 ;  /* 0x000000011b247819 */ /* 0x000fe20000010e18 */
[----:B------:R-:W-:Y:S01]  /*6a3b0*/  IMAD.X R7, R30, 0x1, R53, P0 ;  /* 0x000000011e077824 */ /* 0x000fe200000e0635 */
[----:B------:R-:W-:Y:S01]  /*6a3c0*/  SHF.L.W.U32.HI R49, R24, 0x1, R27 ;  /* 0x0000000118317819 */ /* 0x000fe20000010e1b */
[----:B------:R-:W-:Y:S01]  /*6a3d0*/  IMAD.SHL.U32 R40, R10, 0x2, RZ ;  /* 0x000000020a287824 */ /* 0x000fe200078e00ff */
[----:B------:R-:W-:Y:S01]  /*6a3e0*/  SHF.L.U64.HI R24, R32, 0x1, R29 ;  /* 0x0000000120187819 */ /* 0x000fe2000001021d */
[----:B------:R-:W-:Y:S01]  /*6a3f0*/  IMAD.WIDE.U32 R6, R43, R13, R6 ;  /* 0x0000000d2b067225 */ /* 0x000fe200078e0006 */
[----:B------:R-:W-:Y:S02]  /*6a400*/  IADD3 R32, P2, PT, R35, R32, RZ ;  /* 0x0000002023207210 */ /* 0x000fe40007f5e0ff */
[----:B------:R-:W-:Y:S01]  /*6a410*/  SHF.L.U64.HI R26, R8, 0x1, R51 ;  /* 0x00000001081a7819 */ /* 0x000fe20000010233 */
[----:B------:R-:W-:Y:S01]  /*6a420*/  IMAD.IADD R57, R7, 0x1, R57 ;  /* 0x0000000107397824 */ /* 0x000fe200078e0239 */
[----:B------:R-:W-:Y:S01]  /*6a430*/  IADD3 R12, P0, PT, R49, R8, RZ ;  /* 0x00000008310c7210 */ /* 0x000fe20007f1e0ff */
[----:B------:R-:W-:Y:S01]  /*6a440*/  IMAD.X R33, R31, 0x1, R29, P2 ;  /* 0x000000011f217824 */ /* 0x000fe200010e061d */
[----:B------:R-:W-:Y:S01]  /*6a450*/  LOP3.LUT R28, R15, 0x1, RZ, 0xc0, !PT ;  /* 0x000000010f1c7812 */ /* 0x000fe200078ec0ff */
[----:B------:R-:W-:Y:S01]  /*6a460*/  IMAD.SHL.U32 R15, R16, 0x2, RZ ;  /* 0x00000002100f7824 */ /* 0x000fe200078e00ff */
[----:B------:R-:W-:Y:S01]  /*6a470*/  LOP3.LUT R8, R9, 0xfffffffe, RZ, 0xc0, !PT ;  /* 0xfffffffe09087812 */ /* 0x000fe200078ec0ff */
[----:B------:R-:W-:Y:S01]  /*6a480*/  IMAD.X R13, R36, 0x1, R51, P0 ;  /* 0x00000001240d7824 */ /* 0x000fe200000e0633 */
[----:B------:R-:W-:Y:S01]  /*6a490*/  LOP3.LUT R24, R24, 0x1, RZ, 0xc0, !PT ;  /* 0x0000000118187812 */ /* 0x000fe200078ec0ff */
[----:B------:R-:W-:Y:S01]  /*6a4a0*/  IMAD R7, R28, R41, RZ ;  /* 0x000000291c077224 */ /* 0x000fe200078e02ff */
[----:B------:R-:W-:Y:S01]  /*6a4b0*/  LOP3.LUT R11, R11, 0xfffffffe, RZ, 0xc0, !PT ;  /* 0xfffffffe0b0b7812 */ /* 0x000fe200078ec0ff */
[----:B------:R-:W-:Y:S01]  /*6a4c0*/  IMAD.WIDE.U32 R8, R35, R8, R32 ;  /* 0x0000000823087225 */ /* 0x000fe200078e0020 */
[----:B------:R-:W-:-:S02]  /*6a4d0*/  LOP3.LUT R26, R26, 0x1, RZ, 0xc0, !PT ;  /* 0x000000011a1a7812 */ /* 0x000fc400078ec0ff */
[----:B------:R-:W-:Y:S01]  /*6a4e0*/  LOP3.LUT R38, R57, R22, RZ, 0x3c, !PT ;  /* 0x0000001639267212 */ /* 0x000fe200078e3cff */
[----:B------:R-:W-:Y:S01]  /*6a4f0*/  IMAD R51, R24, R35, RZ ;  /* 0x0000002318337224 */ /* 0x000fe200078e02ff */
[----:B------:R-:W-:Y:S01]  /*6a500*/  SHF.L.U64.HI R17, R18, 0x1, R19 ;  /* 0x0000000112117819 */ /* 0x000fe20000010213 */
[----:B------:R-:W-:Y:S01]  /*6a510*/  IMAD.WIDE.U32 R12, R49, R11, R12 ;  /* 0x0000000b310c7225 */ /* 0x000fe200078e000c */
[----:B------:R-:W-:Y:S02]  /*6a520*/  IADD3 R24, P2, PT, R38, R18, RZ ;  /* 0x0000001226187210 */ /* 0x000fe40007f5e0ff */
[----:B------:R-:W-:Y:S01]  /*6a530*/  SHF.L.U64.HI R42, R10, 0x1, R59 ;  /* 0x000000010a2a7819 */ /* 0x000fe2000001023b */
[----:B------:R-:W-:Y:S01]  /*6a540*/  IMAD.IADD R44, R5, 0x1, R7 ;  /* 0x00000001052c7824 */ /* 0x000fe200078e0207 */
[----:B------:R-:W-:Y:S01]  /*6a550*/  LOP3.LUT R7, R8, R39, RZ, 0x3c, !PT ;  /* 0x0000002708077212 */ /* 0x000fe200078e3cff */
[----:B------:R-:W-:Y:S01]  /*6a560*/  IMAD R53, R26, R49, RZ ;  /* 0x000000311a357224 */ /* 0x000fe200078e02ff */
[----:B------:R-:W-:Y:S01]  /*6a570*/  SHF.L.U64.HI R32, R14, 0x1, R63 ;  /* 0x000000010e207819 */ /* 0x000fe2000001023f */
[----:B------:R-:W-:Y:S01]  /*6a580*/  IMAD.IADD R51, R9, 0x1, R51 ;  /* 0x0000000109337824 */ /* 0x000fe200078e0233 */
[----:B------:R-:W-:Y:S01]  /*6a590*/  LOP3.LUT R55, R44, R45, RZ, 0x3c, !PT ;  /* 0x0000002d2c377212 */ /* 0x000fe200078e3cff */
[----:B------:R-:W-:Y:S01]  /*6a5a0*/  IMAD.IADD R53, R13, 0x1, R53 ;  /* 0x000000010d357824 */ /* 0x000fe200078e0235 */
[----:B------:R-:W-:Y:S01]  /*6a5b0*/  SHF.L.U64.HI R5, R16, 0x1, R61 ;  /* 0x0000000110057819 */ /* 0x000fe2000001023d */
[----:B------:R-:W-:Y:S01]  /*6a5c0*/  IMAD.SHL.U32 R11, R18, 0x2, RZ ;  /* 0x00000002120b7824 */ /* 0x000fe200078e00ff */
[----:B------:R-:W-:Y:S01]  /*6a5d0*/  LOP3.LUT R9, R51, R37, RZ, 0x3c, !PT ;  /* 0x0000002533097212 */ /* 0x000fe200078e3cff */
[----:B------:R-:W-:Y:S01]  /*6a5e0*/  IMAD.SHL.U32 R13, R14, 0x2, RZ ;  /* 0x000000020e0d7824 */ /* 0x000fe200078e00ff */
[----:B------:R-:W-:-:S02]  /*6a5f0*/  IADD3 R18, P0, PT, R55, R10, RZ ;  /* 0x0000000a37127210 */ /* 0x000fc40007f1e0ff */
[----:B------:R-:W-:Y:S02]  /*6a600*/  LOP3.LUT R33, R53, R20, RZ, 0x3c, !PT ;  /* 0x0000001435217212 */ /* 0x000fe400078e3cff */
[----:B------:R-:W-:Y:S02]  /*6a610*/  LOP3.LUT R10, R6, R23, RZ, 0x3c, !PT ;  /* 0x00000017060a7212 */ /* 0x000fe400078e3cff */
[----:B------:R-:W-:Y:S02]  /*6a620*/  IADD3 R28, P4, PT, R9, R16, RZ ;  /* 0x00000010091c7210 */ /* 0x000fe40007f9e0ff */
[----:B------:R-:W-:Y:S01]  /*6a630*/  IADD3 R26, P3, PT, R33, R14, RZ ;  /* 0x0000000e211a7210 */ /* 0x000fe20007f7e0ff */
[----:B------:R-:W-:Y:S01]  /*6a640*/  IMAD.X R25, R10, 0x1, R19, P2 ;  /* 0x000000010a197824 */ /* 0x000fe200010e0613 */
[----:B------:R-:W-:Y:S01]  /*6a650*/  LOP3.LUT R14, R4, R47, RZ, 0x3c, !PT ;  /* 0x0000002f040e7212 */ /* 0x000fe200078e3cff */
[----:B------:R-:W-:Y:S01]  /*6a660*/  IMAD.X R29, R7, 0x1, R61, P4 ;  /* 0x00000001071d7824 */ /* 0x000fe200020e063d */
[----:B------:R-:W-:-:S02]  /*6a670*/  LOP3.LUT R10, R12, R21, RZ, 0x3c, !PT ;  /* 0x000000150c0a7212 */ /* 0x000fc400078e3cff */
[----:B------:R-:W-:Y:S01]  /*6a680*/  LOP3.LUT R7, R17, 0x1, RZ, 0xc0, !PT ;  /* 0x0000000111077812 */ /* 0x000fe200078ec0ff */
[----:B------:R-:W-:Y:S01]  /*6a690*/  IMAD.X R19, R14, 0x1, R59, P0 ;  /* 0x000000010e137824 */ /* 0x000fe200000e063b */
[----:B------:R-:W-:Y:S01]  /*6a6a0*/  LOP3.LUT R11, R11, 0xfffffffe, RZ, 0xc0, !PT ;  /* 0xfffffffe0b0b7812 */ /* 0x000fe200078ec0ff */
[----:B------:R-:W-:Y:S01]  /*6a6b0*/  IMAD.X R27, R10, 0x1, R63, P3 ;  /* 0x000000010a1b7824 */ /* 0x000fe200018e063f */
[----:B------:R-:W-:Y:S01]  /*6a6c0*/  LOP3.LUT R17, R40, 0xfffffffe, RZ, 0xc0, !PT ;  /* 0xfffffffe28117812 */ /* 0x000fe200078ec0ff */
[-C--:B------:R-:W-:Y:S01]  /*6a6d0*/  IMAD R61, R7, R38.reuse, RZ ;  /* 0x00000026073d7224 */ /* 0x080fe200078e02ff */
[----:B------:R-:W-:Y:S01]  /*6a6e0*/  LOP3.LUT R14, R42, 0x1, RZ, 0xc0, !PT ;  /* 0x000000012a0e7812 */ /* 0x000fe200078ec0ff */
[----:B------:R-:W-:Y:S01]  /*6a6f0*/  IMAD.WIDE.U32 R10, R11, R38, R24 ;  /* 0x000000260b0a7225 */ /* 0x000fe200078e0018 */
[----:B------:R-:W-:Y:S02]  /*6a700*/  LOP3.LUT R7, R32, 0x1, RZ, 0xc0, !PT ;  /* 0x0000000120077812 */ /* 0x000fe400078ec0ff */
[----:B------:R-:W-:Y:S01]  /*6a710*/  LOP3.LUT R5, R5, 0x1, RZ, 0xc0, !PT ;  /* 0x0000000105057812 */ /* 0x000fe200078ec0ff */
[----:B------:R-:W-:Y:S01]  /*6a720*/  IMAD.WIDE.U32 R16, R17, R55, R18 ;  /* 0x0000003711107225 */ /* 0x000fe200078e0012 */
[----:B------:R-:W-:-:S02]  /*6a730*/  LOP3.LUT R19, R13, 0xfffffffe, RZ, 0xc0, !PT ;  /* 0xfffffffe0d137812 */ /* 0x000fc400078ec0ff */
[----:B------:R-:W-:Y:S01]  /*6a740*/  LOP3.LUT R15, R15, 0xfffffffe, RZ, 0xc0, !PT ;  /* 0xfffffffe0f0f7812 */ /* 0x000fe200078ec0ff */
[----:B------:R-:W-:Y:S01]  /*6a750*/  IMAD R59, R14, R55, RZ ;  /* 0x000000370e3b7224 */ /* 0x000fe200078e02ff */
[----:B------:R-:W-:Y:S01]  /*6a760*/  SHF.L.U64.HI R40, R12, 0x1, R53 ;  /* 0x000000010c287819 */ /* 0x000fe20000010235 */
[----:B------:R-:W-:Y:S01]  /*6a770*/  IMAD.IADD R55, R11, 0x1, R61 ;  /* 0x000000010b377824 */ /* 0x000fe200078e023d */
[----:B------:R-:W-:Y:S01]  /*6a780*/  SHF.L.U64.HI R42, R6, 0x1, R57 ;  /* 0x00000001062a7819 */ /* 0x000fe20000010239 */
[-C--:B------:R-:W-:Y:S01]  /*6a790*/  IMAD R7, R7, R33.reuse, RZ ;  /* 0x0000002107077224 */ /* 0x080fe200078e02ff */
[----:B------:R-:W-:Y:S01]  /*6a7a0*/  LOP3.LUT R40, R40, 0x1, RZ, 0xc0, !PT ;  /* 0x0000000128287812 */ /* 0x000fe200078ec0ff */
[----:B------:R-:W-:Y:S01]  /*6a7b0*/  IMAD.WIDE.U32 R18, R19, R33, R26 ;  /* 0x0000002113127225 */ /* 0x000fe200078e001a */
[----:B------:R-:W-:Y:S02]  /*6a7c0*/  LOP3.LUT R33, R10, R43, RZ, 0x3c, !PT ;  /* 0x0000002b0a217212 */ /* 0x000fe400078e3cff */
[----:B------:R-:W-:Y:S01]  /*6a7d0*/  LOP3.LUT R30, R55, R30, RZ, 0x3c, !PT ;  /* 0x0000001e371e7212 */ /* 0x000fe200078e3cff */
[----:B------:R-:W-:Y:S01]  /*6a7e0*/  IMAD R25, R5, R9, RZ ;  /* 0x0000000905197224 */ /* 0x000fe200078e02ff */
[----:B------:R-:W-:Y:S01]  /*6a7f0*/  LOP3.LUT R49, R18, R49, RZ, 0x3c, !PT ;  /* 0x0000003112317212 */ /* 0x000fe200078e3cff */
[----:B------:R-:W-:Y:S01]  /*6a800*/  IMAD.WIDE.U32 R14, R15, R9, R28 ;  /* 0x000000090f0e7225 */ /* 0x000fe200078e001c */
[----:B------:R-:W-:-:S02]  /*6a810*/  SHF.L.W.U32.HI R32, R30, 0x8, R33 ;  /* 0x000000081e207819 */ /* 0x000fc40000010e21 */
[----:B------:R-:W-:Y:S01]  /*6a820*/  SHF.L.W.U32.HI R33, R33, 0x8, R30 ;  /* 0x0000000821217819 */ /* 0x000fe20000010e1e */
[----:B------:R-:W-:Y:S01]  /*6a830*/  IMAD.IADD R59, R17, 0x1, R59 ;  /* 0x00000001113b7824 */ /* 0x000fe200078e023b */
[----:B------:R-:W-:Y:S01]  /*6a840*/  LOP3.LUT R17, R16, R41, RZ, 0x3c, !PT ;  /* 0x0000002910117212 */ /* 0x000fe200078e3cff */
[----:B------:R-:W-:Y:S01]  /*6a850*/  IMAD.IADD R38, R15, 0x1, R25 ;  /* 0x000000010f267824 */ /* 0x000fe200078e0219 */
[----:B------:R-:W-:Y:S01]  /*6a860*/  IADD3 R26, P0, PT, R33, R6, RZ ;  /* 0x00000006211a7210 */ /* 0x000fe20007f1e0ff */
[----:B------:R-:W-:Y:S01]  /*6a870*/  IMAD.IADD R19, R19, 0x1, R7 ;  /* 0x0000000113137824 */ /* 0x000fe200078e0207 */
[----:B------:R-:W-:Y:S01]  /*6a880*/  LOP3.LUT R34, R59, R34, RZ, 0x3c, !PT ;  /* 0x000000223b227212 */ /* 0x000fe200078e3cff */
[----:B------:R-:W-:Y:S01]  /*6a890*/  IMAD.SHL.U32 R5, R6, 0x2, RZ ;  /* 0x0000000206057824 */ /* 0x000fe200078e00ff */
[----:B------:R-:W-:Y:S01]  /*6a8a0*/  LOP3.LUT R35, R14, R35, RZ, 0x3c, !PT ;  /* 0x000000230e237212 */ /* 0x000fe200078e3cff */
[----:B------:R-:W-:Y:S01]  /*6a8b0*/  IMAD.X R27, R32, 0x1, R57, P0 ;  /* 0x00000001201b7824 */ /* 0x000fe200000e0639 */
[----:B------:R-:W-:Y:S01]  /*6a8c0*/  SHF.L.W.U32.HI R13, R34, 0x8, R17 ;  /* 0x00000008220d7819 */ /* 0x000fe20000010e11 */
[----:B------:R-:W-:Y:S01]  /*6a8d0*/  IMAD.SHL.U32 R9, R4, 0x2, RZ ;  /* 0x0000000204097824 */ /* 0x000fe200078e00ff */
[----:B------:R-:W-:Y:S01]  /*6a8e0*/  LOP3.LUT R24, R38, R31, RZ, 0x3c, !PT ;  /* 0x0000001f26187212 */ /* 0x000fe200078e3cff */
[----:B------:R-:W-:Y:S01]  /*6a8f0*/  IMAD.SHL.U32 R7, R12, 0x2, RZ ;  /* 0x000000020c077824 */ /* 0x000fe200078e00ff */
[----:B------:R-:W-:-:S02]  /*6a900*/  SHF.L.W.U32.HI R17, R17, 0x8, R34 ;  /* 0x0000000811117819 */ /* 0x000fc40000010e22 */
[----:B------:R-:W-:Y:S02]  /*6a910*/  LOP3.LUT R28, R19, R36, RZ, 0x3c, !PT ;  /* 0x00000024131c7212 */ /* 0x000fe400078e3cff */
[----:B------:R-:W-:Y:S02]  /*6a920*/  SHF.L.W.U32.HI R36, R24, 0x8, R35 ;  /* 0x0000000818247819 */ /* 0x000fe40000010e23 */
[----:B------:R-:W-:Y:S02]  /*6a930*/  SHF.L.W.U32.HI R41, R35, 0x8, R24 ;  /* 0x0000000823297819 */ /* 0x000fe40000010e18 */
[----:B------:R-:W-:Y:S02]  /*6a940*/  IADD3 R24, P0, PT, R17, R4, RZ ;  /* 0x0000000411187210 */ /* 0x000fe40007f1e0ff */
[----:B------:R-:W-:Y:S02]  /*6a950*/  LOP3.LUT R5, R5, 0xfffffffe, RZ, 0xc0, !PT ;  /* 0xfffffffe05057812 */ /* 0x000fe400078ec0ff */
[----:B------:R-:W-:Y:S01]  /*6a960*/  LOP3.LUT R9, R9, 0xfffffffe, RZ, 0xc0, !PT ;  /* 0xfffffffe09097812 */ /* 0x000fe200078ec0ff */
[----:B------:R-:W-:Y:S01]  /*6a970*/  IMAD.X R25, R13, 0x1, R44, P0 ;  /* 0x000000010d197824 */ /* 0x000fe200000e062c */
[----:B------:R-:W-:Y:S01]  /*6a980*/  SHF.L.W.U32.HI R35, R49, 0x8, R28 ;  /* 0x0000000831237819 */ /* 0x000fe20000010e1c */
[----:B------:R-:W-:Y:S01]  /*6a990*/  IMAD.WIDE.U32 R26, R33, R5, R26 ;  /* 0x00000005211a7225 */ /* 0x000fe200078e001a */
[----:B------:R-:W-:-:S02]  /*6a9a0*/  IADD3 R30, P3, PT, R41, R8, RZ ;  /* 0x00000008291e7210 */ /* 0x000fc40007f7e0ff */
[----:B------:R-:W-:Y:S01]  /*6a9b0*/  SHF.L.W.U32.HI R34, R28, 0x8, R49 ;  /* 0x000000081c227819 */ /* 0x000fe20000010e31 */
[----:B------:R-:W-:Y:S01]  /*6a9c0*/  IMAD.SHL.U32 R5, R8, 0x2, RZ ;  /* 0x0000000208057824 */ /* 0x000fe200078e00ff */
[----:B------:R-:W-:Y:S01]  /*6a9d0*/  IADD3 R28, P2, PT, R35, R12, RZ ;  /* 0x0000000c231c7210 */ /* 0x000fe20007f5e0ff */
[----:B------:R-:W-:Y:S01]  /*6a9e0*/  IMAD.WIDE.U32 R24, R17, R9, R24 ;  /* 0x0000000911187225 */ /* 0x000fe200078e0018 */
[----:B------:R-:W-:Y:S02]  /*6a9f0*/  LOP3.LUT R11, R26, R57, R22, 0x96, !PT ;  /* 0x000000391a0b7212 */ /* 0x000fe400078e9616 */
[----:B------:R-:W-:Y:S01]  /*6aa00*/  LOP3.LUT R5, R5, 0xfffffffe, RZ, 0xc0, !PT ;  /* 0xfffffffe05057812 */ /* 0x000fe200078ec0ff */
[----:B------:R-:W-:Y:S01]  /*6aa10*/  IMAD.X R31, R36, 0x1, R51, P3 ;  /* 0x00000001241f7824 */ /* 0x000fe200018e0633 */
[----:B------:R-:W-:Y:S01]  /*6aa20*/  LOP3.LUT R45, R24, R44, R45, 0x96, !PT ;  /* 0x0000002c182d7212 */ /* 0x000fe200078e962d */
[----:B------:R-:W-:Y:S01]  /*6aa30*/  IMAD.X R29, R34, 0x1, R53, P2 ;  /* 0x00000001221d7824 */ /* 0x000fe200010e0635 */
[----:B------:R-:W-:Y:S01]  /*6aa40*/  LOP3.LUT R7, R7, 0xfffffffe, RZ, 0xc0, !PT ;  /* 0xfffffffe07077812 */ /* 0x000fe200078ec0ff */
[----:B------:R-:W-:Y:S01]  /*6aa50*/  IMAD.WIDE.U32 R30, R41, R5, R30 ;  /* 0x00000005291e7225 */ /* 0x000fe200078e001e */
[----:B------:R-:W-:-:S02]  /*6aa60*/  SHF.L.U64.HI R44, R4, 0x1, R44 ;  /* 0x00000001042c7819 */ /* 0x000fc4000001022c */
[----:B------:R-:W-:Y:S01]  /*6aa70*/  SHF.L.U64.HI R22, R8, 0x1, R51 ;  /* 0x0000000108167819 */ /* 0x000fe20000010233 */
[----:B------:R-:W-:Y:S01]  /*6aa80*/  IMAD.WIDE.U32 R28, R35, R7, R28 ;  /* 0x00000007231c7225 */ /* 0x000fe200078e001c */
[----:B------:R-:W-:Y:S02]  /*6aa90*/  LOP3.LUT R42, R42, 0x1, RZ, 0xc0, !PT ;  /* 0x000000012a2a7812 */ /* 0x000fe400078ec0ff */
[----:B------:R-:W-:Y:S01]  /*6aaa0*/  LOP3.LUT R44, R44, 0x1, RZ, 0xc0, !PT ;  /* 0x000000012c2c7812 */ /* 0x000fe200078ec0ff */
[----:B------:R-:W-:Y:S01]  /*6aab0*/  IMAD R15, R40, R35, RZ ;  /* 0x00000023280f7224 */ /* 0x000fe200078e02ff */
[----:B------:R-:W-:Y:S01]  /*6aac0*/  LOP3.LUT R22, R22, 0x1, RZ, 0xc0, !PT ;  /* 0x0000000116167812 */ /* 0x000fe200078ec0ff */
[----:B------:R-:W-:Y:S01]  /*6aad0*/  IMAD R7, R42, R33, RZ ;  /* 0x000000212a077224 */ /* 0x000fe200078e02ff */
[----:B------:R-:W-:Y:S01]  /*6aae0*/  LOP3.LUT R9, R30, R51, R37, 0x96, !PT ;  /* 0x000000331e097212 */ /* 0x000fe200078e9625 */
[----:B------:R-:W-:Y:S01]  /*6aaf0*/  IMAD R5, R44, R17, RZ ;  /* 0x000000112c057224 */ /* 0x000fe200078e02ff */
[----:B------:R-:W-:Y:S01]  /*6ab00*/  LOP3.LUT R20, R28, R53, R20, 0x96, !PT ;  /* 0x000000351c147212 */ /* 0x000fe200078e9614 */
[----:B------:R-:W-:Y:S01]  /*6ab10*/  IMAD R37, R22, R41, RZ ;  /* 0x0000002916257224 */ /* 0x000fe200078e02ff */
[----:B------:R-:W-:Y:S01]  /*6ab20*/  SHF.L.U64.HI R22, R18, 0x1, R19 ;  /* 0x0000000112167819 */ /* 0x000fe20000010213 */
[----:B------:R-:W-:Y:S01]  /*6ab30*/  IMAD.IADD R29, R29, 0x1, R15 ;  /* 0x000000011d1d7824 */ /* 0x000fe200078e020f */
[----:B------:R-:W-:Y:S01]  /*6ab40*/  SHF.L.U64.HI R40, R16, 0x1, R59 ;  /* 0x0000000110287819 */ /* 0x000fe2000001023b */
[----:B------:R-:W-:Y:S01]  /*6ab50*/  IMAD.IADD R27, R27, 0x1, R7 ;  /* 0x000000011b1b7824 */ /* 0x000fe200078e0207 */
[----:B------:R-:W-:Y:S01]  /*6ab60*/  LOP3.LUT R22, R22, 0x1, RZ, 0xc0, !PT ;  /* 0x0000000116167812 */ /* 0x000fe200078ec0ff */
[----:B------:R-:W-:-:S02]  /*6ab70*/  IMAD.IADD R25, R25, 0x1, R5 ;  /* 0x0000000119197824 */ /* 0x000fc400078e0205 */
[----:B------:R-:W-:Y:S01]  /*6ab80*/  IMAD.IADD R31, R31, 0x1, R37 ;  /* 0x000000011f1f7824 */ /* 0x000fe200078e0225 */
[----:B------:R-:W-:Y:S02]  /*6ab90*/  LOP3.LUT R37, R29, R12, R21, 0x96, !PT ;  /* 0x0000000c1d257212 */ /* 0x000fe400078e9615 */
[----:B------:R-:W-:Y:S01]  /*6aba0*/  LOP3.LUT R6, R27, R6, R23, 0x96, !PT ;  /* 0x000000061b067212 */ /* 0x000fe200078e9617 */
[----:B------:R0:W-:Y:S01]  /*6abb0*/  STL.128 [R3], R24 ;  /* 0x0000001803007387 */ /* 0x0001e20000100c00 */
[----:B------:R-:W-:Y:S02]  /*6abc0*/  LOP3.LUT R4, R25, R4, R47, 0x96, !PT ;  /* 0x0000000419047212 */ /* 0x000fe400078e962f */
[----:B------:R-:W-:Y:S01]  /*6abd0*/  SHF.L.W.U32.HI R12, R37, 0x10, R20 ;  /* 0x00000010250c7819 */ /* 0x000fe20000010e14 */
[----:B------:R1:W-:Y:S01]  /*6abe0*/  STL.128 [R3+0x10], R28 ;  /* 0x0000101c03007387 */ /* 0x0003e20000100c00 */
[----:B------:R-:W-:Y:S01]  /*6abf0*/  LOP3.LUT R8, R31, R8, R39, 0x96, !PT ;  /* 0x000000081f087212 */ /* 0x000fe200078e9627 */
[----:B------:R-:W-:Y:S01]  /*6ac00*/  IMAD.SHL.U32 R39, R16, 0x2, RZ ;  /* 0x0000000210277824 */ /* 0x000fe200078e00ff */
[----:B------:R-:W-:-:S02]  /*6ac10*/  SHF.L.W.U32.HI R7, R6, 0x10, R11 ;  /* 0x0000001006077819 */ /* 0x000fc40000010e0b */
[----:B------:R-:W-:Y:S01]  /*6ac20*/  SHF.L.W.U32.HI R23, R11, 0x10, R6 ;  /* 0x000000100b177819 */ /* 0x000fe20000010e06 */
[----:B------:R-:W-:Y:S01]  /*6ac30*/  IMAD.MOV.U32 R11, RZ, RZ, R12 ;  /* 0x000000ffff0b7224 */ /* 0x000fe200078e000c */
[----:B------:R-:W-:Y:S02]  /*6ac40*/  SHF.L.W.U32.HI R37, R20, 0x10, R37 ;  /* 0x0000001014257819 */ /* 0x000fe40000010e25 */
[----:B------:R-:W-:Y:S02]  /*6ac50*/  SHF.L.W.U32.HI R21, R45, 0x10, R4 ;  /* 0x000000102d157819 */ /* 0x000fe40000010e04 */
[----:B------:R-:W-:Y:S01]  /*6ac60*/  SHF.L.W.U32.HI R15, R8, 0x10, R9 ;  /* 0x00000010080f7819 */ /* 0x000fe20000010e09 */
[----:B0-----:R-:W-:Y:S01]  /*6ac70*/  IMAD.SHL.U32 R26, R10, 0x2, RZ ;  /* 0x000000020a1a7824 */ /* 0x001fe200078e00ff */
[----:B------:R-:W-:Y:S01]  /*6ac80*/  SHF.L.W.U32.HI R25, R9, 0x10, R8 ;  /* 0x0000001009197819 */ /* 0x000fe20000010e08 */
[----:B------:R-:W-:Y:S01]  /*6ac90*/  IMAD.SHL.U32 R24, R18, 0x2, RZ ;  /* 0x0000000212187824 */ /* 0x000fe200078e00ff */
[----:B------:R-:W-:Y:S01]  /*6aca0*/  SHF.L.U64.HI R27, R10, 0x1, R55 ;  /* 0x000000010a1b7819 */ /* 0x000fe20000010237 */
[----:B------:R-:W-:Y:S01]  /*6acb0*/  IMAD.MOV.U32 R8, RZ, RZ, R23 ;  /* 0x000000ffff087224 */ /* 0x000fe200078e0017 */
[----:B------:R-:W-:Y:S01]  /*6acc0*/  IADD3 R6, P2, PT, R23, R10, RZ ;  /* 0x0000000a17067210 */ /* 0x000fe20007f5e0ff */
[----:B------:R-:W-:Y:S01]  /*6acd0*/  IMAD.MOV.U32 R9, RZ, RZ, R7 ;  /* 0x000000ffff097224 */ /* 0x000fe200078e0007 */
[----:B------:R-:W-:Y:S01]  /*6ace0*/  IADD3 R18, P3, PT, R37, R18, RZ ;  /* 0x0000001225127210 */ /* 0x000fe20007f7e0ff */
[----:B------:R-:W-:Y:S01]  /*6acf0*/  IMAD.MOV.U32 R10, RZ, RZ, R37 ;  /* 0x000000ffff0a7224 */ /* 0x000fe200078e0025 */
[----:B------:R-:W-:Y:S01]  /*6ad00*/  SHF.L.W.U32.HI R5, R4, 0x10, R45 ;  /* 0x0000001004057819 */ /* 0x000fe20000010e2d */
[----:B------:R-:W-:Y:S01]  /*6ad10*/  IMAD.X R7, R7, 0x1, R55, P2 ;  /* 0x0000000107077824 */ /* 0x000fe200010e0637 */
[----:B------:R-:W-:Y:S01]  /*6ad20*/  IADD3 R4, P0, PT, R21, R16, RZ ;  /* 0x0000001015047210 */ /* 0x000fe20007f1e0ff */
[----:B------:R-:W-:Y:S01]  /*6ad30*/  IMAD.X R19, R12, 0x1, R19, P3 ;  /* 0x000000010c137824 */ /* 0x000fe200018e0613 */
[----:B------:R0:W-:Y:S01]  /*6ad40*/  STL.128 [R3+0x60], R8 ;  /* 0x0000600803007387 */ /* 0x0001e20000100c00 */
[----:B-1----:R-:W-:Y:S01]  /*6ad50*/  LOP3.LUT R30, R40, 0x1, RZ, 0xc0, !PT ;  /* 0x00000001281e7812 */ /* 0x002fe200078ec0ff */
[----:B------:R-:W-:Y:S01]  /*6ad60*/  IMAD.SHL.U32 R16, R14, 0x2, RZ ;  /* 0x000000020e107824 */ /* 0x000fe200078e00ff */
[----:B------:R-:W-:-:S02]  /*6ad70*/  LOP3.LUT R28, R39, 0xfffffffe, RZ, 0xc0, !PT ;  /* 0xfffffffe271c7812 */ /* 0x000fc400078ec0ff */
[----:B------:R-:W-:Y:S02]  /*6ad80*/  LOP3.LUT R12, R26, 0xfffffffe, RZ, 0xc0, !PT ;  /* 0xfffffffe1a0c7812 */ /* 0x000fe400078ec0ff */
[----:B------:R-:W-:Y:S01]  /*6ad90*/  LOP3.LUT R26, R27, 0x1, RZ, 0xc0, !PT ;  /* 0x000000011b1a7812 */ /* 0x000fe200078ec0ff */
[----:B------:R-:W-:Y:S01]  /*6ada0*/  IMAD R27, R30, R21, RZ ;  /* 0x000000151e1b7224 */ /* 0x000fe200078e02ff */
[----:B------:R-:W-:Y:S01]  /*6adb0*/  SHF.L.U64.HI R20, R14, 0x1, R38 ;  /* 0x000000010e147819 */ /* 0x000fe20000010226 */
[----:B------:R-:W-:Y:S01]  /*6adc0*/  IMAD.WIDE.U32 R6, R23, R12, R6 ;  /* 0x0000000c17067225 */ /* 0x000fe200078e0006 */
[----:B------:R-:W-:Y:S02]  /*6add0*/  IADD3 R14, P4, PT, R25, R14, RZ ;  /* 0x0000000e190e7210 */ /* 0x000fe40007f9e0ff */
[----:B------:R-:W-:Y:S01]  /*6ade0*/  LOP3.LUT R12, R20, 0x1, RZ, 0xc0, !PT ;  /* 0x00000001140c7812 */ /* 0x000fe200078ec0ff */
[----:B0-----:R-:W-:Y:S02]  /*6adf0*/  IMAD.MOV.U32 R10, RZ, RZ, R21 ;  /* 0x000000ffff0a7224 */ /* 0x001fe400078e0015 */
[----:B------:R-:W-:-:S02]  /*6ae00*/  IMAD.MOV.U32 R11, RZ, RZ, R5 ;  /* 0x000000ffff0b7224 */ /* 0x000fc400078e0005 */
[----:B------:R-:W-:Y:S02]  /*6ae10*/  IMAD.MOV.U32 R8, RZ, RZ, R25 ;  /* 0x000000ffff087224 */ /* 0x000fe400078e0019 */
[----:B------:R-:W-:Y:S02]  /*6ae20*/  IMAD.MOV.U32 R9, RZ, RZ, R15 ;  /* 0x000000ffff097224 */ /* 0x000fe400078e000f */
[----:B------:R-:W-:Y:S01]  /*6ae30*/  IMAD.X R5, R5, 0x1, R59, P0 ;  /* 0x0000000105057824 */ /* 0x000fe200000e063b */
[----:B------:R-:W-:Y:S01]  /*6ae40*/  ISETP.NE.AND P0, PT, R2, 0x8, PT ;  /* 0x000000080200780c */ /* 0x000fe20003f05270 */
[----:B------:R-:W-:Y:S01]  /*6ae50*/  IMAD.X R15, R15, 0x1, R38, P4 ;  /* 0x000000010f0f7824 */ /* 0x000fe200020e0626 */
[----:B------:R0:W-:Y:S01]  /*6ae60*/  STL.128 [R3+0x70], R8 ;  /* 0x0000700803007387 */ /* 0x0001e20000100c00 */
[----:B------:R-:W-:-:S04]  /*6ae70*/  IMAD.WIDE.U32 R4, R21, R28, R4 ;  /* 0x0000001c15047225 */ /* 0x000fc800078e0004 */
[----:B------:R-:W-:Y:S02]  /*6ae80*/  IMAD R21, R26, R23, RZ ;  /* 0x000000171a157224 */ /* 0x000fe400078e02ff */
[----:B------:R-:W-:Y:S02]  /*6ae90*/  IMAD R23, R22, R37, RZ ;  /* 0x0000002516177224 */ /* 0x000fe400078e02ff */
[----:B------:R-:W-:Y:S02]  /*6aea0*/  IMAD.IADD R7, R7, 0x1, R21 ;  /* 0x0000000107077824 */ /* 0x000fe400078e0215 */
[----:B------:R-:W-:-:S03]  /*6aeb0*/  IMAD.IADD R5, R5, 0x1, R27 ;  /* 0x0000000105057824 */ /* 0x000fc600078e021b */
[----:B------:R-:W-:Y:S02]  /*6aec0*/  LOP3.LUT R32, R7, R32, RZ, 0x3c, !PT ;  /* 0x0000002007207212 */ /* 0x000fe400078e3cff */
[----:B0-----:R-:W-:Y:S01]  /*6aed0*/  LOP3.LUT R8, R24, 0xfffffffe, RZ, 0xc0, !PT ;  /* 0xfffffffe18087812 */ /* 0x001fe200078ec0ff */
[----:B------:R0:W-:Y:S01]  /*6aee0*/  STL.128 [R3+0x50], R4 ;  /* 0x0000500403007387 */ /* 0x0001e20000100c00 */
[----:B------:R-:W-:Y:S02]  /*6aef0*/  LOP3.LUT R10, R16, 0xfffffffe, RZ, 0xc0, !PT ;  /* 0xfffffffe100a7812 */ /* 0x000fe400078ec0ff */
[----:B------:R-:W-:Y:S01]  /*6af00*/  LOP3.LUT R16, R4, R17, RZ, 0x3c, !PT ;  /* 0x0000001104107212 */ /* 0x000fe200078e3cff */
[----:B------:R-:W-:Y:S01]  /*6af10*/  IMAD.WIDE.U32 R8, R37, R8, R18 ;  /* 0x0000000825087225 */ /* 0x000fe200078e0012 */
[----:B------:R-:W-:-:S03]  /*6af20*/  LOP3.LUT R13, R5, R13, RZ, 0x3c, !PT ;  /* 0x0000000d050d7212 */ /* 0x000fc600078e3cff */
[----:B------:R-:W-:Y:S01]  /*6af30*/  IMAD R19, R12, R25, RZ ;  /* 0x000000190c137224 */ /* 0x000fe200078e02ff */
[----:B------:R-:W-:Y:S01]  /*6af40*/  LOP3.LUT R35, R8, R35, RZ, 0x3c, !PT ;  /* 0x0000002308237212 */ /* 0x000fe200078e3cff */
[----:B------:R-:W-:Y:S01]  /*6af50*/  IMAD.WIDE.U32 R10, R25, R10, R14 ;  /* 0x0000000a190a7225 */ /* 0x000fe200078e000e */
[----:B------:R-:W-:Y:S02]  /*6af60*/  LOP3.LUT R15, R6, R33, RZ, 0x3c, !PT ;  /* 0x00000021060f7212 */ /* 0x000fe400078e3cff */
[----:B------:R-:W-:Y:S01]  /*6af70*/  SHF.L.W.U32.HI R12, R16, 0x1, R13 ;  /* 0x00000001100c7819 */ /* 0x000fe20000010e0d */
[----:B------:R-:W-:Y:S01]  /*6af80*/  IMAD.IADD R9, R9, 0x1, R23 ;  /* 0x0000000109097824 */ /* 0x000fe200078e0217 */
[----:B------:R-:W-:Y:S01]  /*6af90*/  SHF.L.W.U32.HI R14, R15, 0x1, R32 ;  /* 0x000000010f0e7819 */ /* 0x000fe20000010e20 */
[----:B------:R-:W-:Y:S01]  /*6afa0*/  IMAD.IADD R11, R11, 0x1, R19 ;  /* 0x000000010b0b7824 */ /* 0x000fe200078e0213 */
[----:B------:R-:W-:Y:S02]  /*6afb0*/  SHF.L.W.U32.HI R15, R32, 0x1, R15 ;  /* 0x00000001200f7819 */ /* 0x000fe40000010e0f */
[----:B------:R-:W-:Y:S01]  /*6afc0*/  LOP3.LUT R34, R9, R34, RZ, 0x3c, !PT ;  /* 0x0000002209227212 */ /* 0x000fe200078e3cff */
[----:B0-----:R-:W-:Y:S01]  /*6afd0*/  IMAD.MOV.U32 R5, RZ, RZ, R14 ;  /* 0x000000ffff057224 */ /* 0x001fe200078e000e */
[----:B------:R-:W-:Y:S01]  /*6afe0*/  LOP3.LUT R17, R10, R41, RZ, 0x3c, !PT ;  /* 0x000000290a117212 */ /* 0x000fe200078e3cff */
[----:B------:R-:W-:Y:S01]  /*6aff0*/  IMAD.MOV.U32 R4, RZ, RZ, R15 ;  /* 0x000000ffff047224 */ /* 0x000fe200078e000f */
[----:B------:R-:W-:Y:S01]  /*6b000*/  LOP3.LUT R36, R11, R36, RZ, 0x3c, !PT ;  /* 0x000000240b247212 */ /* 0x000fe200078e3cff */
[----:B------:R-:W-:Y:S01]  /*6b010*/  STL.128 [R3+0x40], R8 ;  /* 0x0000400803007387 */ /* 0x000fe20000100c00 */
[----:B------:R-:W-:-:S02]  /*6b020*/  SHF.L.W.U32.HI R13, R13, 0x1, R16 ;  /* 0x000000010d0d7819 */ /* 0x000fc40000010e10 */
[----:B------:R-:W-:Y:S02]  /*6b030*/  SHF.L.W.U32.HI R7, R35, 0x1, R34 ;  /* 0x0000000123077819 */ /* 0x000fe40000010e22 */
[----:B------:R-:W-:Y:S02]  /*6b040*/  SHF.L.W.U32.HI R6, R34, 0x1, R35 ;  /* 0x0000000122067819 */ /* 0x000fe40000010e23 */
[----:B------:R-:W-:Y:S02]  /*6b050*/  SHF.L.W.U32.HI R16, R17, 0x1, R36 ;  /* 0x0000000111107819 */ /* 0x000fe40000010e24 */
[----:B------:R-:W-:Y:S01]  /*6b060*/  SHF.L.W.U32.HI R17, R36, 0x1, R17 ;  /* 0x0000000124117819 */ /* 0x000fe20000010e11 */
[----:B------:R0:W-:Y:S02]  /*6b070*/  STL.128 [R3+0x30], R4 ;  /* 0x0000300403007387 */ /* 0x0001e40000100c00 */
[----:B0-----:R-:W-:Y:S02]  /*6b080*/  IMAD.MOV.U32 R6, RZ, RZ, R13 ;  /* 0x000000ffff067224 */ /* 0x001fe400078e000d */
[----:B------:R-:W-:-:S02]  /*6b090*/  IMAD.MOV.U32 R7, RZ, RZ, R12 ;  /* 0x000000ffff077224 */ /* 0x000fc400078e000c */
[----:B------:R-:W-:Y:S02]  /*6b0a0*/  IMAD.MOV.U32 R4, RZ, RZ, R17 ;  /* 0x000000ffff047224 */ /* 0x000fe400078e0011 */
[----:B------:R-:W-:-:S05]  /*6b0b0*/  IMAD.MOV.U32 R5, RZ, RZ, R16 ;  /* 0x000000ffff057224 */ /* 0x000fca00078e0010 */
[----:B------:R1:W-:Y:S01]  /*6b0c0*/  STL.128 [R3+0x20], R4 ;  /* 0x0000200403007387 */ /* 0x0003e20000100c00 */
[----:B------:R-:W-:Y:S05]  /*6b0d0*/  @P0 BRA `(.L_x_298) ;  /* 0xffffffe400300947 */ /* 0x000fea000383ffff */
[----:B------:R-:W-:-:S07]  /*6b0e0*/  IMAD.MOV.U32 R2, RZ, RZ, RZ ;  /* 0x000000ffff027224 */ /* 0x000fce00078e00ff */
.L_x_299:
        /* <DEDUP_REMOVED lines=436> */
[----:B------:R-:W-:Y:S02]  /*6cc30*/  IMAD.MOV.U32 R2, RZ, RZ, RZ ;  /* 0x000000ffff027224 */ /* 0x000fe400078e00ff */
[----:B------:R-:W-:-:S07]  /*6cc40*/  IMAD.MOV.U32 R41, RZ, RZ, RZ ;  /* 0x000000ffff297224 */ /* 0x000fce00078e00ff */
.L_x_300:
[----:B0-----:R-:W-:-:S05]  /*6cc50*/  IMAD.IADD R6, R1, 0x1, R2 ;  /* 0x0000000101067824 */ /* 0x001fca00078e0202 */
[----:B---3--:R-:W2:Y:S04]  /*6cc60*/  LDL.128 R8, [R6+0xfc0] ;  /* 0x000fc00006087983 */ /* 0x008ea80000100c00 */
[----:B------:R-:W3:Y:S01]  /*6cc70*/  LDL.128 R36, [R6+0xfd0] ;  /* 0x000fd00006247983 */ /* 0x000ee20000100c00 */
[----:B------:R-:W-:Y:S02]  /*6cc80*/  IADD3 R4, P0, PT, R174, R2, RZ ;  /* 0x00000002ae047210 */ /* 0x000fe40007f1e0ff */
[----:B------:R-:W-:-:S03]  /*6cc90*/  IADD3 R2, P2, PT, R2, 0x20, RZ ;  /* 0x0000002002027810 */ /* 0x000fc60007f5e0ff */
[--C-:B------:R-:W-:Y:S01]  /*6cca0*/  IMAD.X R5, R175, 0x1, R41.reuse, P0 ;  /* 0x00000001af057824 */ /* 0x100fe200000e0629 */
[----:B------:R-:W-:Y:S01]  /*6ccb0*/  ISETP.NE.U32.AND P0, PT, R2, 0x400, PT ;  /* 0x000004000200780c */ /* 0x000fe20003f05070 */
[----:B------:R-:W-:-:S05]  /*6ccc0*/  IMAD.X R41, RZ, RZ, R41, P2 ;  /* 0x000000ffff297224 */ /* 0x000fca00010e0629 */
[----:B------:R-:W-:Y:S02]  /*6ccd0*/  ISETP.NE.AND.EX P0, PT, R41, RZ, PT, P0 ;  /* 0x000000ff2900720c */ /* 0x000fe40003f05300 */
[C---:B--2---:R-:W-:Y:S02]  /*6cce0*/  PRMT R23, R9.reuse, 0x7773, RZ ;  /* 0x0000777309177816 */ /* 0x044fe400000000ff */
[C---:B------:R-:W-:Y:S02]  /*6ccf0*/  PRMT R25, R9.reuse, 0x7772, RZ ;  /* 0x0000777209197816 */ /* 0x040fe400000000ff */
[----:B------:R-:W-:Y:S01]  /*6cd00*/  PRMT R27, R9, 0x7771, RZ ;  /* 0x00007771091b7816 */ /* 0x000fe200000000ff */
[----:B------:R3:W-:Y:S01]  /*6cd10*/  STG.E.U8 desc[UR10][R4.64+0x7], R23 ;  /* 0x0000071704007986 */ /* 0x0007e2000c10110a */
[C---:B------:R-:W-:Y:S02]  /*6cd20*/  PRMT R3, R11.reuse, 0x7773, RZ ;  /* 0x000077730b037816 */ /* 0x040fe400000000ff */
[C---:B------:R-:W-:Y:S01]  /*6cd30*/  PRMT R7, R11.reuse, 0x7772, RZ ;  /* 0x000077720b077816 */ /* 0x040fe200000000ff */
[----:B------:R-:W-:Y:S01]  /*6cd40*/  STG.E.U8 desc[UR10][R4.64+0x6], R25 ;  /* 0x0000061904007986 */ /* 0x000fe2000c10110a */
[----:B------:R-:W-:-:S02]  /*6cd50*/  PRMT R13, R11, 0x7771, RZ ;  /* 0x000077710b0d7816 */ /* 0x000fc400000000ff */
[C---:B------:R-:W-:Y:S01]  /*6cd60*/  PRMT R19, R10.reuse, 0x7771, RZ ;  /* 0x000077710a137816 */ /* 0x040fe200000000ff */
[----:B------:R-:W-:Y:S01]  /*6cd70*/  STG.E.U8 desc[UR10][R4.64+0xf], R3 ;  /* 0x00000f0304007986 */ /* 0x000fe2000c10110a */
[C---:B------:R-:W-:Y:S02]  /*6cd80*/  PRMT R21, R10.reuse, 0x7770, RZ ;  /* 0x000077700a157816 */ /* 0x040fe400000000ff */
[----:B------:R-:W-:Y:S01]  /*6cd90*/  PRMT R9, R9, 0x7770, RZ ;  /* 0x0000777009097816 */ /* 0x000fe200000000ff */
[----:B------:R0:W-:Y:S01]  /*6cda0*/  STG.E.U8 desc[UR10][R4.64+0xe], R7 ;  /* 0x00000e0704007986 */ /* 0x0001e2000c10110a */
[----:B------:R-:W-:Y:S02]  /*6cdb0*/  PRMT R11, R11, 0x7770, RZ ;  /* 0x000077700b0b7816 */ /* 0x000fe400000000ff */
[C---:B------:R-:W-:Y:S01]  /*6cdc0*/  PRMT R15, R10.reuse, 0x7773, RZ ;  /* 0x000077730a0f7816 */ /* 0x040fe200000000ff */
[----:B------:R1:W-:Y:S01]  /*6cdd0*/  STG.E.U8 desc[UR10][R4.64+0x8], R21 ;  /* 0x0000081504007986 */ /* 0x0003e2000c10110a */
[----:B------:R-:W-:-:S02]  /*6cde0*/  PRMT R17, R10, 0x7772, RZ ;  /* 0x000077720a117816 */ /* 0x000fc400000000ff */
[C---:B------:R-:W-:Y:S01]  /*6cdf0*/  PRMT R29, R8.reuse, 0x7773, RZ ;  /* 0x00007773081d7816 */ /* 0x040fe200000000ff */
[----:B------:R2:W-:Y:S01]  /*6ce00*/  STG.E.U8 desc[UR10][R4.64+0x9], R19 ;  /* 0x0000091304007986 */ /* 0x0005e2000c10110a */
[----:B------:R-:W-:Y:S02]  /*6ce10*/  PRMT R31, R8, 0x7772, RZ ;  /* 0x00007772081f7816 */ /* 0x000fe400000000ff */
[----:B---3--:R-:W-:Y:S01]  /*6ce20*/  PRMT R23, R37, 0x7771, RZ ;  /* 0x0000777125177816 */ /* 0x008fe200000000ff */
[----:B------:R3:W-:Y:S01]  /*6ce30*/  STG.E.U8 desc[UR10][R4.64+0x4], R9 ;  /* 0x0000040904007986 */ /* 0x0007e2000c10110a */
[C---:B0-----:R-:W-:Y:S02]  /*6ce40*/  PRMT R7, R39.reuse, 0x7772, RZ ;  /* 0x0000777227077816 */ /* 0x041fe400000000ff */
[----:B------:R-:W-:Y:S01]  /*6ce50*/  PRMT R3, R39, 0x7773, RZ ;  /* 0x0000777327037816 */ /* 0x000fe200000000ff */
[----:B------:R0:W-:Y:S01]  /*6ce60*/  STG.E.U8 desc[UR10][R4.64+0xc], R11 ;  /* 0x00000c0b04007986 */ /* 0x0001e2000c10110a */
[----:B-1----:R-:W-:-:S02]  /*6ce70*/  PRMT R21, R37, 0x7772, RZ ;  /* 0x0000777225157816 */ /* 0x002fc400000000ff */
[C---:B------:R-:W-:Y:S01]  /*6ce80*/  PRMT R33, R8.reuse, 0x7771, RZ ;  /* 0x0000777108217816 */ /* 0x040fe200000000ff */
[----:B------:R1:W-:Y:S01]  /*6ce90*/  STG.E.U8 desc[UR10][R4.64+0xd], R13 ;  /* 0x00000d0d04007986 */ /* 0x0003e2000c10110a */
[----:B--2---:R-:W-:Y:S02]  /*6cea0*/  PRMT R19, R37, 0x7773, RZ ;  /* 0x0000777325137816 */ /* 0x004fe400000000ff */
[----:B------:R-:W-:Y:S01]  /*6ceb0*/  PRMT R35, R8, 0x7770, RZ ;  /* 0x0000777008237816 */ /* 0x000fe200000000ff */
[----:B------:R2:W-:Y:S01]  /*6cec0*/  STG.E.U8 desc[UR10][R4.64+0xb], R15 ;  /* 0x00000b0f04007986 */ /* 0x0005e2000c10110a */
[----:B---3--:R-:W-:Y:S02]  /*6ced0*/  PRMT R9, R39, 0x7771, RZ ;  /* 0x0000777127097816 */ /* 0x008fe400000000ff */
[----:B------:R-:W-:Y:S01]  /*6cee0*/  PRMT R37, R37, 0x7770, RZ ;  /* 0x0000777025257816 */ /* 0x000fe200000000ff */
[----:B------:R3:W-:Y:S01]  /*6cef0*/  STG.E.U8 desc[UR10][R4.64+0xa], R17 ;  /* 0x00000a1104007986 */ /* 0x0007e2000c10110a */
[----:B0-----:R-:W-:-:S02]  /*6cf00*/  PRMT R11, R38, 0x7773, RZ ;  /* 0x00007773260b7816 */ /* 0x001fc400000000ff */
[----:B------:R-:W-:Y:S01]  /*6cf10*/  PRMT R25, R36, 0x7773, RZ ;  /* 0x0000777324197816 */ /* 0x000fe200000000ff */
[----:B------:R0:W-:Y:S01]  /*6cf20*/  STG.E.U8 desc[UR10][R4.64+0x5], R27 ;  /* 0x0000051b04007986 */ /* 0x0001e2000c10110a */
[C---:B-1----:R-:W-:Y:S02]  /*6cf30*/  PRMT R13, R38.reuse, 0x7772, RZ ;  /* 0x00007772260d7816 */ /* 0x042fe400000000ff */
[----:B------:R-:W-:Y:S01]  /*6cf40*/  PRMT R39, R39, 0x7770, RZ ;  /* 0x0000777027277816 */ /* 0x000fe200000000ff */
[----:B------:R1:W-:Y:S01]  /*6cf50*/  STG.E.U8 desc[UR10][R4.64+0x3], R29 ;  /* 0x0000031d04007986 */ /* 0x0003e2000c10110a */
[----:B--2---:R-:W-:-:S03]  /*6cf60*/  PRMT R15, R38, 0x7771, RZ ;  /* 0x00007771260f7816 */ /* 0x004fc600000000ff */
[----:B------:R2:W-:Y:S01]  /*6cf70*/  STG.E.U8 desc[UR10][R4.64+0x2], R31 ;  /* 0x0000021f04007986 */ /* 0x0005e2000c10110a */
[----:B---3--:R-:W-:Y:S02]  /*6cf80*/  PRMT R17, R38, 0x7770, RZ ;  /* 0x0000777026117816 */ /* 0x008fe400000000ff */
[C---:B0-----:R-:W-:Y:S01]  /*6cf90*/  PRMT R27, R36.reuse, 0x7772, RZ ;  /* 0x00007772241b7816 */ /* 0x041fe200000000ff */
[----:B------:R3:W-:Y:S01]  /*6cfa0*/  STG.E.U8 desc[UR10][R4.64], R35 ;  /* 0x0000002304007986 */ /* 0x0007e2000c10110a */
[----:B-1----:R-:W-:-:S03]  /*6cfb0*/  PRMT R29, R36, 0x7771, RZ ;  /* 0x00007771241d7816 */ /* 0x002fc600000000ff */
[----:B------:R3:W-:Y:S01]  /*6cfc0*/  STG.E.U8 desc[UR10][R4.64+0x1], R33 ;  /* 0x0000012104007986 */ /* 0x0007e2000c10110a */
[----:B--2---:R-:W-:-:S03]  /*6cfd0*/  PRMT R31, R36, 0x7770, RZ ;  /* 0x00007770241f7816 */ /* 0x004fc600000000ff */
[----:B------:R3:W-:Y:S04]  /*6cfe0*/  STG.E.U8 desc[UR10][R4.64+0x1b], R11 ;  /* 0x00001b0b04007986 */ /* 0x0007e8000c10110a */
        /* <DEDUP_REMOVED lines=14> */
[----:B------:R3:W-:Y:S01]  /*6d0d0*/  STG.E.U8 desc[UR10][R4.64+0x1f], R3 ;  /* 0x00001f0304007986 */ /* 0x0007e2000c10110a */
[----:B------:R-:W-:Y:S05]  /*6d0e0*/  @P0 BRA `(.L_x_300) ;  /* 0xfffffff800d80947 */ /* 0x000fea000383ffff */
[----:B------:R-:W2:Y:S04]  /*6d0f0*/  LDG.E.64 R56, desc[UR10][R174.64+0x3f8] ;  /* 0x0003f80aae387981 */ /* 0x000ea8000c1e1b00 */
[----:B------:R-:W2:Y:S04]  /*6d100*/  LDL.128 R140, [R1+0xfb0] ;  /* 0x000fb000018c7983 */ /* 0x000ea80000100c00 */
[----:B------:R-:W4:Y:S04]  /*6d110*/  LDG.E.64 R160, desc[UR10][R174.64] ;  /* 0x0000000aaea07981 */ /* 0x000f28000c1e1b00 */
[----:B------:R-:W4:Y:S04]  /*6d120*/  LDL.128 R60, [R1+0xbc0] ;  /* 0x000bc000013c7983 */ /* 0x000f280000100c00 */
[----:B------:R-:W5:Y:S04]  /*6d130*/  LDG.E.64 R162, desc[UR10][R174.64+0x8] ;  /* 0x0000080aaea27981 */ /* 0x000f68000c1e1b00 */
[----:B------:R-:W5:Y:S04]  /*6d140*/  LDL.128 R104, [R1+0xbd0] ;  /* 0x000bd00001687983 */ /* 0x000f680000100c00 */
[----:B------:R-:W5:Y:S04]  /*6d150*/  LDG.E.64 R212, desc[UR10][R174.64+0x18] ;  /* 0x0000180aaed47981 */ /* 0x000f68000c1e1b00 */
        /* <DEDUP_REMOVED lines=28> */
[----:B---3--:R-:W3:Y:S04]  /*6d320*/  LDL.128 R8, [R1+0xc80] ;  /* 0x000c800001087983 */ /* 0x008ee80000100c00 */
[----:B------:R-:W3:Y:S04]  /*6d330*/  LDG.E.64 R192, desc[UR10][R174.64+0x80] ;  /* 0x0000800aaec07981 */ /* 0x000ee8000c1e1b00 */
[----:B------:R-:W3:Y:S04]  /*6d340*/  LDL.128 R84, [R1+0xc40] ;  /* 0x000c400001547983 */ /* 0x000ee80000100c00 */
[----:B------:R-:W3:Y:S04]  /*6d350*/  LDG.E.64 R190, desc[UR10][R174.64+0x88] ;  /* 0x0000880aaebe7981 */ /* 0x000ee8000c1e1b00 */
[----:B------:R-:W3:Y:S04]  /*6d360*/  LDG.E.64 R188, desc[UR10][R174.64+0x90] ;  /* 0x0000900aaebc7981 */ /* 0x000ee8000c1e1b00 */
[----:B------:R-:W3:Y:S04]  /*6d370*/  LDG.E.64 R2, desc[UR10][R174.64+0xc8] ;  /* 0x0000c80aae027981 */ /* 0x000ee8000c1e1b00 */
[----:B------:R-:W3:Y:S04]  /*6d380*/  LDG.E.64 R108, desc[UR10][R174.64+0xd0] ;  /* 0x0000d00aae6c7981 */ /* 0x000ee8000c1e1b00 */
[----:B------:R-:W3:Y:S04]  /*6d390*/  LDL.128 R4, [R1+0xc90] ;  /* 0x000c900001047983 */ /* 0x000ee80000100c00 */
        /* <DEDUP_REMOVED lines=32> */
[----:B------:R-:W3:Y:S01]  /*6d5a0*/  LDL.128 R52, [R1+0xd40] ;  /* 0x000d400001347983 */ /* 0x000ee20000100c00 */
[----:B--2---:R-:W-:-:S03]  /*6d5b0*/  LOP3.LUT R214, R56, R142, RZ, 0x3c, !PT ;  /* 0x0000008e38d67212 */ /* 0x004fc600078e3cff */
[----:B------:R-:W2:Y:S01]  /*6d5c0*/  LDG.E.64 R158, desc[UR10][R174.64+0x190] ;  /* 0x0001900aae9e7981 */ /* 0x000ea2000c1e1b00 */
[----:B------:R-:W-:-:S03]  /*6d5d0*/  LOP3.LUT R215, R57, R143, RZ, 0x3c, !PT ;  /* 0x0000008f39d77212 */ /* 0x000fc600078e3cff */
[----:B------:R-:W2:Y:S01]  /*6d5e0*/  LDG.E.64 R142, desc[UR10][R174.64+0x188] ;  /* 0x0001880aae8e7981 */ /* 0x000ea2000c1e1b00 */
[----:B----4-:R-:W-:-:S03]  /*6d5f0*/  LOP3.LUT R218, R160, R60, RZ, 0x3c, !PT ;  /* 0x0000003ca0da7212 */ /* 0x010fc600078e3cff */
[----:B------:R-:W4:Y:S01]  /*6d600*/  LDL.128 R56, [R1+0xd50] ;  /* 0x000d500001387983 */ /* 0x000f220000100c00 */
[----:B------:R-:W-:Y:S02]  /*6d610*/  LOP3.LUT R219, R161, R61, RZ, 0x3c, !PT ;  /* 0x0000003da1db7212 */ /* 0x000fe400078e3cff */
[----:B-----5:R-:W-:Y:S01]  /*6d620*/  LOP3.LUT R216, R162, R62, RZ, 0x3c, !PT ;  /* 0x0000003ea2d87212 */ /* 0x020fe200078e3cff */
[----:B------:R0:W-:Y:S01]  /*6d630*/  STG.E.64 desc[UR10][R174.64+0x3f8], R214 ;  /* 0x0003f8d6ae007986 */ /* 0x0001e2000c101b0a */
[----:B------:R-:W-:-:S03]  /*6d640*/  LOP3.LUT R217, R163, R63, RZ, 0x3c, !PT ;  /* 0x0000003fa3d97212 */ /* 0x000fc600078e3cff */
[----:B------:R1:W-:Y:S01]  /*6d650*/  STG.E.64 desc[UR10][R174.64], R218 ;  /* 0x000000daae007986 */ /* 0x0003e2000c101b0a */
[----:B------:R-:W-:-:S03]  /*6d660*/  LOP3.LUT R212, R212, R106, RZ, 0x3c, !PT ;  /* 0x0000006ad4d47212 */ /* 0x000fc600078e3cff */
[----:B------:R-:W5:Y:S01]  /*6d670*/  LDG.E.64 R160, desc[UR10][R174.64+0x198] ;  /* 0x0001980aaea07981 */ /* 0x000f62000c1e1b00 */
[----:B------:R-:W-:Y:S02]  /*6d680*/  LOP3.LUT R213, R213, R107, RZ, 0x3c, !PT ;  /* 0x0000006bd5d57212 */ /* 0x000fe400078e3cff */
[----:B------:R-:W-:Y:S01]  /*6d690*/  LOP3.LUT R220, R164, R104, RZ, 0x3c, !PT ;  /* 0x00000068a4dc7212 */ /* 0x000fe200078e3cff */
[----:B------:R-:W5:Y:S01]  /*6d6a0*/  LDG.E.64 R162, desc[UR10][R174.64+0x1a0] ;  /* 0x0001a00aaea27981 */ /* 0x000f62000c1e1b00 */
[----:B------:R-:W-:-:S03]  /*6d6b0*/  LOP3.LUT R221, R165, R105, RZ, 0x3c, !PT ;  /* 0x00000069a5dd7212 */ /* 0x000fc600078e3cff */
[----:B------:R-:W5:Y:S01]  /*6d6c0*/  LDL.128 R60, [R1+0xd60] ;  /* 0x000d6000013c7983 */ /* 0x000f620000100c00 */
[----:B0-----:R-:W-:-:S03]  /*6d6d0*/  LOP3.LUT R214, R194, R100, RZ, 0x3c, !PT ;  /* 0x00000064c2d67212 */ /* 0x001fc600078e3cff */
[----:B------:R-:W5:Y:S01]  /*6d6e0*/  LDG.E.64 R164, desc[UR10][R174.64+0x1a8] ;  /* 0x0001a80aaea47981 */ /* 0x000f62000c1e1b00 */
[----:B------:R-:W-:Y:S02]  /*6d6f0*/  LOP3.LUT R215, R195, R101, RZ, 0x3c, !PT ;  /* 0x00000065c3d77212 */ /* 0x000fe400078e3cff */
[----:B-1----:R-:W-:Y:S01]  /*6d700*/  LOP3.LUT R218, R176, R102, RZ, 0x3c, !PT ;  /* 0x00000066b0da7212 */ /* 0x002fe200078e3cff */
[----:B------:R-:W5:Y:S01]  /*6d710*/  LDG.E.64 R194, desc[UR10][R174.64+0x1b0] ;  /* 0x0001b00aaec27981 */ /* 0x000f62000c1e1b00 */
[----:B------:R-:W-:-:S03]  /*6d720*/  LOP3.LUT R219, R177, R103, RZ, 0x3c, !PT ;  /* 0x00000067b1db7212 */ /* 0x000fc600078e3cff */
[----:B------:R-:W5:Y:S04]  /*6d730*/  LDL.128 R104, [R1+0xd70] ;  /* 0x000d700001687983 */ /* 0x000f680000100c00 */
[----:B------:R-:W5:Y:S04]  /*6d740*/  LDG.E.64 R176, desc[UR10][R174.64+0x1b8] ;  /* 0x0001b80aaeb07981 */ /* 0x000f68000c1e1b00 */
[----:B------:R0:W-:Y:S01]  /*6d750*/  STG.E.64 desc[UR10][R174.64+0x18], R212 ;  /* 0x000018d4ae007986 */ /* 0x0001e2000c101b0a */
[----:B------:R-:W-:Y:S02]  /*6d760*/  LOP3.LUT R222, R202, R72, RZ, 0x3c, !PT ;  /* 0x00000048cade7212 */ /* 0x000fe400078e3cff */
[----:B------:R-:W-:Y:S01]  /*6d770*/  LOP3.LUT R223, R203, R73, RZ, 0x3c, !PT ;  /* 0x00000049cbdf7212 */ /* 0x000fe200078e3cff */
[----:B------:R-:W5:Y:S01]  /*6d780*/  LDL.128 R100, [R1+0xd80] ;  /* 0x000d800001647983 */ /* 0x000f620000100c00 */
[----:B------:R-:W-:-:S03]  /*6d790*/  LOP3.LUT R92, R182, R92, RZ, 0x3c, !PT ;  /* 0x0000005cb65c7212 */ /* 0x000fc600078e3cff */
[----:B------:R-:W5:Y:S01]  /*6d7a0*/  LDG.E.64 R202, desc[UR10][R174.64+0x1c0] ;  /* 0x0001c00aaeca7981 */ /* 0x000f62000c1e1b00 */
[----:B------:R-:W-:-:S03]  /*6d7b0*/  LOP3.LUT R93, R183, R93, RZ, 0x3c, !PT ;  /* 0x0000005db75d7212 */ /* 0x000fc600078e3cff */
[----:B------:R1:W-:Y:S01]  /*6d7c0*/  STG.E.64 desc[UR10][R174.64+0x20], R214 ;  /* 0x000020d6ae007986 */ /* 0x0003e2000c101b0a */
[----:B0-----:R-:W-:Y:S02]  /*6d7d0*/  LOP3.LUT R212, R178, R74, RZ, 0x3c, !PT ;  /* 0x0000004ab2d47212 */ /* 0x001fe400078e3cff */
[----:B------:R-:W-:Y:S01]  /*6d7e0*/  LOP3.LUT R213, R179, R75, RZ, 0x3c, !PT ;  /* 0x0000004bb3d57212 */ /* 0x000fe200078e3cff */
[----:B------:R-:W5:Y:S04]  /*6d7f0*/  LDG.E.64 R182, desc[UR10][R174.64+0x1d0] ;  /* 0x0001d00aaeb67981 */ /* 0x000f68000c1e1b00 */
[----:B------:R-:W5:Y:S01]  /*6d800*/  LDG.E.64 R178, desc[UR10][R174.64+0x1c8] ;  /* 0x0001c80aaeb27981 */ /* 0x000f62000c1e1b00 */
[----:B------:R-:W-:Y:S02]  /*6d810*/  LOP3.LUT R96, R208, R96, RZ, 0x3c, !PT ;  /* 0x00000060d0607212 */ /* 0x000fe400078e3cff */
[----:B------:R-:W-:Y:S01]  /*6d820*/  LOP3.LUT R97, R209, R97, RZ, 0x3c, !PT ;  /* 0x00000061d1617212 */ /* 0x000fe200078e3cff */
[----:B------:R0:W-:Y:S01]  /*6d830*/  STG.E.64 desc[UR10][R174.64+0x38], R212 ;  /* 0x000038d4ae007986 */ /* 0x0001e2000c101b0a */
[----:B-1----:R-:W-:-:S02]  /*6d840*/  LOP3.LUT R214, R200, R94, RZ, 0x3c, !PT ;  /* 0x0000005ec8d67212 */ /* 0x002fc400078e3cff */
[----:B------:R-:W-:Y:S01]  /*6d850*/  LOP3.LUT R215, R201, R95, RZ, 0x3c, !PT ;  /* 0x0000005fc9d77212 */ /* 0x000fe200078e3cff */
[----:B------:R1:W-:Y:S01]  /*6d860*/  STG.E.64 desc[UR10][R174.64+0x40], R92 ;  /* 0x0000405cae007986 */ /* 0x0003e2000c101b0a */
[----:B------:R-:W-:Y:S02]  /*6d870*/  LOP3.LUT R98, R210, R98, RZ, 0x3c, !PT ;  /* 0x00000062d2627212 */ /* 0x000fe400078e3cff */
[----:B------:R-:W-:Y:S01]  /*6d880*/  LOP3.LUT R99, R211, R99, RZ, 0x3c, !PT ;  /* 0x00000063d3637212 */ /* 0x000fe200078e3cff */
[----:B------:R-:W5:Y:S01]  /*6d890*/  LDL.128 R72, [R1+0xd90] ;  /* 0x000d900001487983 */ /* 0x000f620000100c00 */
[----:B------:R-:W-:-:S03]  /*6d8a0*/  LOP3.LUT R210, R206, R90, RZ, 0x3c, !PT ;  /* 0x0000005aced27212 */ /* 0x000fc600078e3cff */
[----:B------:R-:W5:Y:S01]  /*6d8b0*/  LDG.E.64 R200, desc[UR10][R174.64+0x1d8] ;  /* 0x0001d80aaec87981 */ /* 0x000f62000c1e1b00 */
[----:B------:R-:W-:Y:S02]  /*6d8c0*/  LOP3.LUT R211, R207, R91, RZ, 0x3c, !PT ;  /* 0x0000005bcfd37212 */ /* 0x000fe400078e3cff */
[----:B0-----:R-:W-:Y:S01]  /*6d8d0*/  LOP3.LUT R212, R204, R88, RZ, 0x3c, !PT ;  /* 0x00000058ccd47212 */ /* 0x001fe200078e3cff */
[----:B------:R-:W5:Y:S01]  /*6d8e0*/  LDG.E.64 R208, desc[UR10][R174.64+0x1e0] ;  /* 0x0001e00aaed07981 */ /* 0x000f62000c1e1b00 */
[----:B------:R-:W-:-:S03]  /*6d8f0*/  LOP3.LUT R213, R205, R89, RZ, 0x3c, !PT ;  /* 0x00000059cdd57212 */ /* 0x000fc600078e3cff */
[----:B-1----:R-:W5:Y:S04]  /*6d900*/  LDL.128 R92, [R1+0xda0] ;  /* 0x000da000015c7983 */ /* 0x002f680000100c00 */
[----:B------:R-:W5:Y:S04]  /*6d910*/  LDG.E.64 R204, desc[UR10][R174.64+0x1e8] ;  /* 0x0001e80aaecc7981 */ /* 0x000f68000c1e1b00 */
[----:B------:R-:W5:Y:S04]  /*6d920*/  LDG.E.64 R206, desc[UR10][R174.64+0x1f0] ;  /* 0x0001f00aaece7981 */ /* 0x000f68000c1e1b00 */
[----:B------:R-:W5:Y:S04]  /*6d930*/  LDL.128 R88, [R1+0xdb0] ;  /* 0x000db00001587983 */ /* 0x000f680000100c00 */
[----:B------:R0:W-:Y:S04]  /*6d940*/  STG.E.64 desc[UR10][R174.64+0x28], R218 ;  /* 0x000028daae007986 */ /* 0x0001e8000c101b0a */
[----:B------:R1:W-:Y:S04]  /*6d950*/  STG.E.64 desc[UR10][R174.64+0x8], R216 ;  /* 0x000008d8ae007986 */ /* 0x0003e8000c101b0a */
[----:B------:R1:W-:Y:S04]  /*6d960*/  STG.E.64 desc[UR10][R174.64+0x10], R220 ;  /* 0x000010dcae007986 */ /* 0x0003e8000c101b0a */
[----:B------:R-:W-:Y:S01]  /*6d970*/  STG.E.64 desc[UR10][R174.64+0x50], R96 ;  /* 0x00005060ae007986 */ /* 0x000fe2000c101b0a */
[----:B0-----:R-:W-:-:S03]  /*6d980*/  LOP3.LUT R218, R184, R64, RZ, 0x3c, !PT ;  /* 0x00000040b8da7212 */ /* 0x001fc600078e3cff */
[----:B------:R0:W-:Y:S01]  /*6d990*/  STG.E.64 desc[UR10][R174.64+0x58], R98 ;  /* 0x00005862ae007986 */ /* 0x0001e2000c101b0a */
[----:B------:R-:W-:-:S03]  /*6d9a0*/  LOP3.LUT R219, R185, R65, RZ, 0x3c, !PT ;  /* 0x00000041b9db7212 */ /* 0x000fc600078e3cff */
[----:B-1----:R-:W5:Y:S04]  /*6d9b0*/  LDG.E.64 R216, desc[UR10][R174.64+0x1f8] ;  /* 0x0001f80aaed87981 */ /* 0x002f68000c1e1b00 */
[----:B------:R-:W5:Y:S04]  /*6d9c0*/  LDG.E.64 R220, desc[UR10][R174.64+0x200] ;  /* 0x0002000aaedc7981 */ /* 0x000f68000c1e1b00 */
[----:B------:R-:W5:Y:S04]  /*6d9d0*/  LDG.E.64 R184, desc[UR10][R174.64+0x208] ;  /* 0x0002080aaeb87981 */ /* 0x000f68000c1e1b00 */
[----:B0-----:R-:W5:Y:S01]  /*6d9e0*/  LDL.128 R96, [R1+0xdc0] ;  /* 0x000dc00001607983 */ /* 0x001f620000100c00 */
[----:B------:R-:W-:-:S02]  /*6d9f0*/  LOP3.LUT R198, R198, R76, RZ, 0x3c, !PT ;  /* 0x0000004cc6c67212 */ /* 0x000fc400078e3cff */
[----:B------:R-:W-:Y:S01]  /*6da00*/  LOP3.LUT R199, R199, R77, RZ, 0x3c, !PT ;  /* 0x0000004dc7c77212 */ /* 0x000fe200078e3cff */
[----:B------:R0:W-:Y:S01]  /*6da10*/  STG.E.64 desc[UR10][R174.64+0x30], R222 ;  /* 0x000030deae007986 */ /* 0x0001e2000c101b0a */
[----:B------:R-:W-:Y:S02]  /*6da20*/  LOP3.LUT R196, R196, R78, RZ, 0x3c, !PT ;  /* 0x0000004ec4c47212 */ /* 0x000fe400078e3cff */
[----:B------:R-:W-:Y:S01]  /*6da30*/  LOP3.LUT R197, R197, R79, RZ, 0x3c, !PT ;  /* 0x0000004fc5c57212 */ /* 0x000fe200078e3cff */
[----:B------:R1:W-:Y:S01]  /*6da40*/  STG.E.64 desc[UR10][R174.64+0x48], R214 ;  /* 0x000048d6ae007986 */ /* 0x0003e2000c101b0a */
[----:B------:R-:W-:Y:S02]  /*6da50*/  LOP3.LUT R168, R168, R66, RZ, 0x3c, !PT ;  /* 0x00000042a8a87212 */ /* 0x000fe400078e3cff */
[----:B------:R-:W-:Y:S01]  /*6da60*/  LOP3.LUT R169, R169, R67, RZ, 0x3c, !PT ;  /* 0x00000043a9a97212 */ /* 0x000fe200078e3cff */
[----:B------:R1:W-:Y:S01]  /*6da70*/  STG.E.64 desc[UR10][R174.64+0x60], R212 ;  /* 0x000060d4ae007986 */ /* 0x0003e2000c101b0a */
[----:B------:R-:W-:-:S02]  /*6da80*/  LOP3.LUT R170, R170, R68, RZ, 0x3c, !PT ;  /* 0x00000044aaaa7212 */ /* 0x000fc400078e3cff */
[----:B------:R-:W-:Y:S01]  /*6da90*/  LOP3.LUT R171, R171, R69, RZ, 0x3c, !PT ;  /* 0x00000045abab7212 */ /* 0x000fe200078e3cff */
[----:B------:R-:W5:Y:S01]  /*6daa0*/  LDL.128 R76, [R1+0xdd0] ;  /* 0x000dd000014c7983 */ /* 0x000f620000100c00 */
[----:B---3--:R-:W-:Y:S02]  /*6dab0*/  LOP3.LUT R224, R166, R8, RZ, 0x3c, !PT ;  /* 0x00000008a6e07212 */ /* 0x008fe400078e3cff */
[----:B0-----:R-:W-:Y:S01]  /*6dac0*/  LOP3.LUT R222, R172, R70, RZ, 0x3c, !PT ;  /* 0x00000046acde7212 */ /* 0x001fe200078e3cff */
[----:B------:R-:W3:Y:S01]  /*6dad0*/  LDL.128 R64, [R1+0xde0] ;  /* 0x000de00001407983 */ /* 0x000ee20000100c00 */
[----:B------:R-:W-:Y:S02]  /*6dae0*/  LOP3.LUT R223, R173, R71, RZ, 0x3c, !PT ;  /* 0x00000047addf7212 */ /* 0x000fe400078e3cff */
[----:B-1----:R-:W-:Y:S01]  /*6daf0*/  LOP3.LUT R214, R186, R82, RZ, 0x3c, !PT ;  /* 0x00000052bad67212 */ /* 0x002fe200078e3cff */
[----:B------:R-:W3:Y:S01]  /*6db00*/  LDG.E.64 R172, desc[UR10][R174.64+0x220] ;  /* 0x0002200aaeac7981 */ /* 0x000ee2000c1e1b00 */
[----:B------:R-:W-:-:S02]  /*6db10*/  LOP3.LUT R215, R187, R83, RZ, 0x3c, !PT ;  /* 0x00000053bbd77212 */ /* 0x000fc400078e3cff */
[----:B------:R-:W-:Y:S01]  /*6db20*/  LOP3.LUT R225, R167, R9, RZ, 0x3c, !PT ;  /* 0x00000009a7e17212 */ /* 0x000fe200078e3cff */
[----:B------:R-:W3:Y:S04]  /*6db30*/  LDG.E.64 R186, desc[UR10][R174.64+0x210] ;  /* 0x0002100aaeba7981 */ /* 0x000ee8000c1e1b00 */
[----:B------:R-:W3:Y:S04]  /*6db40*/  LDG.E.64 R212, desc[UR10][R174.64+0x218] ;  /* 0x0002180aaed47981 */ /* 0x000ee8000c1e1b00 */
[----:B------:R-:W3:Y:S04]  /*6db50*/  LDG.E.64 R8, desc[UR10][R174.64+0x228] ;  /* 0x0002280aae087981 */ /* 0x000ee8000c1e1b00 */
[----:B------:R-:W3:Y:S04]  /*6db60*/  LDG.E.64 R166, desc[UR10][R174.64+0x230] ;  /* 0x0002300aaea67981 */ /* 0x000ee8000c1e1b00 */
[----:B------:R-:W3:Y:S04]  /*6db70*/  LDL.128 R68, [R1+0xdf0] ;  /* 0x000df00001447983 */ /* 0x000ee80000100c00 */
[----:B------:R-:W3:Y:S01]  /*6db80*/  LDG.E.64 R232, desc[UR10][R174.64+0x238] ;  /* 0x0002380aaee87981 */ /* 0x000ee2000c1e1b00 */
[----:B------:R-:W-:-:S02]  /*6db90*/  LOP3.LUT R192, R192, R84, RZ, 0x3c, !PT ;  /* 0x00000054c0c07212 */ /* 0x000fc400078e3cff */
[----:B------:R-:W-:Y:S01]  /*6dba0*/  LOP3.LUT R193, R193, R85, RZ, 0x3c, !PT ;  /* 0x00000055c1c17212 */ /* 0x000fe200078e3cff */
[----:B------:R0:W-:Y:S01]  /*6dbb0*/  STG.E.64 desc[UR10][R174.64+0x68], R210 ;  /* 0x000068d2ae007986 */ /* 0x0001e2000c101b0a */
[----:B------:R-:W-:Y:S02]  /*6dbc0*/  LOP3.LUT R190, R190, R86, RZ, 0x3c, !PT ;  /* 0x00000056bebe7212 */ /* 0x000fe400078e3cff */
[----:B------:R-:W-:Y:S01]  /*6dbd0*/  LOP3.LUT R191, R191, R87, RZ, 0x3c, !PT ;  /* 0x00000057bfbf7212 */ /* 0x000fe200078e3cff */
[----:B------:R-:W3:Y:S01]  /*6dbe0*/  LDG.E.64 R230, desc[UR10][R174.64+0x240] ;  /* 0x0002400aaee67981 */ /* 0x000ee2000c1e1b00 */
[----:B------:R-:W-:Y:S02]  /*6dbf0*/  LOP3.LUT R188, R188, R80, RZ, 0x3c, !PT ;  /* 0x00000050bcbc7212 */ /* 0x000fe400078e3cff */
[----:B------:R-:W-:Y:S01]  /*6dc00*/  LOP3.LUT R189, R189, R81, RZ, 0x3c, !PT ;  /* 0x00000051bdbd7212 */ /* 0x000fe200078e3cff */
[----:B------:R-:W3:Y:S04]  /*6dc10*/  LDG.E.64 R228, desc[UR10][R174.64+0x248] ;  /* 0x0002480aaee47981 */ /* 0x000ee8000c1e1b00 */
[----:B------:R-:W3:Y:S04]  /*6dc20*/  LDL.128 R80, [R1+0xe00] ;  /* 0x000e000001507983 */ /* 0x000ee80000100c00 */
[----:B------:R-:W3:Y:S04]  /*6dc30*/  LDG.E.64 R226, desc[UR10][R174.64+0x250] ;  /* 0x0002500aaee27981 */ /* 0x000ee8000c1e1b00 */
[----:B------:R-:W3:Y:S04]  /*6dc40*/  LDL.128 R84, [R1+0xe10] ;  /* 0x000e100001547983 */ /* 0x000ee80000100c00 */
[----:B0-----:R-:W3:Y:S01]  /*6dc50*/  LDG.E.64 R210, desc[UR10][R174.64+0x258] ;  /* 0x0002580aaed27981 */ /* 0x001ee2000c1e1b00 */
[----:B------:R-:W-:-:S02]  /*6dc60*/  LOP3.LUT R2, R2, R10, RZ, 0x3c, !PT ;  /* 0x0000000a02027212 */ /* 0x000fc400078e3cff */
[----:B------:R-:W-:Y:S02]  /*6dc70*/  LOP3.LUT R3, R3, R11, RZ, 0x3c, !PT ;  /* 0x0000000b03037212 */ /* 0x000fe400078e3cff */
[----:B------:R-:W-:Y:S02]  /*6dc80*/  LOP3.LUT R4, R108, R4, RZ, 0x3c, !PT ;  /* 0x000000046c047212 */ /* 0x000fe400078e3cff */
[----:B------:R-:W-:Y:S02]  /*6dc90*/  LOP3.LUT R5, R109, R5, RZ, 0x3c, !PT ;  /* 0x000000056d057212 */ /* 0x000fe400078e3cff */
[----:B------:R-:W-:Y:S02]  /*6dca0*/  LOP3.LUT R6, R110, R6, RZ, 0x3c, !PT ;  /* 0x000000066e067212 */ /* 0x000fe400078e3cff */
[----:B------:R-:W-:Y:S01]  /*6dcb0*/  LOP3.LUT R7, R111, R7, RZ, 0x3c, !PT ;  /* 0x000000076f077212 */ /* 0x000fe200078e3cff */
[----:B------:R0:W-:Y:S01]  /*6dcc0*/  STG.E.64 desc[UR10][R174.64+0xc8], R2 ;  /* 0x0000c802ae007986 */ /* 0x0001e2000c101b0a */
        /* <DEDUP_REMOVED lines=8> */
[----:B------:R-:W3:Y:S01]  /*6dd50*/  LDG.E.64 R108, desc[UR10][R174.64+0x278] ;  /* 0x0002780aae6c7981 */ /* 0x000ee2000c1e1b00 */
[----:B0-----:R-:W-:-:S02]  /*6dd60*/  LOP3.LUT R2, R116, R16, RZ, 0x3c, !PT ;  /* 0x0000001074027212 */ /* 0x001fc400078e3cff */
[----:B------:R-:W-:Y:S01]  /*6dd70*/  LOP3.LUT R3, R117, R17, RZ, 0x3c, !PT ;  /* 0x0000001175037212 */ /* 0x000fe200078e3cff */
[----:B------:R-:W3:Y:S01]  /*6dd80*/  LDG.E.64 R110, desc[UR10][R174.64+0x280] ;  /* 0x0002800aae6e7981 */ /* 0x000ee2000c1e1b00 */
[----:B-1----:R-:W-:Y:S02]  /*6dd90*/  LOP3.LUT R4, R120, R36, RZ, 0x3c, !PT ;  /* 0x0000002478047212 */ /* 0x002fe400078e3cff */
[----:B------:R-:W-:Y:S01]  /*6dda0*/  LOP3.LUT R5, R121, R37, RZ, 0x3c, !PT ;  /* 0x0000002579057212 */ /* 0x000fe200078e3cff */
[----:B------:R0:W-:Y:S01]  /*6ddb0*/  STG.E.64 desc[UR10][R174.64+0xe0], R10 ;  /* 0x0000e00aae007986 */ /* 0x0001e2000c101b0a */
[----:B------:R-:W-:Y:S02]  /*6ddc0*/  LOP3.LUT R6, R122, R38, RZ, 0x3c, !PT ;  /* 0x000000267a067212 */ /* 0x000fe400078e3cff */
[----:B------:R-:W-:Y:S01]  /*6ddd0*/  LOP3.LUT R7, R123, R39, RZ, 0x3c, !PT ;  /* 0x000000277b077212 */ /* 0x000fe200078e3cff */
[----:B------:R1:W-:Y:S04]  /*6dde0*/  STG.E.64 desc[UR10][R174.64+0xe8], R12 ;  /* 0x0000e80cae007986 */ /* 0x0003e8000c101b0a */
[----:B------:R1:W-:Y:S04]  /*6ddf0*/  STG.E.64 desc[UR10][R174.64+0xf0], R2 ;  /* 0x0000f002ae007986 */ /* 0x0003e8000c101b0a */
[----:B------:R1:W-:Y:S01]  /*6de00*/  STG.E.64 desc[UR10][R174.64+0xf8], R14 ;  /* 0x0000f80eae007986 */ /* 0x0003e2000c101b0a */
[----:B0-----:R-:W-:-:S03]  /*6de10*/  LOP3.LUT R10, R124, R32, RZ, 0x3c, !PT ;  /* 0x000000207c0a7212 */ /* 0x001fc600078e3cff */
[----:B------:R0:W-:Y:S01]  /*6de20*/  STG.E.64 desc[UR10][R174.64+0x100], R4 ;  /* 0x00010004ae007986 */ /* 0x0001e2000c101b0a */
[----:B------:R-:W-:Y:S02]  /*6de30*/  LOP3.LUT R11, R125, R33, RZ, 0x3c, !PT ;  /* 0x000000217d0b7212 */ /* 0x000fe400078e3cff */
[----:B-1----:R-:W-:Y:S01]  /*6de40*/  LOP3.LUT R12, R128, R28, RZ, 0x3c, !PT ;  /* 0x0000001c800c7212 */ /* 0x002fe200078e3cff */
[----:B------:R1:W-:Y:S01]  /*6de50*/  STG.E.64 desc[UR10][R174.64+0x108], R6 ;  /* 0x00010806ae007986 */ /* 0x0003e2000c101b0a */
[----:B------:R-:W-:Y:S02]  /*6de60*/  LOP3.LUT R13, R129, R29, RZ, 0x3c, !PT ;  /* 0x0000001d810d7212 */ /* 0x000fe400078e3cff */
[----:B------:R-:W-:Y:S01]  /*6de70*/  LOP3.LUT R2, R126, R34, RZ, 0x3c, !PT ;  /* 0x000000227e027212 */ /* 0x000fe200078e3cff */
[----:B------:R-:W3:Y:S01]  /*6de80*/  LDG.E.64 R112, desc[UR10][R174.64+0x288] ;  /* 0x0002880aae707981 */ /* 0x000ee2000c1e1b00 */
[----:B------:R-:W-:Y:S02]  /*6de90*/  LOP3.LUT R3, R127, R35, RZ, 0x3c, !PT ;  /* 0x000000237f037212 */ /* 0x000fe400078e3cff */
[----:B------:R-:W-:Y:S01]  /*6dea0*/  LOP3.LUT R14, R130, R30, RZ, 0x3c, !PT ;  /* 0x0000001e820e7212 */ /* 0x000fe200078e3cff */
[----:B------:R-:W3:Y:S01]  /*6deb0*/  LDG.E.64 R118, desc[UR10][R174.64+0x290] ;  /* 0x0002900aae767981 */ /* 0x000ee2000c1e1b00 */
[----:B------:R-:W-:-:S02]  /*6dec0*/  LOP3.LUT R15, R131, R31, RZ, 0x3c, !PT ;  /* 0x0000001f830f7212 */ /* 0x000fc400078e3cff */
[----:B0-----:R-:W-:Y:S01]  /*6ded0*/  LOP3.LUT R4, R132, R24, RZ, 0x3c, !PT ;  /* 0x0000001884047212 */ /* 0x001fe200078e3cff */
[----:B------:R-:W3:Y:S01]  /*6dee0*/  LDG.E.64 R124, desc[UR10][R174.64+0x260] ;  /* 0x0002600aae7c7981 */ /* 0x000ee2000c1e1b00 */
[----:B------:R-:W-:Y:S02]  /*6def0*/  LOP3.LUT R5, R133, R25, RZ, 0x3c, !PT ;  /* 0x0000001985057212 */ /* 0x000fe400078e3cff */
[----:B-1----:R-:W-:Y:S01]  /*6df00*/  LOP3.LUT R6, R134, R26, RZ, 0x3c, !PT ;  /* 0x0000001a86067212 */ /* 0x002fe200078e3cff */
[----:B------:R-:W3:Y:S01]  /*6df10*/  LDG.E.64 R116, desc[UR10][R174.64+0x298] ;  /* 0x0002980aae747981 */ /* 0x000ee2000c1e1b00 */
[----:B------:R-:W-:Y:S02]  /*6df20*/  LOP3.LUT R7, R135, R27, RZ, 0x3c, !PT ;  /* 0x0000001b87077212 */ /* 0x000fe400078e3cff */
[----:B------:R-:W-:Y:S01]  /*6df30*/  LOP3.LUT R16, R136, R20, RZ, 0x3c, !PT ;  /* 0x0000001488107212 */ /* 0x000fe200078e3cff */
[----:B------:R-:W-:Y:S01]  /*6df40*/  STG.E.64 desc[UR10][R174.64+0x110], R10 ;  /* 0x0001100aae007986 */ /* 0x000fe2000c101b0a */
[----:B------:R-:W-:-:S02]  /*6df50*/  LOP3.LUT R17, R137, R21, RZ, 0x3c, !PT ;  /* 0x0000001589117212 */ /* 0x000fc400078e3cff */
[----:B------:R-:W-:Y:S01]  /*6df60*/  LOP3.LUT R20, R138, R22, RZ, 0x3c, !PT ;  /* 0x000000168a147212 */ /* 0x000fe200078e3cff */
[----:B------:R0:W-:Y:S01]  /*6df70*/  STG.E.64 desc[UR10][R174.64+0x118], R2 ;  /* 0x00011802ae007986 */ /* 0x0001e2000c101b0a */
[----:B------:R-:W-:Y:S02]  /*6df80*/  LOP3.LUT R21, R139, R23, RZ, 0x3c, !PT ;  /* 0x000000178b157212 */ /* 0x000fe400078e3cff */
[----:B------:R-:W-:Y:S01]  /*6df90*/  LOP3.LUT R22, R144, R40, RZ, 0x3c, !PT ;  /* 0x0000002890167212 */ /* 0x000fe200078e3cff */
[----:B------:R-:W-:Y:S01]  /*6dfa0*/  STG.E.64 desc[UR10][R174.64+0x120], R12 ;  /* 0x0001200cae007986 */ /* 0x000fe2000c101b0a */
[----:B------:R-:W-:Y:S02]  /*6dfb0*/  LOP3.LUT R23, R145, R41, RZ, 0x3c, !PT ;  /* 0x0000002991177212 */ /* 0x000fe400078e3cff */
[----:B------:R-:W-:Y:S01]  /*6dfc0*/  LOP3.LUT R24, R146, R42, RZ, 0x3c, !PT ;  /* 0x0000002a92187212 */ /* 0x000fe200078e3cff */
[----:B------:R1:W-:Y:S01]  /*6dfd0*/  STG.E.64 desc[UR10][R174.64+0x128], R14 ;  /* 0x0001280eae007986 */ /* 0x0003e2000c101b0a */
[----:B------:R-:W-:-:S03]  /*6dfe0*/  LOP3.LUT R25, R147, R43, RZ, 0x3c, !PT ;  /* 0x0000002b93197212 */ /* 0x000fc600078e3cff */
[----:B------:R-:W-:Y:S04]  /*6dff0*/  STG.E.64 desc[UR10][R174.64+0x130], R4 ;  /* 0x00013004ae007986 */ /* 0x000fe8000c101b0a */
[----:B------:R2:W-:Y:S04]  /*6e000*/  STG.E.64 desc[UR10][R174.64+0x138], R6 ;  /* 0x00013806ae007986 */ /* 0x0005e8000c101b0a */
[----:B0-----:R-:W3:Y:S04]  /*6e010*/  LDG.E.64 R2, desc[UR10][R174.64+0x268] ;  /* 0x0002680aae027981 */ /* 0x001ee8000c1e1b00 */
[----:B-1----:R-:W3:Y:S04]  /*6e020*/  LDL.128 R12, [R1+0xe20] ;  /* 0x000e2000010c7983 */ /* 0x002ee80000100c00 */
[----:B------:R-:W3:Y:S04]  /*6e030*/  LDG.E.64 R10, desc[UR10][R174.64+0x270] ;  /* 0x0002700aae0a7981 */ /* 0x000ee8000c1e1b00 */
[----:B--2---:R-:W2:Y:S01]  /*6e040*/  LDL.128 R4, [R1+0xe30] ;  /* 0x000e300001047983 */ /* 0x004ea20000100c00 */
        /* <DEDUP_REMOVED lines=9> */
[----:B------:R-:W-:-:S02]  /*6e0e0*/  LOP3.LUT R34, R154, R50, RZ, 0x3c, !PT ;  /* 0x000000329a227212 */ /* 0x000fc400078e3cff */
[----:B------:R-:W-:Y:S01]  /*6e0f0*/  LOP3.LUT R35, R155, R51, RZ, 0x3c, !PT ;  /* 0x000000339b237212 */ /* 0x000fe200078e3cff */
[----:B------:R4:W-:Y:S04]  /*6e100*/  STG.E.64 desc[UR10][R174.64+0x158], R24 ;  /* 0x00015818ae007986 */ /* 0x0009e8000c101b0a */
[----:B0-----:R-:W2:Y:S04]  /*6e110*/  LDL.128 R16, [R1+0xe40] ;  /* 0x000e400001107983 */ /* 0x001ea80000100c00 */
[----:B------:R-:W2:Y:S04]  /*6e120*/  LDG.E.64 R114, desc[UR10][R174.64+0x2a0] ;  /* 0x0002a00aae727981 */ /* 0x000ea8000c1e1b00 */
[----:B-1----:R-:W2:Y:S04]  /*6e130*/  LDL.128 R20, [R1+0xe50] ;  /* 0x000e500001147983 */ /* 0x002ea80000100c00 */
[----:B----4-:R-:W4:Y:S01]  /*6e140*/  LDL.128 R24, [R1+0xe60] ;  /* 0x000e600001187983 */ /* 0x010f220000100c00 */
[----:B------:R-:W-:-:S02]  /*6e150*/  LOP3.LUT R40, R156, R52, RZ, 0x3c, !PT ;  /* 0x000000349c287212 */ /* 0x000fc400078e3cff */
[----:B------:R-:W-:Y:S01]  /*6e160*/  LOP3.LUT R41, R157, R53, RZ, 0x3c, !PT ;  /* 0x000000359d297212 */ /* 0x000fe200078e3cff */
[----:B------:R-:W-:Y:S01]  /*6e170*/  STG.E.64 desc[UR10][R174.64+0x160], R28 ;  /* 0x0001601cae007986 */ /* 0x000fe2000c101b0a */
[----:B------:R-:W-:Y:S02]  /*6e180*/  LOP3.LUT R44, R142, R54, RZ, 0x3c, !PT ;  /* 0x000000368e2c7212 */ /* 0x000fe400078e3cff */
[----:B------:R-:W-:Y:S01]  /*6e190*/  LOP3.LUT R45, R143, R55, RZ, 0x3c, !PT ;  /* 0x000000378f2d7212 */ /* 0x000fe200078e3cff */
[----:B------:R0:W-:Y:S01]  /*6e1a0*/  STG.E.64 desc[UR10][R174.64+0x168], R30 ;  /* 0x0001681eae007986 */ /* 0x0001e2000c101b0a */
[----:B------:R-:W-:Y:S02]  /*6e1b0*/  LOP3.LUT R46, R158, R56, RZ, 0x3c, !PT ;  /* 0x000000389e2e7212 */ /* 0x000fe400078e3cff */
[----:B------:R-:W-:Y:S01]  /*6e1c0*/  LOP3.LUT R47, R159, R57, RZ, 0x3c, !PT ;  /* 0x000000399f2f7212 */ /* 0x000fe200078e3cff */
[----:B------:R-:W-:Y:S04]  /*6e1d0*/  STG.E.64 desc[UR10][R174.64+0x170], R32 ;  /* 0x00017020ae007986 */ /* 0x000fe8000c101b0a */
[----:B------:R1:W-:Y:S04]  /*6e1e0*/  STG.E.64 desc[UR10][R174.64+0x178], R34 ;  /* 0x00017822ae007986 */ /* 0x0003e8000c101b0a */
[----:B------:R-:W4:Y:S04]  /*6e1f0*/  LDG.E.64 R126, desc[UR10][R174.64+0x2a8] ;  /* 0x0002a80aae7e7981 */ /* 0x000f28000c1e1b00 */
[----:B------:R-:W4:Y:S04]  /*6e200*/  LDG.E.64 R122, desc[UR10][R174.64+0x2b0] ;  /* 0x0002b00aae7a7981 */ /* 0x000f28000c1e1b00 */
[----:B0-----:R-:W4:Y:S04]  /*6e210*/  LDL.128 R28, [R1+0xe70] ;  /* 0x000e7000011c7983 */ /* 0x001f280000100c00 */
[----:B------:R-:W4:Y:S04]  /*6e220*/  LDG.E.64 R120, desc[UR10][R174.64+0x2b8] ;  /* 0x0002b80aae787981 */ /* 0x000f28000c1e1b00 */
[----:B------:R-:W4:Y:S04]  /*6e230*/  LDG.E.64 R132, desc[UR10][R174.64+0x2c0] ;  /* 0x0002c00aae847981 */ /* 0x000f28000c1e1b00 */
[----:B------:R-:W4:Y:S04]  /*6e240*/  LDL.128 R36, [R1+0xe80] ;  /* 0x000e800001247983 */ /* 0x000f280000100c00 */
[----:B------:R-:W4:Y:S04]  /*6e250*/  LDG.E.64 R130, desc[UR10][R174.64+0x2c8] ;  /* 0x0002c80aae827981 */ /* 0x000f28000c1e1b00 */
[----:B------:R-:W4:Y:S04]  /*6e260*/  LDG.E.64 R128, desc[UR10][R174.64+0x2d0] ;  /* 0x0002d00aae807981 */ /* 0x000f28000c1e1b00 */
[----:B-1----:R-:W4:Y:S01]  /*6e270*/  LDL.128 R32, [R1+0xe90] ;  /* 0x000e900001207983 */ /* 0x002f220000100c00 */
[----:B-----5:R-:W-:-:S02]  /*6e280*/  LOP3.LUT R52, R160, R58, RZ, 0x3c, !PT ;  /* 0x0000003aa0347212 */ /* 0x020fc400078e3cff */
        /* <DEDUP_REMOVED lines=10> */
[----:B------:R-:W5:Y:S01]  /*6e330*/  LDG.E.64 R138, desc[UR10][R174.64+0x2d8] ;  /* 0x0002d80aae8a7981 */ /* 0x000f62000c1e1b00 */
[----:B------:R-:W-:Y:S02]  /*6e340*/  LOP3.LUT R60, R176, R106, RZ, 0x3c, !PT ;  /* 0x0000006ab03c7212 */ /* 0x000fe400078e3cff */
[----:B------:R-:W-:Y:S01]  /*6e350*/  LOP3.LUT R61, R177, R107, RZ, 0x3c, !PT ;  /* 0x0000006bb13d7212 */ /* 0x000fe200078e3cff */
[----:B------:R-:W5:Y:S04]  /*6e360*/  LDG.E.64 R136, desc[UR10][R174.64+0x2e0] ;  /* 0x0002e00aae887981 */ /* 0x000f68000c1e1b00 */
[----:B0-----:R-:W5:Y:S04]  /*6e370*/  LDL.128 R40, [R1+0xea0] ;  /* 0x000ea00001287983 */ /* 0x001f680000100c00 */
[----:B------:R-:W5:Y:S04]  /*6e380*/  LDG.E.64 R134, desc[UR10][R174.64+0x2e8] ;  /* 0x0002e80aae867981 */ /* 0x000f68000c1e1b00 */
[----:B------:R-:W5:Y:S04]  /*6e390*/  LDG.E.64 R142, desc[UR10][R174.64+0x2f0] ;  /* 0x0002f00aae8e7981 */ /* 0x000f68000c1e1b00 */
[----:B-1----:R-:W5:Y:S04]  /*6e3a0*/  LDL.128 R44, [R1+0xeb0] ;  /* 0x000eb000012c7983 */ /* 0x002f680000100c00 */
[----:B------:R-:W5:Y:S04]  /*6e3b0*/  LDG.E.64 R146, desc[UR10][R174.64+0x2f8] ;  /* 0x0002f80aae927981 */ /* 0x000f68000c1e1b00 */
[----:B------:R-:W5:Y:S04]  /*6e3c0*/  LDG.E.64 R144, desc[UR10][R174.64+0x300] ;  /* 0x0003000aae907981 */ /* 0x000f68000c1e1b00 */
[----:B------:R-:W5:Y:S01]  /*6e3d0*/  LDL.128 R48, [R1+0xec0] ;  /* 0x000ec00001307983 */ /* 0x000f620000100c00 */
[----:B------:R-:W-:-:S02]  /*6e3e0*/  LOP3.LUT R100, R202, R100, RZ, 0x3c, !PT ;  /* 0x00000064ca647212 */ /* 0x000fc400078e3cff */
[----:B------:R-:W-:Y:S01]  /*6e3f0*/  LOP3.LUT R101, R203, R101, RZ, 0x3c, !PT ;  /* 0x00000065cb657212 */ /* 0x000fe200078e3cff */
[----:B------:R-:W-:Y:S01]  /*6e400*/  STG.E.64 desc[UR10][R174.64+0x198], R52 ;  /* 0x00019834ae007986 */ /* 0x000fe2000c101b0a */
[----:B------:R-:W-:Y:S02]  /*6e410*/  LOP3.LUT R102, R178, R102, RZ, 0x3c, !PT ;  /* 0x00000066b2667212 */ /* 0x000fe400078e3cff */
[----:B------:R-:W-:Y:S01]  /*6e420*/  LOP3.LUT R103, R179, R103, RZ, 0x3c, !PT ;  /* 0x00000067b3677212 */ /* 0x000fe200078e3cff */
[----:B------:R0:W-:Y:S04]  /*6e430*/  STG.E.64 desc[UR10][R174.64+0x1a0], R54 ;  /* 0x0001a036ae007986 */ /* 0x0001e8000c101b0a */
[----:B------:R-:W-:Y:S04]  /*6e440*/  STG.E.64 desc[UR10][R174.64+0x1a8], R56 ;  /* 0x0001a838ae007986 */ /* 0x000fe8000c101b0a */
[----:B------:R1:W-:Y:S04]  /*6e450*/  STG.E.64 desc[UR10][R174.64+0x1b0], R58 ;  /* 0x0001b03aae007986 */ /* 0x0003e8000c101b0a */
[----:B------:R1:W-:Y:S04]  /*6e460*/  STG.E.64 desc[UR10][R174.64+0x1b8], R60 ;  /* 0x0001b83cae007986 */ /* 0x0003e8000c101b0a */
[----:B------:R-:W5:Y:S04]  /*6e470*/  LDG.E.64 R152, desc[UR10][R174.64+0x308] ;  /* 0x0003080aae987981 */ /* 0x000f68000c1e1b00 */
        /* <DEDUP_REMOVED lines=16> */
[----:B------:R-:W-:Y:S01]  /*6e580*/  STG.E.64 desc[UR10][R174.64+0x1c0], R100 ;  /* 0x0001c064ae007986 */ /* 0x000fe2000c101b0a */
[----:B------:R-:W-:-:S02]  /*6e590*/  LOP3.LUT R88, R206, R88, RZ, 0x3c, !PT ;  /* 0x00000058ce587212 */ /* 0x000fc400078e3cff */
[----:B------:R-:W-:Y:S01]  /*6e5a0*/  LOP3.LUT R89, R207, R89, RZ, 0x3c, !PT ;  /* 0x00000059cf597212 */ /* 0x000fe200078e3cff */
[----:B------:R1:W-:Y:S01]  /*6e5b0*/  STG.E.64 desc[UR10][R174.64+0x1c8], R102 ;  /* 0x0001c866ae007986 */ /* 0x0003e2000c101b0a */
[----:B0-----:R-:W-:Y:S02]  /*6e5c0*/  LOP3.LUT R196, R204, R94, RZ, 0x3c, !PT ;  /* 0x0000005eccc47212 */ /* 0x001fe400078e3cff */
[----:B------:R-:W-:Y:S01]  /*6e5d0*/  LOP3.LUT R197, R205, R95, RZ, 0x3c, !PT ;  /* 0x0000005fcdc57212 */ /* 0x000fe200078e3cff */
[----:B------:R-:W5:Y:S04]  /*6e5e0*/  LDG.E.64 R164, desc[UR10][R174.64+0x338] ;  /* 0x0003380aaea47981 */ /* 0x000f68000c1e1b00 */
[----:B------:R-:W5:Y:S04]  /*6e5f0*/  LDG.E.64 R162, desc[UR10][R174.64+0x340] ;  /* 0x0003400aaea27981 */ /* 0x000f68000c1e1b00 */
[----:B------:R-:W5:Y:S04]  /*6e600*/  LDL.128 R72, [R1+0xf00] ;  /* 0x000f000001487983 */ /* 0x000f680000100c00 */
[----:B------:R-:W5:Y:S04]  /*6e610*/  LDG.E.64 R160, desc[UR10][R174.64+0x348] ;  /* 0x0003480aaea07981 */ /* 0x000f68000c1e1b00 */
[----:B-1----:R-:W5:Y:S04]  /*6e620*/  LDG.E.64 R168, desc[UR10][R174.64+0x350] ;  /* 0x0003500aaea87981 */ /* 0x002f68000c1e1b00 */
[----:B------:R-:W5:Y:S04]  /*6e630*/  LDL.128 R92, [R1+0xf10] ;  /* 0x000f1000015c7983 */ /* 0x000f680000100c00 */
[----:B------:R-:W5:Y:S04]  /*6e640*/  LDG.E.64 R182, desc[UR10][R174.64+0x358] ;  /* 0x0003580aaeb67981 */ /* 0x000f68000c1e1b00 */
[----:B------:R-:W5:Y:S04]  /*6e650*/  LDG.E.64 R178, desc[UR10][R174.64+0x360] ;  /* 0x0003600aaeb27981 */ /* 0x000f68000c1e1b00 */
[----:B------:R-:W5:Y:S01]  /*6e660*/  LDL.128 R100, [R1+0xf20] ;  /* 0x000f200001647983 */ /* 0x000f620000100c00 */
[----:B------:R-:W-:-:S02]  /*6e670*/  LOP3.LUT R184, R184, R98, RZ, 0x3c, !PT ;  /* 0x00000062b8b87212 */ /* 0x000fc400078e3cff */
[----:B------:R-:W-:Y:S01]  /*6e680*/  LOP3.LUT R185, R185, R99, RZ, 0x3c, !PT ;  /* 0x00000063b9b97212 */ /* 0x000fe200078e3cff */
[----:B------:R0:W-:Y:S04]  /*6e690*/  STG.E.64 desc[UR10][R174.64+0x80], R192 ;  /* 0x000080c0ae007986 */ /* 0x0001e8000c101b0a */
[----:B------:R1:W-:Y:S04]  /*6e6a0*/  STG.E.64 desc[UR10][R174.64+0x88], R190 ;  /* 0x000088beae007986 */ /* 0x0003e8000c101b0a */
[----:B------:R-:W-:Y:S04]  /*6e6b0*/  STG.E.64 desc[UR10][R174.64+0x70], R198 ;  /* 0x000070c6ae007986 */ /* 0x000fe8000c101b0a */
[----:B------:R-:W-:Y:S01]  /*6e6c0*/  STG.E.64 desc[UR10][R174.64+0x90], R188 ;  /* 0x000090bcae007986 */ /* 0x000fe2000c101b0a */
[----:B0-----:R-:W-:-:S03]  /*6e6d0*/  LOP3.LUT R192, R216, R90, RZ, 0x3c, !PT ;  /* 0x0000005ad8c07212 */ /* 0x001fc600078e3cff */
[----:B------:R0:W-:Y:S01]  /*6e6e0*/  STG.E.64 desc[UR10][R174.64+0xb0], R170 ;  /* 0x0000b0aaae007986 */ /* 0x0001e2000c101b0a */
[----:B------:R-:W-:Y:S02]  /*6e6f0*/  LOP3.LUT R193, R217, R91, RZ, 0x3c, !PT ;  /* 0x0000005bd9c17212 */ /* 0x000fe400078e3cff */
[----:B-1----:R-:W-:Y:S01]  /*6e700*/  LOP3.LUT R190, R220, R96, RZ, 0x3c, !PT ;  /* 0x00000060dcbe7212 */ /* 0x002fe200078e3cff */
[----:B------:R-:W-:Y:S01]  /*6e710*/  STG.E.64 desc[UR10][R174.64+0x1d0], R104 ;  /* 0x0001d068ae007986 */ /* 0x000fe2000c101b0a */
[----:B------:R-:W-:-:S03]  /*6e720*/  LOP3.LUT R191, R221, R97, RZ, 0x3c, !PT ;  /* 0x00000061ddbf7212 */ /* 0x000fc600078e3cff */
[----:B------:R1:W-:Y:S04]  /*6e730*/  STG.E.64 desc[UR10][R174.64+0x1d8], R106 ;  /* 0x0001d86aae007986 */ /* 0x0003e8000c101b0a */
[----:B------:R-:W-:Y:S04]  /*6e740*/  STG.E.64 desc[UR10][R174.64+0x1e0], R194 ;  /* 0x0001e0c2ae007986 */ /* 0x000fe8000c101b0a */
[----:B------:R3:W-:Y:S04]  /*6e750*/  STG.E.64 desc[UR10][R174.64+0x1e8], R196 ;  /* 0x0001e8c4ae007986 */ /* 0x0007e8000c101b0a */
[----:B------:R3:W-:Y:S04]  /*6e760*/  STG.E.64 desc[UR10][R174.64+0x1f0], R88 ;  /* 0x0001f058ae007986 */ /* 0x0007e8000c101b0a */
[----:B------:R-:W5:Y:S04]  /*6e770*/  LDG.E.64 R176, desc[UR10][R174.64+0x368] ;  /* 0x0003680aaeb07981 */ /* 0x000f68000c1e1b00 */
[----:B0-----:R-:W5:Y:S04]  /*6e780*/  LDG.E.64 R170, desc[UR10][R174.64+0x370] ;  /* 0x0003700aaeaa7981 */ /* 0x001f68000c1e1b00 */
[----:B-1----:R-:W5:Y:S04]  /*6e790*/  LDL.128 R104, [R1+0xf30] ;  /* 0x000f300001687983 */ /* 0x002f680000100c00 */
[----:B------:R-:W5:Y:S04]  /*6e7a0*/  LDG.E.64 R188, desc[UR10][R174.64+0x378] ;  /* 0x0003780aaebc7981 */ /* 0x000f68000c1e1b00 */
[----:B------:R-:W5:Y:S04]  /*6e7b0*/  LDG.E.64 R198, desc[UR10][R174.64+0x380] ;  /* 0x0003800aaec67981 */ /* 0x000f68000c1e1b00 */
[----:B------:R-:W5:Y:S04]  /*6e7c0*/  LDL.128 R96, [R1+0xf40] ;  /* 0x000f400001607983 */ /* 0x000f680000100c00 */
[----:B---3--:R-:W3:Y:S04]  /*6e7d0*/  LDG.E.64 R196, desc[UR10][R174.64+0x388] ;  /* 0x0003880aaec47981 */ /* 0x008ee8000c1e1b00 */
[----:B------:R-:W3:Y:S04]  /*6e7e0*/  LDG.E.64 R194, desc[UR10][R174.64+0x390] ;  /* 0x0003900aaec27981 */ /* 0x000ee8000c1e1b00 */
[----:B------:R-:W3:Y:S01]  /*6e7f0*/  LDL.128 R88, [R1+0xf50] ;  /* 0x000f500001587983 */ /* 0x000ee20000100c00 */
        /* <DEDUP_REMOVED lines=9> */
[----:B------:R-:W-:-:S02]  /*6e890*/  LOP3.LUT R8, R8, R66, RZ, 0x3c, !PT ;  /* 0x0000004208087212 */ /* 0x000fc400078e3cff */
[----:B------:R-:W-:Y:S01]  /*6e8a0*/  LOP3.LUT R9, R9, R67, RZ, 0x3c, !PT ;  /* 0x0000004309097212 */ /* 0x000fe200078e3cff */
[----:B------:R-:W3:Y:S01]  /*6e8b0*/  LDG.E.64 R204, desc[UR10][R174.64+0x3a0] ;  /* 0x0003a00aaecc7981 */ /* 0x000ee2000c1e1b00 */
[----:B------:R-:W-:Y:S02]  /*6e8c0*/  LOP3.LUT R166, R166, R68, RZ, 0x3c, !PT ;  /* 0x00000044a6a67212 */ /* 0x000fe400078e3cff */
[----:B------:R-:W-:Y:S01]  /*6e8d0*/  LOP3.LUT R167, R167, R69, RZ, 0x3c, !PT ;  /* 0x00000045a7a77212 */ /* 0x000fe200078e3cff */
[----:B------:R-:W3:Y:S01]  /*6e8e0*/  LDL.128 R76, [R1+0xf60] ;  /* 0x000f6000014c7983 */ /* 0x000ee20000100c00 */
[----:B------:R-:W-:Y:S02]  /*6e8f0*/  LOP3.LUT R208, R232, R70, RZ, 0x3c, !PT ;  /* 0x00000046e8d07212 */ /* 0x000fe400078e3cff */
[----:B------:R-:W-:Y:S01]  /*6e900*/  LOP3.LUT R209, R233, R71, RZ, 0x3c, !PT ;  /* 0x00000047e9d17212 */ /* 0x000fe200078e3cff */
[----:B------:R-:W3:Y:S04]  /*6e910*/  LDG.E.64 R202, desc[UR10][R174.64+0x3a8] ;  /* 0x0003a80aaeca7981 */ /* 0x000ee8000c1e1b00 */
[----:B0-----:R-:W3:Y:S04]  /*6e920*/  LDG.E.64 R214, desc[UR10][R174.64+0x3b0] ;  /* 0x0003b00aaed67981 */ /* 0x001ee8000c1e1b00 */
[----:B------:R-:W3:Y:S04]  /*6e930*/  LDL.128 R64, [R1+0xf70] ;  /* 0x000f700001407983 */ /* 0x000ee80000100c00 */
[----:B------:R-:W3:Y:S04]  /*6e940*/  LDG.E.64 R220, desc[UR10][R174.64+0x3b8] ;  /* 0x0003b80aaedc7981 */ /* 0x000ee8000c1e1b00 */
[----:B-1----:R-:W3:Y:S04]  /*6e950*/  LDG.E.64 R218, desc[UR10][R174.64+0x3c0] ;  /* 0x0003c00aaeda7981 */ /* 0x002ee8000c1e1b00 */
[----:B------:R-:W3:Y:S01]  /*6e960*/  LDL.128 R68, [R1+0xf80] ;  /* 0x000f800001447983 */ /* 0x000ee20000100c00 */
[----:B------:R-:W-:-:S02]  /*6e970*/  LOP3.LUT R212, R230, R80, RZ, 0x3c, !PT ;  /* 0x00000050e6d47212 */ /* 0x000fc400078e3cff */
[----:B------:R-:W-:Y:S01]  /*6e980*/  LOP3.LUT R213, R231, R81, RZ, 0x3c, !PT ;  /* 0x00000051e7d57212 */ /* 0x000fe200078e3cff */
[----:B------:R0:W-:Y:S01]  /*6e990*/  STG.E.64 desc[UR10][R174.64+0xb8], R222 ;  /* 0x0000b8deae007986 */ /* 0x0001e2000c101b0a */
[----:B------:R-:W-:Y:S02]  /*6e9a0*/  LOP3.LUT R216, R228, R82, RZ, 0x3c, !PT ;  /* 0x00000052e4d87212 */ /* 0x000fe400078e3cff */
[----:B------:R-:W-:Y:S01]  /*6e9b0*/  LOP3.LUT R217, R229, R83, RZ, 0x3c, !PT ;  /* 0x00000053e5d97212 */ /* 0x000fe200078e3cff */
[----:B------:R1:W-:Y:S04]  /*6e9c0*/  STG.E.64 desc[UR10][R174.64+0x1f8], R192 ;  /* 0x0001f8c0ae007986 */ /* 0x0003e8000c101b0a */
[----:B------:R2:W-:Y:S04]  /*6e9d0*/  STG.E.64 desc[UR10][R174.64+0xc0], R224 ;  /* 0x0000c0e0ae007986 */ /* 0x0005e8000c101b0a */
[----:B------:R-:W3:Y:S01]  /*6e9e0*/  LDL.128 R80, [R1+0xf90] ;  /* 0x000f900001507983 */ /* 0x000ee20000100c00 */
[----:B0-----:R-:W-:-:S02]  /*6e9f0*/  LOP3.LUT R222, R226, R84, RZ, 0x3c, !PT ;  /* 0x00000054e2de7212 */ /* 0x001fc400078e3cff */
[----:B------:R-:W-:Y:S01]  /*6ea00*/  LOP3.LUT R223, R227, R85, RZ, 0x3c, !PT ;  /* 0x00000055e3df7212 */ /* 0x000fe200078e3cff */
[----:B------:R-:W3:Y:S01]  /*6ea10*/  LDG.E.64 R228, desc[UR10][R174.64+0x3e0] ;  /* 0x0003e00aaee47981 */ /* 0x000ee2000c1e1b00 */
[----:B-1----:R-:W-:Y:S02]  /*6ea20*/  LOP3.LUT R192, R210, R86, RZ, 0x3c, !PT ;  /* 0x00000056d2c07212 */ /* 0x002fe400078e3cff */
[----:B------:R-:W-:Y:S01]  /*6ea30*/  LOP3.LUT R193, R211, R87, RZ, 0x3c, !PT ;  /* 0x00000057d3c17212 */ /* 0x000fe200078e3cff */
[----:B------:R-:W3:Y:S04]  /*6ea40*/  LDG.E.64 R226, desc[UR10][R174.64+0x3d8] ;  /* 0x0003d80aaee27981 */ /* 0x000ee8000c1e1b00 */
[----:B------:R-:W3:Y:S04]  /*6ea50*/  LDG.E.64 R210, desc[UR10][R174.64+0x3c8] ;  /* 0x0003c80aaed27981 */ /* 0x000ee8000c1e1b00 */
[----:B--2---:R-:W2:Y:S04]  /*6ea60*/  LDG.E.64 R224, desc[UR10][R174.64+0x3d0] ;  /* 0x0003d00aaee07981 */ /* 0x004ea8000c1e1b00 */
[----:B------:R-:W2:Y:S04]  /*6ea70*/  LDG.E.64 R230, desc[UR10][R174.64+0x3e8] ;  /* 0x0003e80aaee67981 */ /* 0x000ea8000c1e1b00 */
[----:B------:R-:W2:Y:S04]  /*6ea80*/  LDL.128 R84, [R1+0xfa0] ;  /* 0x000fa00001547983 */ /* 0x000ea80000100c00 */
[----:B------:R-:W2:Y:S01]  /*6ea90*/  LDG.E.64 R232, desc[UR10][R174.64+0x3f0] ;  /* 0x0003f00aaee87981 */ /* 0x000ea2000c1e1b00 */
        /* <DEDUP_REMOVED lines=12> */
[----:B------:R1:W-:Y:S04]  /*6eb60*/  STG.E.64 desc[UR10][R174.64+0x268], R2 ;  /* 0x00026802ae007986 */ /* 0x0003e8000c101b0a */
[----:B------:R1:W-:Y:S01]  /*6eb70*/  STG.E.64 desc[UR10][R174.64+0x270], R4 ;  /* 0x00027004ae007986 */ /* 0x0003e2000c101b0a */
[----:B0-----:R-:W-:-:S02]  /*6eb80*/  LOP3.LUT R8, R110, R16, RZ, 0x3c, !PT ;  /* 0x000000106e087212 */ /* 0x001fc400078e3cff */
[----:B------:R-:W-:Y:S02]  /*6eb90*/  LOP3.LUT R9, R111, R17, RZ, 0x3c, !PT ;  /* 0x000000116f097212 */ /* 0x000fe400078e3cff */
[----:B----4-:R-:W-:Y:S02]  /*6eba0*/  LOP3.LUT R12, R114, R24, RZ, 0x3c, !PT ;  /* 0x00000018720c7212 */ /* 0x010fe400078e3cff */
[----:B------:R-:W-:Y:S02]  /*6ebb0*/  LOP3.LUT R13, R115, R25, RZ, 0x3c, !PT ;  /* 0x00000019730d7212 */ /* 0x000fe400078e3cff */
[----:B-1----:R-:W-:Y:S02]  /*6ebc0*/  LOP3.LUT R2, R118, R20, RZ, 0x3c, !PT ;  /* 0x0000001476027212 */ /* 0x002fe400078e3cff */
[----:B------:R-:W-:Y:S02]  /*6ebd0*/  LOP3.LUT R3, R119, R21, RZ, 0x3c, !PT ;  /* 0x0000001577037212 */ /* 0x000fe400078e3cff */
[----:B------:R-:W-:-:S02]  /*6ebe0*/  LOP3.LUT R4, R116, R22, RZ, 0x3c, !PT ;  /* 0x0000001674047212 */ /* 0x000fc400078e3cff */
[----:B------:R-:W-:Y:S01]  /*6ebf0*/  LOP3.LUT R5, R117, R23, RZ, 0x3c, !PT ;  /* 0x0000001775057212 */ /* 0x000fe200078e3cff */
[----:B------:R0:W-:Y:S04]  /*6ec00*/  STG.E.64 desc[UR10][R174.64+0x278], R6 ;  /* 0x00027806ae007986 */ /* 0x0001e8000c101b0a */
        /* <DEDUP_REMOVED lines=9> */
[----:B----4-:R-:W-:Y:S02]  /*6eca0*/  LOP3.LUT R10, R120, R30, RZ, 0x3c, !PT ;  /* 0x0000001e780a7212 */ /* 0x010fe400078e3cff */
[----:B------:R-:W-:Y:S02]  /*6ecb0*/  LOP3.LUT R11, R121, R31, RZ, 0x3c, !PT ;  /* 0x0000001f790b7212 */ /* 0x000fe400078e3cff */
[----:B------:R-:W-:-:S02]  /*6ecc0*/  LOP3.LUT R2, R132, R36, RZ, 0x3c, !PT ;  /* 0x0000002484027212 */ /* 0x000fc400078e3cff */
[----:B------:R-:W-:Y:S02]  /*6ecd0*/  LOP3.LUT R3, R133, R37, RZ, 0x3c, !PT ;  /* 0x0000002585037212 */ /* 0x000fe400078e3cff */
[----:B0-----:R-:W-:Y:S02]  /*6ece0*/  LOP3.LUT R4, R130, R38, RZ, 0x3c, !PT ;  /* 0x0000002682047212 */ /* 0x001fe400078e3cff */
[----:B------:R-:W-:Y:S02]  /*6ecf0*/  LOP3.LUT R5, R131, R39, RZ, 0x3c, !PT ;  /* 0x0000002783057212 */ /* 0x000fe400078e3cff */
[----:B-1----:R-:W-:Y:S02]  /*6ed00*/  LOP3.LUT R12, R128, R32, RZ, 0x3c, !PT ;  /* 0x00000020800c7212 */ /* 0x002fe400078e3cff */
[----:B------:R-:W-:Y:S01]  /*6ed10*/  LOP3.LUT R13, R129, R33, RZ, 0x3c, !PT ;  /* 0x00000021810d7212 */ /* 0x000fe200078e3cff */
[----:B------:R5:W-:Y:S04]  /*6ed20*/  STG.E.64 desc[UR10][R174.64+0x2a8], R6 ;  /* 0x0002a806ae007986 */ /* 0x000be8000c101b0a */
[----:B------:R0:W-:Y:S04]  /*6ed30*/  STG.E.64 desc[UR10][R174.64+0x2b0], R8 ;  /* 0x0002b008ae007986 */ /* 0x0001e8000c101b0a */
[----:B------:R1:W-:Y:S04]  /*6ed40*/  STG.E.64 desc[UR10][R174.64+0x2b8], R10 ;  /* 0x0002b80aae007986 */ /* 0x0003e8000c101b0a */
[----:B------:R4:W-:Y:S01]  /*6ed50*/  STG.E.64 desc[UR10][R174.64+0x2c0], R2 ;  /* 0x0002c002ae007986 */ /* 0x0009e2000c101b0a */
[----:B-----5:R-:W-:-:S03]  /*6ed60*/  LOP3.LUT R6, R138, R34, RZ, 0x3c, !PT ;  /* 0x000000228a067212 */ /* 0x020fc600078e3cff */
[----:B------:R5:W-:Y:S01]  /*6ed70*/  STG.E.64 desc[UR10][R174.64+0x2c8], R4 ;  /* 0x0002c804ae007986 */ /* 0x000be2000c101b0a */
[----:B------:R-:W-:Y:S02]  /*6ed80*/  LOP3.LUT R7, R139, R35, RZ, 0x3c, !PT ;  /* 0x000000238b077212 */ /* 0x000fe400078e3cff */
[----:B0-----:R-:W-:Y:S01]  /*6ed90*/  LOP3.LUT R8, R136, R40, RZ, 0x3c, !PT ;  /* 0x0000002888087212 */ /* 0x001fe200078e3cff */
[----:B------:R0:W-:Y:S01]  /*6eda0*/  STG.E.64 desc[UR10][R174.64+0x2d0], R12 ;  /* 0x0002d00cae007986 */ /* 0x0001e2000c101b0a */
[----:B------:R-:W-:Y:S02]  /*6edb0*/  LOP3.LUT R9, R137, R41, RZ, 0x3c, !PT ;  /* 0x0000002989097212 */ /* 0x000fe400078e3cff */
[----:B-1----:R-:W-:Y:S02]  /*6edc0*/  LOP3.LUT R10, R134, R42, RZ, 0x3c, !PT ;  /* 0x0000002a860a7212 */ /* 0x002fe400078e3cff */
[----:B------:R-:W-:Y:S02]  /*6edd0*/  LOP3.LUT R11, R135, R43, RZ, 0x3c, !PT ;  /* 0x0000002b870b7212 */ /* 0x000fe400078e3cff */
[----:B----4-:R-:W-:-:S02]  /*6ede0*/  LOP3.LUT R2, R142, R44, RZ, 0x3c, !PT ;  /* 0x0000002c8e027212 */ /* 0x010fc400078e3cff */
[----:B------:R-:W-:Y:S02]  /*6edf0*/  LOP3.LUT R3, R143, R45, RZ, 0x3c, !PT ;  /* 0x0000002d8f037212 */ /* 0x000fe400078e3cff */
[----:B-----5:R-:W-:Y:S02]  /*6ee00*/  LOP3.LUT R4, R146, R46, RZ, 0x3c, !PT ;  /* 0x0000002e92047212 */ /* 0x020fe400078e3cff */
[----:B------:R-:W-:Y:S02]  /*6ee10*/  LOP3.LUT R5, R147, R47, RZ, 0x3c, !PT ;  /* 0x0000002f93057212 */ /* 0x000fe400078e3cff */
[----:B0-----:R-:W-:Y:S02]  /*6ee20*/  LOP3.LUT R12, R144, R48, RZ, 0x3c, !PT ;  /* 0x00000030900c7212 */ /* 0x001fe400078e3cff */
        /* <DEDUP_REMOVED lines=13> */
[----:B-----5:R-:W-:-:S02]  /*6ef00*/  LOP3.LUT R2, R158, R56, RZ, 0x3c, !PT ;  /* 0x000000389e027212 */ /* 0x020fc400078e3cff */
        /* <DEDUP_REMOVED lines=37> */
[----:B---3--:R-:W-:Y:S02]  /*6f160*/  LOP3.LUT R4, R196, R98, RZ, 0x3c, !PT ;  /* 0x00000062c4047212 */ /* 0x008fe400078e3cff */
        /* <DEDUP_REMOVED lines=13> */
[----:B---3--:R-:W-:Y:S02]  /*6f240*/  LOP3.LUT R10, R202, R78, RZ, 0x3c, !PT ;  /* 0x0000004eca0a7212 */ /* 0x008fe400078e3cff */
[----:B------:R-:W-:Y:S02]  /*6f250*/  LOP3.LUT R11, R203, R79, RZ, 0x3c, !PT ;  /* 0x0000004fcb0b7212 */ /* 0x000fe400078e3cff */
[----:B----4-:R-:W-:-:S02]  /*6f260*/  LOP3.LUT R2, R214, R64, RZ, 0x3c, !PT ;  /* 0x00000040d6027212 */ /* 0x010fc400078e3cff */
        /* <DEDUP_REMOVED lines=12> */
[----:B--2---:R-:W-:Y:S01]  /*6f330*/  LOP3.LUT R8, R224, R80, RZ, 0x3c, !PT ;  /* 0x00000050e0087212 */ /* 0x004fe200078e3cff */
[----:B------:R2:W-:Y:S01]  /*6f340*/  STG.E.64 desc[UR10][R174.64+0x3c0], R12 ;  /* 0x0003c00cae007986 */ /* 0x0005e2000c101b0a */
[----:B------:R-:W-:Y:S02]  /*6f350*/  LOP3.LUT R9, R225, R81, RZ, 0x3c, !PT ;  /* 0x00000051e1097212 */ /* 0x000fe400078e3cff */
[----:B-1----:R-:W-:Y:S02]  /*6f360*/  LOP3.LUT R10, R226, R82, RZ, 0x3c, !PT ;  /* 0x00000052e20a7212 */ /* 0x002fe400078e3cff */
[----:B------:R-:W-:Y:S02]  /*6f370*/  LOP3.LUT R11, R227, R83, RZ, 0x3c, !PT ;  /* 0x00000053e30b7212 */ /* 0x000fe400078e3cff */
[----:B---3--:R-:W-:-:S02]  /*6f380*/  LOP3.LUT R2, R228, R84, RZ, 0x3c, !PT ;  /* 0x00000054e4027212 */ /* 0x008fc400078e3cff */
[----:B------:R-:W-:Y:S02]  /*6f390*/  LOP3.LUT R3, R229, R85, RZ, 0x3c, !PT ;  /* 0x00000055e5037212 */ /* 0x000fe400078e3cff */
[----:B0-----:R-:W-:Y:S02]  /*6f3a0*/  LOP3.LUT R4, R230, R86, RZ, 0x3c, !PT ;  /* 0x00000056e6047212 */ /* 0x001fe400078e3cff */
[----:B------:R-:W-:Y:S02]  /*6f3b0*/  LOP3.LUT R5, R231, R87, RZ, 0x3c, !PT ;  /* 0x00000057e7057212 */ /* 0x000fe400078e3cff */
[----:B--2---:R-:W-:Y:S02]  /*6f3c0*/  LOP3.LUT R12, R232, R140, RZ, 0x3c, !PT ;  /* 0x0000008ce80c7212 */ /* 0x004fe400078e3cff */
[----:B------:R-:W-:Y:S01]  /*6f3d0*/  LOP3.LUT R13, R233, R141, RZ, 0x3c, !PT ;  /* 0x0000008de90d7212 */ /* 0x000fe200078e3cff */
[----:B------:R4:W-:Y:S01]  /*6f3e0*/  STG.E.64 desc[UR10][R174.64+0x200], R190 ;  /* 0x000200beae007986 */ /* 0x0009e2000c101b0a */
[----:B------:R-:W-:-:S03]  /*6f3f0*/  VIADD R246, R246, 0x1 ;  /* 0x00000001f6f67836 */ /* 0x000fc60000000000 */
[----:B------:R4:W-:Y:S04]  /*6f400*/  STG.E.64 desc[UR10][R174.64+0x208], R184 ;  /* 0x000208b8ae007986 */ /* 0x0009e8000c101b0a */
        /* <DEDUP_REMOVED lines=14> */
[----:B------:R4:W-:Y:S01]  /*6f4f0*/  STG.E.64 desc[UR10][R174.64+0x3f0], R12 ;  /* 0x0003f00cae007986 */ /* 0x0009e2000c101b0a */
[----:B------:R-:W-:Y:S01]  /*6f500*/  ISETP.GE.U32.AND P0, PT, R246, R251, PT ;  /* 0x000000fbf600720c */ /* 0x000fe20003f06070 */
[----:B------:R-:W-:-:S02]  /*6f510*/  VIADD R181, R181, 0x1 ;  /* 0x00000001b5b57836 */ /* 0x000fc40000000000 */
[----:B------:R-:W-:-:S10]  /*6f520*/  VIADD R247, R247, 0x1 ;  /* 0x00000001f7f77836 */ /* 0x000fd40000000000 */
[----:B----4-:R-:W-:Y:S05]  /*6f530*/  @!P0 BRA `(.L_x_301) ;  /* 0xffffff2c00748947 */ /* 0x010fea000383ffff */
.L_x_294:
[----:B------:R-:W4:Y:S01]  /*6f540*/  LDCU UR4, c[0x0][0x3a0] ;  /* 0x00007400ff0477ac */ /* 0x000f220008000800 */
[----:B------:R-:W-:-:S05]  /*6f550*/  VIADD R248, R248, 0x1 ;  /* 0x00000001f8f87836 */ /* 0x000fca0000000000 */
[----:B----4-:R-:W-:-:S13]  /*6f560*/  ISETP.NE.AND P0, PT, R248, UR4, PT ;  /* 0x00000004f8007c0c */ /* 0x010fda000bf05270 */
[----:B------:R-:W-:Y:S05]  /*6f570*/  @P0 BRA `(.L_x_302) ;  /* 0xffffff2800fc0947 */ /* 0x000fea000383ffff */
[----:B------:R-:W-:Y:S05]  /*6f580*/  BRA `(.L_x_303) ;  /* 0x000000a400e47947 */ /* 0x000fea0003800000 */
.L_x_293:
[----:B------:R-:W-:Y:S02]  /*6f590*/  VIADD R2, R249, 0xffffffff ;  /* 0xfffffffff9027836 */ /* 0x000fe40000000000 */
[----:B------:R-:W-:-:S03]  /*6f5a0*/  IMAD.MOV.U32 R248, RZ, RZ, RZ ;  /* 0x000000fffff87224 */ /* 0x000fc600078e00ff */
[----:B------:R4:W-:Y:S04]  /*6f5b0*/  STL [R1+0x17c4], R2 ;  /* 0x0017c40201007387 */ /* 0x0009e80000100800 */
.L_x_314:
[----:B------:R-:W5:Y:S02]  /*6f5c0*/  LDL R6, [R1+0x17d8] ;  /* 0x0017d80001067983 */ /* 0x000f640000100800 */
[----:B-----5:R-:W-:-:S13]  /*6f5d0*/  ISETP.GE.U32.AND P0, PT, R6, R251, PT ;  /* 0x000000fb0600720c */ /* 0x020fda0003f06070 */
[----:B------:R-:W-:Y:S05]  /*6f5e0*/  @P0 BRA `(.L_x_304) ;  /* 0x000000a400bc0947 */ /* 0x000fea0003800000 */
[----:B01----:R-:W5:Y:S01]  /*6f5f0*/  LDL R8, [R1+0x17dc] ;  /* 0x0017dc0001087983 */ /* 0x003f620000100800 */
[----:B------:R-:W0:Y:S01]  /*6f600*/  I2F.U32.RP R4, R180 ;  /* 0x000000b400047306 */ /* 0x000e220000209000 */
[----:B------:R-:W-:Y:S01]  /*6f610*/  IMAD.MOV R7, RZ, RZ, -R180 ;  /* 0x000000ffff077224 */ /* 0x000fe200078e0ab4 */
[----:B------:R-:W-:Y:S01]  /*6f620*/  ISETP.NE.U32.AND P2, PT, R180, RZ, PT ;  /* 0x000000ffb400720c */ /* 0x000fe20003f45070 */
[----:B----4-:R-:W-:Y:S02]  /*6f630*/  IMAD.MOV.U32 R2, RZ, RZ, RZ ;  /* 0x000000ffff027224 */ /* 0x010fe400078e00ff */
[----:B------:R-:W-:-:S03]  /*6f640*/  IMAD.MOV.U32 R246, RZ, RZ, R6 ;  /* 0x000000fffff67224 */ /* 0x000fc600078e0006 */
[----:B0-----:R-:W0:Y:S02]  /*6f650*/  MUFU.RCP R4, R4 ;  /* 0x0000000400047308 */ /* 0x001e240000001000 */
[----:B0-----:R-:W-:-:S06]  /*6f660*/  VIADD R5, R4, 0xffffffe ;  /* 0x0ffffffe04057836 */ /* 0x001fcc0000000000 */
[----:B--2---:R-:W0:Y:S02]  /*6f670*/  F2I.FTZ.U32.TRUNC.NTZ R3, R5 ;  /* 0x0000000500037305 */ /* 0x004e24000021f000 */
[----:B0-----:R-:W-:-:S04]  /*6f680*/  IMAD R7, R7, R3, RZ ;  /* 0x0000000307077224 */ /* 0x001fc800078e02ff */
[----:B------:R-:W-:-:S04]  /*6f690*/  IMAD.HI.U32 R2, R3, R7, R2 ;  /* 0x0000000703027227 */ /* 0x000fc800078e0002 */
[----:B-----5:R-:W-:-:S04]  /*6f6a0*/  IMAD R181, R180, R248, R8 ;  /* 0x000000f8b4b57224 */ /* 0x020fc800078e0208 */
        /* <DEDUP_REMOVED lines=11> */
.L_x_313:
[----:B------:R-:W0:Y:S01]  /*6f760*/  I2F.U32.RP R4, R180 ;  /* 0x000000b400047306 */ /* 0x000e220000209000 */
[----:B------:R-:W-:Y:S01]  /*6f770*/  IMAD.MOV R7, RZ, RZ, -R180 ;  /* 0x000000ffff077224 */ /* 0x000fe200078e0ab4 */
[----:B------:R-:W2:Y:S01]  /*6f780*/  LDL R10, [R1+0x17c8] ;  /* 0x0017c800010a7983 */ /* 0x000ea20000100800 */
[----:B------:R-:W-:Y:S01]  /*6f790*/  IMAD.MOV.U32 R2, RZ, RZ, RZ ;  /* 0x000000ffff027224 */ /* 0x000fe200078e00ff */
[----:B------:R-:W-:Y:S01]  /*6f7a0*/  ISETP.NE.U32.AND P2, PT, R180, RZ, PT ;  /* 0x000000ffb400720c */ /* 0x000fe20003f45070 */
[----:B------:R-:W1:Y:S01]  /*6f7b0*/  LDC.64 R170, c[0x0][0x3a8] ;  /* 0x0000ea00ffaa7b82 */ /* 0x000e620000000a00 */
[----:B------:R-:W-:Y:S02]  /*6f7c0*/  LOP3.LUT R6, RZ, R180, RZ, 0x33, !PT ;  /* 0x000000b4ff067212 */ /* 0x000fe400078e33ff */
[----:B0-----:R-:W0:Y:S02]  /*6f7d0*/  MUFU.RCP R4, R4 ;  /* 0x0000000400047308 */ /* 0x001e240000001000 */
[----:B0-----:R-:W-:-:S03]  /*6f7e0*/  VIADD R5, R4, 0xffffffe ;  /* 0x0ffffffe04057836 */ /* 0x001fc60000000000 */
[----:B------:R-:W0:Y:S03]  /*6f7f0*/  LDC R4, c[0x0][0x3a0] ;  /* 0x0000e800ff047b82 */ /* 0x000e260000000800 */
[----:B------:R-:W4:Y:S02]  /*6f800*/  F2I.FTZ.U32.TRUNC.NTZ R3, R5 ;  /* 0x0000000500037305 */ /* 0x000f24000021f000 */
[----:B----4-:R-:W-:-:S04]  /*6f810*/  IMAD R7, R7, R3, RZ ;  /* 0x0000000307077224 */ /* 0x010fc800078e02ff */
        /* <DEDUP_REMOVED lines=12> */
[----:B------:R-:W4:Y:S01]  /*6f8e0*/  LDG.E.64 R28, desc[UR10][R170.64] ;  /* 0x0000000aaa1c7981 */ /* 0x000f22000c1e1b00 */
[----:B0-----:R-:W0:Y:S01]  /*6f8f0*/  I2F.U32.RP R5, R4 ;  /* 0x0000000400057306 */ /* 0x001e220000209000 */
[----:B------:R-:W-:Y:S01]  /*6f900*/  IMAD.MOV.U32 R2, RZ, RZ, RZ ;  /* 0x000000ffff027224 */ /* 0x000fe200078e00ff */
[----:B------:R-:W-:Y:S02]  /*6f910*/  ISETP.NE.U32.AND P4, PT, R4, RZ, PT ;  /* 0x000000ff0400720c */ /* 0x000fe40003f85070 */
[----:B------:R-:W-:-:S04]  /*6f920*/  ISETP.NE.AND P3, PT, R252, RZ, PT ;  /* 0x000000fffc00720c */ /* 0x000fc80003f65270 */
[----:B0-----:R-:W0:Y:S02]  /*6f930*/  MUFU.RCP R5, R5 ;  /* 0x0000000500057308 */ /* 0x001e240000001000 */
[----:B0-----:R-:W-:-:S06]  /*6f940*/  VIADD R8, R5, 0xffffffe ;  /* 0x0ffffffe05087836 */ /* 0x001fcc0000000000 */
[----:B------:R-:W0:Y:S02]  /*6f950*/  F2I.FTZ.U32.TRUNC.NTZ R3, R8 ;  /* 0x0000000800037305 */ /* 0x000e24000021f000 */
[----:B0-----:R-:W-:-:S04]  /*6f960*/  IMAD.MOV R9, RZ, RZ, -R3 ;  /* 0x000000ffff097224 */ /* 0x001fc800078e0a03 */
[----:B------:R-:W-:-:S04]  /*6f970*/  IMAD R9, R9, R4, RZ ;  /* 0x0000000409097224 */ /* 0x000fc800078e02ff */
[----:B------:R-:W-:-:S06]  /*6f980*/  IMAD.HI.U32 R9, R3, R9, R2 ;  /* 0x0000000903097227 */ /* 0x000fcc00078e0002 */
[----:B----4-:R-:W-:-:S04]  /*6f990*/  IMAD.HI.U32 R2, R9, R29, RZ ;  /* 0x0000001d09027227 */ /* 0x010fc800078e00ff */
[----:B------:R-:W-:-:S04]  /*6f9a0*/  IMAD.MOV R3, RZ, RZ, -R2 ;  /* 0x000000ffff037224 */ /* 0x000fc800078e0a02 */
[----:B------:R-:W-:-:S05]  /*6f9b0*/  IMAD R3, R4, R3, R29 ;  /* 0x0000000304037224 */ /* 0x000fca00078e021d */
[----:B------:R-:W-:-:S13]  /*6f9c0*/  ISETP.GE.U32.AND P0, PT, R3, R4, PT ;  /* 0x000000040300720c */ /* 0x000fda0003f06070 */
[----:B------:R-:W-:-:S05]  /*6f9d0*/  @P0 IMAD.IADD R3, R3, 0x1, -R4 ;  /* 0x0000000103030824 */ /* 0x000fca00078e0a04 */
[----:B------:R-:W-:-:S13]  /*6f9e0*/  ISETP.GE.U32.AND P0, PT, R3, R4, PT ;  /* 0x000000040300720c */ /* 0x000fda0003f06070 */
[----:B------:R-:W-:Y:S01]  /*6f9f0*/  @P0 IMAD.IADD R3, R3, 0x1, -R4 ;  /* 0x0000000103030824 */ /* 0x000fe200078e0a04 */
[----:B--2---:R-:W-:Y:S02]  /*6fa00*/  ISETP.NE.AND P0, PT, R10, RZ, PT ;  /* 0x000000ff0a00720c */ /* 0x004fe40003f05270 */
[----:B------:R-:W-:-:S04]  /*6fa10*/  @!P4 LOP3.LUT R3, RZ, R4, RZ, 0x33, !PT ;  /* 0x00000004ff03c212 */ /* 0x000fc800078e33ff */
[----:B------:R-:W-:-:S07]  /*6fa20*/  SEL R15, R248, R3, !P3 ;  /* 0x00000003f80f7207 */ /* 0x000fce0005800000 */
[----:B------:R-:W-:Y:S05]  /*6fa30*/  @!P0 BRA `(.L_x_305) ;  /* 0x0000000000248947 */ /* 0x000fea0003800000 */
[----:B------:R-:W2:Y:S01]  /*6fa40*/  LDL R10, [R1+0x17c4] ;  /* 0x0017c400010a7983 */ /* 0x000ea20000100800 */
[----:B------:R-:W-:-:S04]  /*6fa50*/  ISETP.NE.U32.AND P0, PT, R15, R248, PT ;  /* 0x000000f80f00720c */ /* 0x000fc80003f05070 */
[----:B------:R-:W-:-:S04]  /*6fa60*/  ISETP.NE.AND.EX P0, PT, RZ, RZ, PT, P0 ;  /* 0x000000ffff00720c */ /* 0x000fc80003f05300 */
[----:B------:R-:W-:-:S09]  /*6fa70*/  ISETP.NE.AND P3, PT, R246, RZ, P0 ;  /* 0x000000fff600720c */ /* 0x000fd20000765270 */
[----:B------:R-:W-:-:S04]  /*6fa80*/  @P0 VIADD R2, R249, 0xffffffff ;  /* 0xfffffffff9020836 */ /* 0x000fc80000000000 */
[----:B------:R-:W-:-:S04]  /*6fa90*/  @P3 IMAD.MOV R2, RZ, RZ, R249 ;  /* 0x000000ffff023224 */ /* 0x000fc800078e02f9 */
[----:B------:R-:W-:Y:S02]  /*6faa0*/  @P0 IMAD.MOV.U32 R4, RZ, RZ, R2 ;  /* 0x000000ffff040224 */ /* 0x000fe400078e0002 */
[----:B--2---:R-:W-:Y:S01]  /*6fab0*/  @!P0 IMAD.IADD R4, R10, 0x1, R246 ;  /* 0x000000010a048824 */ /* 0x004fe200078e02f6 */
[----:B------:R-:W-:Y:S06]  /*6fac0*/  BRA `(.L_x_306) ;  /* 0x0000000000047947 */ /* 0x000fec0003800000 */
.L_x_305:
[----:B------:R-:W-:-:S07]  /*6fad0*/  VIADD R4, R246, 0xffffffff ;  /* 0xfffffffff6047836 */ /* 0x000fce0000000000 */
.L_x_306:
[----:B------:R-:W2:Y:S01]  /*6fae0*/  LDL R5, [R1+0x17c0] ;  /* 0x0017c00001057983 */ /* 0x000ea20000100800 */
[----:B------:R-:W-:-:S04]  /*6faf0*/  IMAD.WIDE.U32 R2, R28, R28, RZ ;  /* 0x0000001c1c027225 */ /* 0x000fc800078e00ff */
[----:B------:R-:W-:-:S04]  /*6fb00*/  IMAD.MOV.U32 R2, RZ, RZ, RZ ;  /* 0x000000ffff027224 */ /* 0x000fc800078e00ff */
[----:B------:R-:W-:-:S04]  /*6fb10*/  IMAD.IADD R3, R3, 0x1, R2 ;  /* 0x0000000103037824 */ /* 0x000fc800078e0202 */
[----:B------:R-:W-:-:S04]  /*6fb20*/  IMAD.WIDE.U32 R2, R3, R4, RZ ;  /* 0x0000000403027225 */ /* 0x000fc800078e00ff */
[----:B------:R-:W-:Y:S02]  /*6fb30*/  IMAD.MOV.U32 R2, RZ, RZ, RZ ;  /* 0x000000ffff027224 */ /* 0x000fe400078e00ff */
[----:B------:R-:W-:Y:S02]  /*6fb40*/  VIADD R4, R4, 0xffffffff ;  /* 0xffffffff04047836 */ /* 0x000fe40000000000 */
[----:B------:R-:W-:-:S05]  /*6fb50*/  IMAD.IADD R3, R3, 0x1, R2 ;  /* 0x0000000103037824 */ /* 0x000fca00078e0202 */
[----:B--2---:R-:W-:-:S04]  /*6fb60*/  IADD3 R8, P0, P3, -R3, R5, R4 ;  /* 0x0000000503087210 */ /* 0x004fc80007b1e104 */
        /* <DEDUP_REMOVED lines=13> */
.L_x_307:
[----:B------:R-:W-:-:S07]  /*6fc40*/  MOV R9, 0x6fc60 ;  /* 0x0006fc6000097802 */ /* 0x000fce0000000f00 */
[----:B---3--:R-:W-:Y:S05]  /*6fc50*/  CALL.REL.NOINC `($__internal_0_$__cuda_sm20_rem_u64) ;  /* 0x0000018400707944 */ /* 0x008fea0003c00000 */
[----:B------:R-:W-:Y:S02]  /*6fc60*/  IMAD.MOV.U32 R2, RZ, RZ, R4 ;  /* 0x000000ffff027224 */ /* 0x000fe400078e0004 */
[----:B------:R-:W-:-:S07]  /*6fc70*/  IMAD.MOV.U32 R3, RZ, RZ, R5 ;  /* 0x000000ffff037224 */ /* 0x000fce00078e0005 */
.L_x_308:
        /* <DEDUP_REMOVED lines=138> */
.L_x_309:
[----:B0-----:R-:W-:-:S05]  /*70520*/  IADD3 R6, P0, PT, R2, R5, RZ ;  /* 0x0000000502067210 */ /* 0x001fca0007f1e0ff */
[----:B------:R-:W-:-:S05]  /*70530*/  IMAD.X R7, R3, 0x1, R4, P0 ;  /* 0x0000000103077824 */ /* 0x000fca00000e0604 */
[----:B------:R-:W2:Y:S04]  /*70540*/  LDG.E.U8 R8, desc[UR10][R6.64+0xf] ;  /* 0x00000f0a06087981 */ /* 0x000ea8000c1e1100 */
[----:B------:R-:W2:Y:S04]  /*70550*/  LDG.E.U8 R9, desc[UR10][R6.64+0xe] ;  /* 0x00000e0a06097981 */ /* 0x000ea8000c1e1100 */
[----:B------:R-:W4:Y:S04]  /*70560*/  LDG.E.U8 R10, desc[UR10][R6.64+0xd] ;  /* 0x00000d0a060a7981 */ /* 0x000f28000c1e1100 */
[----:B------:R-:W4:Y:S04]  /*70570*/  LDG.E.U8 R11, desc[UR10][R6.64+0xc] ;  /* 0x00000c0a060b7981 */ /* 0x000f28000c1e1100 */
[----:B------:R-:W5:Y:S04]  /*70580*/  LDG.E.U8 R24, desc[UR10][R6.64+0x1f] ;  /* 0x00001f0a06187981 */ /* 0x000f68000c1e1100 */
[----:B------:R-:W5:Y:S04]  /*70590*/  LDG.E.U8 R25, desc[UR10][R6.64+0x1e] ;  /* 0x00001e0a06197981 */ /* 0x000f68000c1e1100 */
[----:B------:R-:W3:Y:S04]  /*705a0*/  LDG.E.U8 R26, desc[UR10][R6.64+0x1d] ;  /* 0x00001d0a061a7981 */ /* 0x000ee8000c1e1100 */
        /* <DEDUP_REMOVED lines=24> */
[----:B------:R0:W3:Y:S02]  /*70730*/  LDG.E.U8 R41, desc[UR10][R6.64+0x10] ;  /* 0x0000100a06297981 */ /* 0x0000e4000c1e1100 */
[----:B0-----:R-:W-:Y:S01]  /*70740*/  IMAD.IADD R6, R1, 0x1, R2 ;  /* 0x0000000101067824 */ /* 0x001fe200078e0202 */
[----:B------:R-:W-:-:S05]  /*70750*/  IADD3 R2, P0, PT, R2, 0x20, RZ ;  /* 0x0000002002027810 */ /* 0x000fca0007f1e0ff */
[----:B------:R-:W-:Y:S01]  /*70760*/  IMAD.X R3, RZ, RZ, R3, P0 ;  /* 0x000000ffff037224 */ /* 0x000fe200000e0603 */
[----:B------:R-:W-:-:S04]  /*70770*/  ISETP.NE.U32.AND P0, PT, R2, 0x400, PT ;  /* 0x000004000200780c */ /* 0x000fc80003f05070 */
[----:B------:R-:W-:Y:S02]  /*70780*/  ISETP.NE.AND.EX P0, PT, R3, RZ, PT, P0 ;  /* 0x000000ff0300720c */ /* 0x000fe40003f05300 */
[----:B--2---:R-:W-:Y:S02]  /*70790*/  PRMT R8, R9, 0x3340, R8 ;  /* 0x0000334009087816 */ /* 0x004fe40000000008 */
[----:B----4-:R-:W-:-:S04]  /*707a0*/  PRMT R11, R11, 0x3340, R10 ;  /* 0x000033400b0b7816 */ /* 0x010fc8000000000a */
[----:B------:R-:W-:Y:S02]  /*707b0*/  PRMT R11, R11, 0x5410, R8 ;  /* 0x000054100b0b7816 */ /* 0x000fe40000000008 */
[----:B-----5:R-:W-:Y:S02]  /*707c0*/  PRMT R24, R25, 0x3340, R24 ;  /* 0x0000334019187816 */ /* 0x020fe40000000018 */
[----:B---3--:R-:W-:-:S04]  /*707d0*/  PRMT R27, R27, 0x3340, R26 ;  /* 0x000033401b1b7816 */ /* 0x008fc8000000001a */
        /* <DEDUP_REMOVED lines=22> */
[----:B0-----:R-:W2:Y:S04]  /*70940*/  LDL.128 R4, [R1+0xfc0] ;  /* 0x000fc00001047983 */ /* 0x001ea80000100c00 */
        /* <DEDUP_REMOVED lines=73> */
[----:B------:R-:W5:Y:S01]  /*70de0*/  LDG.E.64 R156, desc[UR10][R170.64+0x190] ;  /* 0x0001900aaa9c7981 */ /* 0x000f62000c1e1b00 */
[----:B--2---:R-:W-:-:S03]  /*70df0*/  LOP3.LUT R4, R4, R28, RZ, 0x3c, !PT ;  /* 0x0000001c04047212 */ /* 0x004fc600078e3cff */
[----:B------:R-:W2:Y:S01]  /*70e00*/  LDG.E.64 R158, desc[UR10][R170.64+0x198] ;  /* 0x0001980aaa9e7981 */ /* 0x000ea2000c1e1b00 */
[----:B------:R-:W-:-:S03]  /*70e10*/  LOP3.LUT R5, R5, R29, RZ, 0x3c, !PT ;  /* 0x0000001d05057212 */ /* 0x000fc600078e3cff */
[----:B------:R-:W2:Y:S01]  /*70e20*/  LDL.128 R28, [R1+0x1150] ;  /* 0x00115000011c7983 */ /* 0x000ea20000100c00 */
[----:B---3--:R-:W-:Y:S02]  /*70e30*/  LOP3.LUT R6, R6, R160, RZ, 0x3c, !PT ;  /* 0x000000a006067212 */ /* 0x008fe400078e3cff */
[----:B------:R-:W-:Y:S01]  /*70e40*/  LOP3.LUT R7, R7, R161, RZ, 0x3c, !PT ;  /* 0x000000a107077212 */ /* 0x000fe200078e3cff */
[----:B------:R-:W3:Y:S01]  /*70e50*/  LDG.E.64 R230, desc[UR10][R170.64+0x240] ;  /* 0x0002400aaae67981 */ /* 0x000ee2000c1e1b00 */
[----:B----4-:R-:W-:-:S03]  /*70e60*/  LOP3.LUT R218, R12, R162, RZ, 0x3c, !PT ;  /* 0x000000a20cda7212 */ /* 0x010fc600078e3cff */
[----:B------:R0:W-:Y:S01]  /*70e70*/  STL.128 [R1+0xfc0], R4 ;  /* 0x000fc00401007387 */ /* 0x0001e20000100c00 */
[----:B------:R-:W-:Y:S02]  /*70e80*/  LOP3.LUT R219, R13, R163, RZ, 0x3c, !PT ;  /* 0x000000a30ddb7212 */ /* 0x000fe400078e3cff */
[----:B-----5:R-:W-:Y:S01]  /*70e90*/  LOP3.LUT R194, R14, R164, RZ, 0x3c, !PT ;  /* 0x000000a40ec27212 */ /* 0x020fe200078e3cff */
[----:B------:R-:W4:Y:S01]  /*70ea0*/  LDG.E.64 R160, desc[UR10][R170.64+0x1a0] ;  /* 0x0001a00aaaa07981 */ /* 0x000f22000c1e1b00 */
[----:B------:R-:W-:-:S03]  /*70eb0*/  LOP3.LUT R195, R15, R165, RZ, 0x3c, !PT ;  /* 0x000000a50fc37212 */ /* 0x000fc600078e3cff */
[----:B------:R-:W5:Y:S01]  /*70ec0*/  LDG.E.64 R164, desc[UR10][R170.64+0x1b0] ;  /* 0x0001b00aaaa47981 */ /* 0x000f62000c1e1b00 */
[----:B------:R-:W-:-:S03]  /*70ed0*/  LOP3.LUT R172, R72, R166, RZ, 0x3c, !PT ;  /* 0x000000a648ac7212 */ /* 0x000fc600078e3cff */
[----:B------:R-:W5:Y:S01]  /*70ee0*/  LDL.128 R12, [R1+0x1170] ;  /* 0x00117000010c7983 */ /* 0x000f620000100c00 */
[----:B------:R-:W-:-:S03]  /*70ef0*/  LOP3.LUT R173, R73, R167, RZ, 0x3c, !PT ;  /* 0x000000a749ad7212 */ /* 0x000fc600078e3cff */
[----:B------:R-:W3:Y:S04]  /*70f00*/  LDG.E.64 R166, desc[UR10][R170.64+0x1b8] ;  /* 0x0001b80aaaa67981 */ /* 0x000ee8000c1e1b00 */
[----:B0-----:R-:W2:Y:S04]  /*70f10*/  LDL.128 R4, [R1+0x1160] ;  /* 0x0011600001047983 */ /* 0x001ea80000100c00 */
[----:B------:R-:W2:Y:S01]  /*70f20*/  LDG.E.64 R162, desc[UR10][R170.64+0x1a8] ;  /* 0x0001a80aaaa27981 */ /* 0x000ea2000c1e1b00 */
        /* <DEDUP_REMOVED lines=8> */
[----:B------:R-:W4:Y:S01]  /*70fb0*/  LDG.E.64 R194, desc[UR10][R170.64+0x1c8] ;  /* 0x0001c80aaac27981 */ /* 0x000f22000c1e1b00 */
[----:B------:R-:W-:-:S03]  /*70fc0*/  LOP3.LUT R221, R77, R205, RZ, 0x3c, !PT ;  /* 0x000000cd4ddd7212 */ /* 0x000fc600078e3cff */
[----:B------:R0:W-:Y:S01]  /*70fd0*/  STL.128 [R1+0xfd0], R72 ;  /* 0x000fd04801007387 */ /* 0x0001e20000100c00 */
[----:B------:R-:W-:Y:S02]  /*70fe0*/  LOP3.LUT R218, R78, R214, RZ, 0x3c, !PT ;  /* 0x000000d64eda7212 */ /* 0x000fe400078e3cff */
[----:B------:R-:W-:Y:S01]  /*70ff0*/  LOP3.LUT R219, R79, R215, RZ, 0x3c, !PT ;  /* 0x000000d74fdb7212 */ /* 0x000fe200078e3cff */
[----:B------:R-:W4:Y:S01]  /*71000*/  LDG.E.64 R204, desc[UR10][R170.64+0x1d0] ;  /* 0x0001d00aaacc7981 */ /* 0x000f22000c1e1b00 */
[----:B------:R-:W-:Y:S01]  /*71010*/  LOP3.LUT R216, R80, R216, RZ, 0x3c, !PT ;  /* 0x000000d850d87212 */ /* 0x000fe200078e3cff */
[----:B------:R-:W-:Y:S01]  /*71020*/  IMAD.MOV.U32 R80, RZ, RZ, R220 ;  /* 0x000000ffff507224 */ /* 0x000fe200078e00dc */
[----:B------:R-:W-:Y:S01]  /*71030*/  LOP3.LUT R217, R81, R217, RZ, 0x3c, !PT ;  /* 0x000000d951d97212 */ /* 0x000fe200078e3cff */
[----:B------:R-:W4:Y:S01]  /*71040*/  LDL.128 R76, [R1+0x1190] ;  /* 0x00119000014c7983 */ /* 0x000f220000100c00 */
[----:B------:R-:W-:Y:S01]  /*71050*/  LOP3.LUT R214, R82, R202, RZ, 0x3c, !PT ;  /* 0x000000ca52d67212 */ /* 0x000fe200078e3cff */
[----:B------:R-:W-:Y:S01]  /*71060*/  IMAD.MOV.U32 R81, RZ, RZ, R221 ;  /* 0x000000ffff517224 */ /* 0x000fe200078e00dd */
[----:B------:R-:W-:Y:S01]  /*71070*/  LOP3.LUT R215, R83, R203, RZ, 0x3c, !PT ;  /* 0x000000cb53d77212 */ /* 0x000fe200078e3cff */
[----:B------:R-:W4:Y:S04]  /*71080*/  LDG.E.64 R232, desc[UR10][R170.64+0x248] ;  /* 0x0002480aaae87981 */ /* 0x000f28000c1e1b00 */
[----:B0-----:R-:W4:Y:S01]  /*71090*/  LDL.128 R72, [R1+0x1180] ;  /* 0x0011800001487983 */ /* 0x001f220000100c00 */
[----:B------:R-:W-:-:S02]  /*710a0*/  IMAD.MOV.U32 R82, RZ, RZ, R218 ;  /* 0x000000ffff527224 */ /* 0x000fc400078e00da */
[----:B------:R-:W-:Y:S01]  /*710b0*/  IMAD.MOV.U32 R83, RZ, RZ, R219 ;  /* 0x000000ffff537224 */ /* 0x000fe200078e00db */
[----:B------:R-:W4:Y:S04]  /*710c0*/  LDG.E.64 R202, desc[UR10][R170.64+0x1d8] ;  /* 0x0001d80aaaca7981 */ /* 0x000f28000c1e1b00 */
[----:B------:R0:W-:Y:S04]  /*710d0*/  STL.128 [R1+0xff0], R80 ;  /* 0x000ff05001007387 */ /* 0x0001e80000100c00 */
[----:B------:R1:W-:Y:S04]  /*710e0*/  STL.128 [R1+0xfe0], R172 ;  /* 0x000fe0ac01007387 */ /* 0x0003e80000100c00 */
[----:B------:R-:W4:Y:S04]  /*710f0*/  LDG.E.64 R220, desc[UR10][R170.64+0x228] ;  /* 0x0002280aaadc7981 */ /* 0x000f28000c1e1b00 */
[----:B------:R-:W4:Y:S01]  /*71100*/  LDG.E.64 R236, desc[UR10][R170.64+0x250] ;  /* 0x0002500aaaec7981 */ /* 0x000f22000c1e1b00 */
[----:B0-----:R-:W-:-:S03]  /*71110*/  IMAD.MOV.U32 R80, RZ, RZ, R216 ;  /* 0x000000ffff507224 */ /* 0x001fc600078e00d8 */
[----:B------:R-:W4:Y:S01]  /*71120*/  LDG.E.64 R234, desc[UR10][R170.64+0x258] ;  /* 0x0002580aaaea7981 */ /* 0x000f22000c1e1b00 */
[----:B------:R-:W-:Y:S02]  /*71130*/  IMAD.MOV.U32 R81, RZ, RZ, R217 ;  /* 0x000000ffff517224 */ /* 0x000fe400078e00d9 */
[----:B------:R-:W-:Y:S01]  /*71140*/  IMAD.MOV.U32 R82, RZ, RZ, R214 ;  /* 0x000000ffff527224 */ /* 0x000fe200078e00d6 */
[----:B------:R-:W4:Y:S01]  /*71150*/  LDG.E.64 R240, desc[UR10][R170.64+0x260] ;  /* 0x0002600aaaf07981 */ /* 0x000f22000c1e1b00 */
[----:B------:R-:W-:Y:S01]  /*71160*/  IMAD.MOV.U32 R83, RZ, RZ, R215 ;  /* 0x000000ffff537224 */ /* 0x000fe200078e00d7 */
[----:B------:R-:W-:Y:S02]  /*71170*/  LOP3.LUT R216, R88, R210, RZ, 0x3c, !PT ;  /* 0x000000d258d87212 */ /* 0x000fe400078e3cff */
[----:B------:R-:W-:Y:S01]  /*71180*/  LOP3.LUT R217, R89, R211, RZ, 0x3c, !PT ;  /* 0x000000d359d97212 */ /* 0x000fe200078e3cff */
[----:B------:R-:W4:Y:S01]  /*71190*/  LDG.E.64 R238, desc[UR10][R170.64+0x268] ;  /* 0x0002680aaaee7981 */ /* 0x000f22000c1e1b00 */
[----:B------:R-:W-:-:S02]  /*711a0*/  LOP3.LUT R214, R90, R206, RZ, 0x3c, !PT ;  /* 0x000000ce5ad67212 */ /* 0x000fc400078e3cff */
[----:B------:R-:W-:Y:S01]  /*711b0*/  LOP3.LUT R215, R91, R207, RZ, 0x3c, !PT ;  /* 0x000000cf5bd77212 */ /* 0x000fe200078e3cff */
[----:B------:R0:W-:Y:S04]  /*711c0*/  STL.128 [R1+0x1000], R80 ;  /* 0x0010005001007387 */ /* 0x0001e80000100c00 */
[----:B------:R-:W5:Y:S04]  /*711d0*/  LDG.E.64 R210, desc[UR10][R170.64+0x1e0] ;  /* 0x0001e00aaad27981 */ /* 0x000f68000c1e1b00 */
[----:B------:R-:W4:Y:S01]  /*711e0*/  LDG.E.64 R206, desc[UR10][R170.64+0x1e8] ;  /* 0x0001e80aaace7981 */ /* 0x000f22000c1e1b00 */
[----:B-1----:R-:W-:Y:S01]  /*711f0*/  LOP3.LUT R174, R100, R212, RZ, 0x3c, !PT ;  /* 0x000000d464ae7212 */ /* 0x002fe200078e3cff */
[----:B------:R-:W-:Y:S01]  /*71200*/  IMAD.MOV.U32 R100, RZ, RZ, R216 ;  /* 0x000000ffff647224 */ /* 0x000fe200078e00d8 */
[----:B------:R-:W-:Y:S01]  /*71210*/  LOP3.LUT R175, R101, R213, RZ, 0x3c, !PT ;  /* 0x000000d565af7212 */ /* 0x000fe200078e3cff */
[----:B------:R-:W4:Y:S04]  /*71220*/  LDL.128 R88, [R1+0x11b0] ;  /* 0x0011b00001587983 */ /* 0x000f280000100c00 */
[----:B0-----:R-:W5:Y:S01]  /*71230*/  LDL.128 R80, [R1+0x11a0] ;  /* 0x0011a00001507983 */ /* 0x001f620000100c00 */
[----:B------:R-:W-:Y:S01]  /*71240*/  LOP3.LUT R172, R102, R208, RZ, 0x3c, !PT ;  /* 0x000000d066ac7212 */ /* 0x000fe200078e3cff */
[----:B------:R-:W-:Y:S01]  /*71250*/  IMAD.MOV.U32 R101, RZ, RZ, R217 ;  /* 0x000000ffff657224 */ /* 0x000fe200078e00d9 */
[----:B------:R-:W-:Y:S01]  /*71260*/  LOP3.LUT R173, R103, R209, RZ, 0x3c, !PT ;  /* 0x000000d167ad7212 */ /* 0x000fe200078e3cff */
[----:B------:R-:W4:Y:S01]  /*71270*/  LDG.E.64 R212, desc[UR10][R170.64+0x1f0] ;  /* 0x0001f00aaad47981 */ /* 0x000f22000c1e1b00 */
[----:B------:R-:W-:-:S02]  /*71280*/  IMAD.MOV.U32 R102, RZ, RZ, R214 ;  /* 0x000000ffff667224 */ /* 0x000fc400078e00d6 */
[----:B------:R-:W-:Y:S01]  /*71290*/  IMAD.MOV.U32 R103, RZ, RZ, R215 ;  /* 0x000000ffff677224 */ /* 0x000fe200078e00d7 */
[----:B------:R-:W4:Y:S01]  /*712a0*/  LDG.E.64 R208, desc[UR10][R170.64+0x1f8] ;  /* 0x0001f80aaad07981 */ /* 0x000f22000c1e1b00 */
[----:B------:R-:W-:Y:S02]  /*712b0*/  LOP3.LUT R218, R96, R200, RZ, 0x3c, !PT ;  /* 0x000000c860da7212 */ /* 0x000fe400078e3cff */
[----:B------:R-:W-:Y:S01]  /*712c0*/  LOP3.LUT R219, R97, R201, RZ, 0x3c, !PT ;  /* 0x000000c961db7212 */ /* 0x000fe200078e3cff */
[----:B------:R0:W-:Y:S01]  /*712d0*/  STL.128 [R1+0x1010], R100 ;  /* 0x0010106401007387 */ /* 0x0001e20000100c00 */
[----:B------:R-:W-:Y:S02]  /*712e0*/  LOP3.LUT R216, R98, R198, RZ, 0x3c, !PT ;  /* 0x000000c662d87212 */ /* 0x000fe400078e3cff */
[----:B------:R-:W-:Y:S01]  /*712f0*/  LOP3.LUT R217, R99, R199, RZ, 0x3c, !PT ;  /* 0x000000c763d97212 */ /* 0x000fe200078e3cff */
[----:B------:R-:W4:Y:S04]  /*71300*/  LDG.E.64 R200, desc[UR10][R170.64+0x200] ;  /* 0x0002000aaac87981 */ /* 0x000f28000c1e1b00 */
[----:B------:R-:W4:Y:S04]  /*71310*/  LDL.128 R96, [R1+0x11c0] ;  /* 0x0011c00001607983 */ /* 0x000f280000100c00 */
[----:B------:R-:W4:Y:S01]  /*71320*/  LDG.E.64 R198, desc[UR10][R170.64+0x208] ;  /* 0x0002080aaac67981 */ /* 0x000f22000c1e1b00 */
[----:B0-----:R-:W-:-:S03]  /*71330*/  IMAD.MOV.U32 R100, RZ, RZ, R174 ;  /* 0x000000ffff647224 */ /* 0x001fc600078e00ae */
[----:B------:R-:W4:Y:S01]  /*71340*/  LDG.E.64 R214, desc[UR10][R170.64+0x218] ;  /* 0x0002180aaad67981 */ /* 0x000f22000c1e1b00 */
[----:B------:R-:W-:Y:S02]  /*71350*/  IMAD.MOV.U32 R101, RZ, RZ, R175 ;  /* 0x000000ffff657224 */ /* 0x000fe400078e00af */
[----:B------:R-:W-:Y:S01]  /*71360*/  IMAD.MOV.U32 R102, RZ, RZ, R172 ;  /* 0x000000ffff667224 */ /* 0x000fe200078e00ac */
[----:B------:R-:W4:Y:S01]  /*71370*/  LDG.E.64 R242, desc[UR10][R170.64+0x270] ;  /* 0x0002700aaaf27981 */ /* 0x000f22000c1e1b00 */
        /* <DEDUP_REMOVED lines=8> */
[----:B------:R-:W-:-:S02]  /*71400*/  IMAD.MOV.U32 R106, RZ, RZ, R216 ;  /* 0x000000ffff6a7224 */ /* 0x000fc400078e00d8 */
[----:B------:R-:W-:Y:S01]  /*71410*/  IMAD.MOV.U32 R107, RZ, RZ, R217 ;  /* 0x000000ffff6b7224 */ /* 0x000fe200078e00d9 */
[----:B------:R-:W4:Y:S04]  /*71420*/  LDG.E.64 R196, desc[UR10][R170.64+0x210] ;  /* 0x0002100aaac47981 */ /* 0x000f28000c1e1b00 */
[----:B------:R1:W-:Y:S04]  /*71430*/  STL.128 [R1+0x1030], R104 ;  /* 0x0010306801007387 */ /* 0x0003e80000100c00 */
[----:B------:R-:W4:Y:S04]  /*71440*/  LDG.E.64 R192, desc[UR10][R170.64+0x220] ;  /* 0x0002200aaac07981 */ /* 0x000f28000c1e1b00 */
[----:B0-----:R-:W4:Y:S01]  /*71450*/  LDL.128 R100, [R1+0x11d0] ;  /* 0x0011d00001647983 */ /* 0x001f220000100c00 */
[----:B------:R-:W-:-:S02]  /*71460*/  LOP3.LUT R186, R92, R186, RZ, 0x3c, !PT ;  /* 0x000000ba5cba7212 */ /* 0x000fc400078e3cff */
[----:B------:R-:W-:Y:S01]  /*71470*/  LOP3.LUT R187, R93, R187, RZ, 0x3c, !PT ;  /* 0x000000bb5dbb7212 */ /* 0x000fe200078e3cff */
[----:B------:R-:W4:Y:S01]  /*71480*/  LDG.E.64 R218, desc[UR10][R170.64+0x230] ;  /* 0x0002300aaada7981 */ /* 0x000f22000c1e1b00 */
[----:B-1----:R-:W-:Y:S01]  /*71490*/  IMAD.MOV.U32 R104, RZ, RZ, R174 ;  /* 0x000000ffff687224 */ /* 0x002fe200078e00ae */
[----:B------:R-:W-:Y:S01]  /*714a0*/  LOP3.LUT R184, R94, R184, RZ, 0x3c, !PT ;  /* 0x000000b85eb87212 */ /* 0x000fe200078e3cff */
[----:B------:R-:W-:Y:S01]  /*714b0*/  IMAD.MOV.U32 R105, RZ, RZ, R175 ;  /* 0x000000ffff697224 */ /* 0x000fe200078e00af */
[----:B------:R-:W-:Y:S01]  /*714c0*/  LOP3.LUT R185, R95, R185, RZ, 0x3c, !PT ;  /* 0x000000b95fb97212 */ /* 0x000fe200078e3cff */
[----:B------:R-:W-:Y:S01]  /*714d0*/  IMAD.MOV.U32 R106, RZ, RZ, R172 ;  /* 0x000000ffff6a7224 */ /* 0x000fe200078e00ac */
[----:B------:R-:W4:Y:S01]  /*714e0*/  LDL.128 R92, [R1+0x11f0] ;  /* 0x0011f000015c7983 */ /* 0x000f220000100c00 */
[----:B------:R-:W-:-:S03]  /*714f0*/  IMAD.MOV.U32 R107, RZ, RZ, R173 ;  /* 0x000000ffff6b7224 */ /* 0x000fc600078e00ad */
[----:B------:R-:W4:Y:S04]  /*71500*/  LDG.E.64 R216, desc[UR10][R170.64+0x238] ;  /* 0x0002380aaad87981 */ /* 0x000f28000c1e1b00 */
[----:B------:R0:W-:Y:S04]  /*71510*/  STL.128 [R1+0x1040], R104 ;  /* 0x0010406801007387 */ /* 0x0001e80000100c00 */
[----:B------:R-:W4:Y:S04]  /*71520*/  LDG.E.64 R244, desc[UR10][R170.64+0x278] ;  /* 0x0002780aaaf47981 */ /* 0x000f28000c1e1b00 */
[----:B------:R-:W4:Y:S04]  /*71530*/  LDG.E.64 R228, desc[UR10][R170.64+0x280] ;  /* 0x0002800aaae47981 */ /* 0x000f28000c1e1b00 */
[----:B------:R-:W4:Y:S04]  /*71540*/  LDG.E.64 R226, desc[UR10][R170.64+0x2e0] ;  /* 0x0002e00aaae27981 */ /* 0x000f28000c1e1b00 */
[----:B0-----:R-:W4:Y:S01]  /*71550*/  LDL.128 R104, [R1+0x11e0] ;  /* 0x0011e00001687983 */ /* 0x001f220000100c00 */
        /* <DEDUP_REMOVED lines=9> */
[----:B------:R-:W4:Y:S04]  /*715f0*/  LDG.E.64 R224, desc[UR10][R170.64+0x2e8] ;  /* 0x0002e80aaae07981 */ /* 0x000f28000c1e1b00 */
[----:B------:R0:W-:Y:S01]  /*71600*/  STL.128 [R1+0x1050], R84 ;  /* 0x0010505401007387 */ /* 0x0001e20000100c00 */
[----:B------:R-:W-:-:S02]  /*71610*/  LOP3.LUT R179, R25, R179, RZ, 0x3c, !PT ;  /* 0x000000b319b37212 */ /* 0x000fc400078e3cff */
[----:B------:R-:W-:Y:S01]  /*71620*/  LOP3.LUT R176, R26, R176, RZ, 0x3c, !PT ;  /* 0x000000b01ab07212 */ /* 0x000fe200078e3cff */
[----:B------:R-:W4:Y:S01]  /*71630*/  LDG.E.64 R222, desc[UR10][R170.64+0x2f0] ;  /* 0x0002f00aaade7981 */ /* 0x000f22000c1e1b00 */
[----:B------:R-:W-:-:S03]  /*71640*/  LOP3.LUT R177, R27, R177, RZ, 0x3c, !PT ;  /* 0x000000b11bb17212 */ /* 0x000fc600078e3cff */
[----:B------:R-:W4:Y:S04]  /*71650*/  LDL.128 R24, [R1+0x1210] ;  /* 0x0012100001187983 */ /* 0x000f280000100c00 */
[----:B------:R1:W-:Y:S04]  /*71660*/  STL.128 [R1+0x1060], R172 ;  /* 0x001060ac01007387 */ /* 0x0003e80000100c00 */
[----:B0-----:R-:W4:Y:S01]  /*71670*/  LDL.128 R84, [R1+0x1200] ;  /* 0x0012000001547983 */ /* 0x001f220000100c00 */
[----:B------:R-:W-:Y:S02]  /*71680*/  LOP3.LUT R16, R16, R190, RZ, 0x3c, !PT ;  /* 0x000000be10107212 */ /* 0x000fe400078e3cff */
[----:B------:R-:W-:Y:S01]  /*71690*/  LOP3.LUT R17, R17, R191, RZ, 0x3c, !PT ;  /* 0x000000bf11117212 */ /* 0x000fe200078e3cff */
[----:B------:R-:W4:Y:S01]  /*716a0*/  LDG.E.64 R182, desc[UR10][R170.64+0x340] ;  /* 0x0003400aaab67981 */ /* 0x000f22000c1e1b00 */
        /* <DEDUP_REMOVED lines=11> */
[----:B------:R-:W4:Y:S04]  /*71760*/  LDL.128 R176, [R1+0x1230] ;  /* 0x0012300001b07983 */ /* 0x000f280000100c00 */
[----:B------:R0:W-:Y:S01]  /*71770*/  STL.128 [R1+0x1070], R172 ;  /* 0x001070ac01007387 */ /* 0x0001e20000100c00 */
[----:B------:R-:W-:-:S02]  /*71780*/  LOP3.LUT R3, R23, R111, RZ, 0x3c, !PT ;  /* 0x0000006f17037212 */ /* 0x000fc400078e3cff */
[----:B------:R-:W-:Y:S01]  /*71790*/  LOP3.LUT R69, R69, R113, RZ, 0x3c, !PT ;  /* 0x0000007145457212 */ /* 0x000fe200078e3cff */
[----:B------:R1:W-:Y:S04]  /*717a0*/  STL.128 [R1+0x1080], R16 ;  /* 0x0010801001007387 */ /* 0x0003e80000100c00 */
[----:B------:R-:W4:Y:S04]  /*717b0*/  LDG.E.64 R108, desc[UR10][R170.64+0x290] ;  /* 0x0002900aaa6c7981 */ /* 0x000f28000c1e1b00 */
[----:B------:R-:W4:Y:S04]  /*717c0*/  LDG.E.64 R188, desc[UR10][R170.64+0x350] ;  /* 0x0003500aaabc7981 */ /* 0x000f28000c1e1b00 */
[----:B0-----:R-:W4:Y:S01]  /*717d0*/  LDL.128 R172, [R1+0x1220] ;  /* 0x0012200001ac7983 */ /* 0x001f220000100c00 */
[----:B------:R-:W-:-:S02]  /*717e0*/  LOP3.LUT R22, R70, R114, RZ, 0x3c, !PT ;  /* 0x0000007246167212 */ /* 0x000fc400078e3cff */
        /* <DEDUP_REMOVED lines=13> */
[----:B------:R0:W-:Y:S01]  /*718c0*/  STL.128 [R1+0x1090], R16 ;  /* 0x0010901001007387 */ /* 0x0001e20000100c00 */
[----:B------:R-:W-:-:S03]  /*718d0*/  IMAD.MOV.U32 R11, RZ, RZ, R23 ;  /* 0x000000ffff0b7224 */ /* 0x000fc600078e0017 */
[----:B------:R-:W4:Y:S04]  /*718e0*/  LDL.128 R68, [R1+0x1310] ;  /* 0x0013100001447983 */ /* 0x000f280000100c00 */
[----:B------:R1:W-:Y:S04]  /*718f0*/  STL.128 [R1+0x10a0], R8 ;  /* 0x0010a00801007387 */ /* 0x0003e80000100c00 */
[----:B------:R-:W4:Y:S01]  /*71900*/  LDG.E.64 R186, desc[UR10][R170.64+0x358] ;  /* 0x0003580aaaba7981 */ /* 0x000f22000c1e1b00 */
[----:B0-----:R-:W-:-:S03]  /*71910*/  LOP3.LUT R18, R66, R122, RZ, 0x3c, !PT ;  /* 0x0000007a42127212 */ /* 0x001fc600078e3cff */
[----:B------:R-:W4:Y:S01]  /*71920*/  LDG.E.64 R184, desc[UR10][R170.64+0x360] ;  /* 0x0003600aaab87981 */ /* 0x000f22000c1e1b00 */
[----:B------:R-:W-:-:S03]  /*71930*/  LOP3.LUT R19, R67, R123, RZ, 0x3c, !PT ;  /* 0x0000007b43137212 */ /* 0x000fc600078e3cff */
[----:B------:R-:W4:Y:S01]  /*71940*/  LDL.128 R112, [R1+0xfe0] ;  /* 0x000fe00001707983 */ /* 0x000f220000100c00 */
[----:B-1----:R-:W-:Y:S01]  /*71950*/  IMAD.MOV.U32 R8, RZ, RZ, R20 ;  /* 0x000000ffff087224 */ /* 0x002fe200078e0014 */
[----:B------:R-:W-:Y:S01]  /*71960*/  LOP3.LUT R20, R64, R120, RZ, 0x3c, !PT ;  /* 0x0000007840147212 */ /* 0x000fe200078e3cff */
[----:B------:R-:W-:Y:S01]  /*71970*/  IMAD.MOV.U32 R9, RZ, RZ, R21 ;  /* 0x000000ffff097224 */ /* 0x000fe200078e0015 */
[----:B------:R-:W-:Y:S01]  /*71980*/  LOP3.LUT R21, R65, R121, RZ, 0x3c, !PT ;  /* 0x0000007941157212 */ /* 0x000fe200078e3cff */
[----:B------:R-:W-:Y:S01]  /*71990*/  IMAD.MOV.U32 R10, RZ, RZ, R2 ;  /* 0x000000ffff0a7224 */ /* 0x000fe200078e0002 */
[----:B------:R-:W4:Y:S01]  /*719a0*/  LDL.128 R116, [R1+0xff0] ;  /* 0x000ff00001747983 */ /* 0x000f220000100c00 */
[----:B------:R-:W-:Y:S01]  /*719b0*/  IMAD.MOV.U32 R11, RZ, RZ, R3 ;  /* 0x000000ffff0b7224 */ /* 0x000fe200078e0003 */
[----:B------:R-:W-:Y:S02]  /*719c0*/  LOP3.LUT R16, R60, R124, RZ, 0x3c, !PT ;  /* 0x0000007c3c107212 */ /* 0x000fe400078e3cff */
[----:B------:R-:W-:Y:S01]  /*719d0*/  LOP3.LUT R17, R61, R125, RZ, 0x3c, !PT ;  /* 0x0000007d3d117212 */ /* 0x000fe200078e3cff */
[----:B------:R-:W4:Y:S01]  /*719e0*/  LDL.128 R120, [R1+0x1000] ;  /* 0x0010000001787983 */ /* 0x000f220000100c00 */
[----:B------:R-:W-:-:S03]  /*719f0*/  LOP3.LUT R2, R62, R126, RZ, 0x3c, !PT ;  /* 0x0000007e3e027212 */ /* 0x000fc600078e3cff */
[----:B------:R0:W-:Y:S01]  /*71a00*/  STL.128 [R1+0x10b0], R8 ;  /* 0x0010b00801007387 */ /* 0x0001e20000100c00 */
[----:B------:R-:W-:Y:S02]  /*71a10*/  LOP3.LUT R3, R63, R127, RZ, 0x3c, !PT ;  /* 0x0000007f3f037212 */ /* 0x000fe400078e3cff */
[----:B--2---:R-:W-:Y:S01]  /*71a20*/  LOP3.LUT R22, R6, R162, RZ, 0x3c, !PT ;  /* 0x000000a206167212 */ /* 0x004fe200078e3cff */
[----:B------:R-:W2:Y:S01]  /*71a30*/  LDL.128 R124, [R1+0x1010] ;  /* 0x00101000017c7983 */ /* 0x000ea20000100c00 */
        /* <DEDUP_REMOVED lines=8> */
[----:B------:R-:W-:Y:S02]  /*71ac0*/  LOP3.LUT R19, R59, R131, RZ, 0x3c, !PT ;  /* 0x000000833b137212 */ /* 0x000fe400078e3cff */
[----:B------:R-:W-:Y:S01]  /*71ad0*/  LOP3.LUT R23, R7, R163, RZ, 0x3c, !PT ;  /* 0x000000a307177212 */ /* 0x000fe200078e3cff */
[----:B------:R-:W2:Y:S04]  /*71ae0*/  LDL.128 R56, [R1+0x1300] ;  /* 0x0013000001387983 */ /* 0x000ea80000100c00 */
[----:B------:R-:W2:Y:S04]  /*71af0*/  LDG.E.64 R162, desc[UR10][R170.64+0x338] ;  /* 0x0003380aaaa27981 */ /* 0x000ea8000c1e1b00 */
[----:B------:R-:W2:Y:S01]  /*71b00*/  LDL.128 R128, [R1+0x1020] ;  /* 0x0010200001807983 */ /* 0x000ea20000100c00 */
[----:B0-----:R-:W-:-:S02]  /*71b10*/  IMAD.MOV.U32 R8, RZ, RZ, R16 ;  /* 0x000000ffff087224 */ /* 0x001fc400078e0010 */
[----:B------:R-:W-:Y:S02]  /*71b20*/  IMAD.MOV.U32 R9, RZ, RZ, R17 ;  /* 0x000000ffff097224 */ /* 0x000fe400078e0011 */
[----:B------:R-:W-:Y:S02]  /*71b30*/  IMAD.MOV.U32 R10, RZ, RZ, R2 ;  /* 0x000000ffff0a7224 */ /* 0x000fe400078e0002 */
[----:B------:R-:W-:Y:S01]  /*71b40*/  IMAD.MOV.U32 R11, RZ, RZ, R3 ;  /* 0x000000ffff0b7224 */ /* 0x000fe200078e0003 */
[----:B------:R-:W-:Y:S02]  /*71b50*/  LOP3.LUT R16, R52, R132, RZ, 0x3c, !PT ;  /* 0x0000008434107212 */ /* 0x000fe400078e3cff */
[----:B------:R-:W-:Y:S02]  /*71b60*/  LOP3.LUT R17, R53, R133, RZ, 0x3c, !PT ;  /* 0x0000008535117212 */ /* 0x000fe400078e3cff */
[----:B------:R0:W-:Y:S01]  /*71b70*/  STL.128 [R1+0x10d0], R8 ;  /* 0x0010d00801007387 */ /* 0x0001e20000100c00 */
[----:B------:R-:W-:-:S02]  /*71b80*/  LOP3.LUT R2, R54, R134, RZ, 0x3c, !PT ;  /* 0x0000008636027212 */ /* 0x000fc400078e3cff */
[----:B------:R-:W-:Y:S02]  /*71b90*/  LOP3.LUT R3, R55, R135, RZ, 0x3c, !PT ;  /* 0x0000008737037212 */ /* 0x000fe400078e3cff */
        /* <DEDUP_REMOVED lines=10> */
[----:B------:R-:W2:Y:S04]  /*71c40*/  LDG.E.64 R136, desc[UR10][R170.64+0x2a0] ;  /* 0x0002a00aaa887981 */ /* 0x000ea8000c1e1b00 */
[----:B------:R-:W2:Y:S01]  /*71c50*/  LDG.E.64 R138, desc[UR10][R170.64+0x2a8] ;  /* 0x0002a80aaa8a7981 */ /* 0x000ea2000c1e1b00 */
        /* <DEDUP_REMOVED lines=9> */
[----:B------:R-:W2:Y:S04]  /*71cf0*/  LDG.E.64 R140, desc[UR10][R170.64+0x2b0] ;  /* 0x0002b00aaa8c7981 */ /* 0x000ea8000c1e1b00 */
[----:B------:R-:W2:Y:S01]  /*71d00*/  LDG.E.64 R142, desc[UR10][R170.64+0x2b8] ;  /* 0x0002b80aaa8e7981 */ /* 0x000ea2000c1e1b00 */
[----:B-----5:R-:W-:Y:S02]  /*71d10*/  LOP3.LUT R48, R80, R210, RZ, 0x3c, !PT ;  /* 0x000000d250307212 */ /* 0x020fe400078e3cff */
[----:B------:R-:W-:Y:S01]  /*71d20*/  LOP3.LUT R49, R81, R211, RZ, 0x3c, !PT ;  /* 0x000000d351317212 */ /* 0x000fe200078e3cff */
[----:B------:R-:W5:Y:S01]  /*71d30*/  LDL.128 R44, [R1+0x12d0] ;  /* 0x0012d000012c7983 */ /* 0x000f620000100c00 */
[----:B0-----:R-:W-:-:S02]  /*71d40*/  IMAD.MOV.U32 R8, RZ, RZ, R20 ;  /* 0x000000ffff087224 */ /* 0x001fc400078e0014 */
        /* <DEDUP_REMOVED lines=20> */
[----:B------:R-:W5:Y:S04]  /*71e90*/  LDG.E.64 R148, desc[UR10][R170.64+0x2d0] ;  /* 0x0002d00aaa947981 */ /* 0x000f68000c1e1b00 */
[----:B------:R-:W5:Y:S04]  /*71ea0*/  LDG.E.64 R150, desc[UR10][R170.64+0x2d8] ;  /* 0x0002d80aaa967981 */ /* 0x000f68000c1e1b00 */
[----:B------:R-:W5:Y:S01]  /*71eb0*/  LDL.128 R36, [R1+0x12a0] ;  /* 0x0012a00001247983 */ /* 0x000f620000100c00 */
        /* <DEDUP_REMOVED lines=21> */
[----:B0-----:R-:W-:Y:S02]  /*72010*/  IMAD.MOV.U32 R8, RZ, RZ, R20 ;  /* 0x000000ffff087224 */ /* 0x001fe400078e0014 */
[----:B------:R-:W-:Y:S02]  /*72020*/  IMAD.MOV.U32 R9, RZ, RZ, R21 ;  /* 0x000000ffff097224 */ /* 0x000fe400078e0015 */
[----:B------:R-:W-:Y:S02]  /*72030*/  IMAD.MOV.U32 R10, RZ, RZ, R18 ;  /* 0x000000ffff0a7224 */ /* 0x000fe400078e0012 */
[----:B------:R-:W-:Y:S01]  /*72040*/  IMAD.MOV.U32 R11, RZ, RZ, R19 ;  /* 0x000000ffff0b7224 */ /* 0x000fe200078e0013 */
[----:B------:R-:W-:Y:S01]  /*72050*/  LOP3.LUT R30, R12, R164, RZ, 0x3c, !PT ;  /* 0x000000a40c1e7212 */ /* 0x000fe200078e3cff */
[----:B------:R-:W5:Y:S04]  /*72060*/  LDG.E.64 R158, desc[UR10][R170.64+0x310] ;  /* 0x0003100aaa9e7981 */ /* 0x000f68000c1e1b00 */
[----:B------:R0:W-:Y:S01]  /*72070*/  STL.128 [R1+0x1140], R8 ;  /* 0x0011400801007387 */ /* 0x0001e20000100c00 */
[----:B------:R-:W-:-:S02]  /*72080*/  LOP3.LUT R31, R13, R165, RZ, 0x3c, !PT ;  /* 0x000000a50d1f7212 */ /* 0x000fc400078e3cff */
[----:B---3--:R-:W-:Y:S01]  /*72090*/  LOP3.LUT R28, R14, R166, RZ, 0x3c, !PT ;  /* 0x000000a60e1c7212 */ /* 0x008fe200078e3cff */
[----:B------:R-:W3:Y:S01]  /*720a0*/  LDG.E.64 R164, desc[UR10][R170.64+0x330] ;  /* 0x0003300aaaa47981 */ /* 0x000ee2000c1e1b00 */
[----:B0-----:R-:W-:Y:S02]  /*720b0*/  IMAD.MOV.U32 R8, RZ, RZ, R16 ;  /* 0x000000ffff087224 */ /* 0x001fe400078e0010 */
[----:B------:R-:W-:Y:S02]  /*720c0*/  IMAD.MOV.U32 R9, RZ, RZ, R17 ;  /* 0x000000ffff097224 */ /* 0x000fe400078e0011 */
[----:B------:R-:W-:Y:S01]  /*720d0*/  IMAD.MOV.U32 R10, RZ, RZ, R2 ;  /* 0x000000ffff0a7224 */ /* 0x000fe200078e0002 */
[----:B------:R-:W2:Y:S01]  /*720e0*/  LDL.128 R16, [R1+0x1250] ;  /* 0x0012500001107983 */ /* 0x000ea20000100c00 */
[----:B------:R-:W-:-:S03]  /*720f0*/  IMAD.MOV.U32 R11, RZ, RZ, R3 ;  /* 0x000000ffff0b7224 */ /* 0x000fc600078e0003 */
[----:B------:R-:W5:Y:S04]  /*72100*/  LDG.E.64 R2, desc[UR10][R170.64+0x288] ;  /* 0x0002880aaa027981 */ /* 0x000f68000c1e1b00 */
[----:B------:R0:W-:Y:S01]  /*72110*/  STL.128 [R1+0x1150], R8 ;  /* 0x0011500801007387 */ /* 0x0001e20000100c00 */
[----:B------:R-:W-:Y:S02]  /*72120*/  LOP3.LUT R29, R15, R167, RZ, 0x3c, !PT ;  /* 0x000000a70f1d7212 */ /* 0x000fe400078e3cff */
[----:B----4-:R-:W-:Y:S01]  /*72130*/  LOP3.LUT R20, R4, R160, RZ, 0x3c, !PT ;  /* 0x000000a004147212 */ /* 0x010fe200078e3cff */
[----:B------:R-:W4:Y:S01]  /*72140*/  LDL.128 R12, [R1+0x1260] ;  /* 0x00126000010c7983 */ /* 0x000f220000100c00 */
[----:B------:R-:W-:-:S03]  /*72150*/  LOP3.LUT R21, R5, R161, RZ, 0x3c, !PT ;  /* 0x000000a105157212 */ /* 0x000fc600078e3cff */
[----:B------:R-:W3:Y:S04]  /*72160*/  LDL.128 R4, [R1+0x1270] ;  /* 0x0012700001047983 */ /* 0x000ee80000100c00 */
[----:B0-----:R-:W5:Y:S04]  /*72170*/  LDL.128 R8, [R1+0x1240] ;  /* 0x0012400001087983 */ /* 0x001f680000100c00 */
[----:B------:R0:W-:Y:S01]  /*72180*/  STL.128 [R1+0x1160], R20 ;  /* 0x0011601401007387 */ /* 0x0001e20000100c00 */
        /* <DEDUP_REMOVED lines=8> */
[----:B------:R-:W3:Y:S01]  /*72210*/  LDG.E.64 R166, desc[UR10][R170.64+0x328] ;  /* 0x0003280aaaa67981 */ /* 0x000ee2000c1e1b00 */
[----:B0-----:R-:W-:Y:S02]  /*72220*/  IMAD.MOV.U32 R20, RZ, RZ, R30 ;  /* 0x000000ffff147224 */ /* 0x001fe400078e001e */
[----:B------:R-:W-:Y:S02]  /*72230*/  IMAD.MOV.U32 R21, RZ, RZ, R31 ;  /* 0x000000ffff157224 */ /* 0x000fe400078e001f */
[----:B------:R-:W-:-:S02]  /*72240*/  IMAD.MOV.U32 R22, RZ, RZ, R28 ;  /* 0x000000ffff167224 */ /* 0x000fc400078e001c */
[----:B------:R-:W-:Y:S01]  /*72250*/  IMAD.MOV.U32 R23, RZ, RZ, R29 ;  /* 0x000000ffff177224 */ /* 0x000fe200078e001d */
[----:B------:R0:W-:Y:S04]  /*72260*/  STL.128 [R1+0x1180], R32 ;  /* 0x0011802001007387 */ /* 0x0001e80000100c00 */
[----:B------:R1:W-:Y:S04]  /*72270*/  STL.128 [R1+0x1170], R20 ;  /* 0x0011701401007387 */ /* 0x0003e80000100c00 */
[----:B------:R-:W3:Y:S01]  /*72280*/  LDL.128 R28, [R1+0x1290] ;  /* 0x00129000011c7983 */ /* 0x000ee20000100c00 */
[----:B------:R-:W-:-:S02]  /*72290*/  LOP3.LUT R42, R78, R202, RZ, 0x3c, !PT ;  /* 0x000000ca4e2a7212 */ /* 0x000fc400078e3cff */
[----:B------:R-:W-:Y:S01]  /*722a0*/  LOP3.LUT R43, R79, R203, RZ, 0x3c, !PT ;  /* 0x000000cb4f2b7212 */ /* 0x000fe200078e3cff */
[----:B------:R-:W3:Y:S04]  /*722b0*/  LDG.E.64 R194, desc[UR10][R170.64+0x370] ;  /* 0x0003700aaac27981 */ /* 0x000ee8000c1e1b00 */
[----:B0-----:R-:W3:Y:S04]  /*722c0*/  LDL.128 R32, [R1+0x12b0] ;  /* 0x0012b00001207983 */ /* 0x001ee80000100c00 */
[----:B-1----:R-:W3:Y:S04]  /*722d0*/  LDL.128 R20, [R1+0x1280] ;  /* 0x0012800001147983 */ /* 0x002ee80000100c00 */
[----:B------:R0:W-:Y:S01]  /*722e0*/  STL.128 [R1+0x1190], R40 ;  /* 0x0011902801007387 */ /* 0x0001e20000100c00 */
[----:B------:R-:W-:-:S02]  /*722f0*/  LOP3.LUT R50, R82, R206, RZ, 0x3c, !PT ;  /* 0x000000ce52327212 */ /* 0x000fc400078e3cff */
[----:B------:R-:W-:Y:S01]  /*72300*/  LOP3.LUT R51, R83, R207, RZ, 0x3c, !PT ;  /* 0x000000cf53337212 */ /* 0x000fe200078e3cff */
[----:B------:R-:W3:Y:S01]  /*72310*/  LDG.E.64 R204, desc[UR10][R170.64+0x380] ;  /* 0x0003800aaacc7981 */ /* 0x000ee2000c1e1b00 */
[----:B------:R-:W-:Y:S02]  /*72320*/  LOP3.LUT R52, R88, R212, RZ, 0x3c, !PT ;  /* 0x000000d458347212 */ /* 0x000fe400078e3cff */
[----:B------:R-:W-:Y:S01]  /*72330*/  LOP3.LUT R53, R89, R213, RZ, 0x3c, !PT ;  /* 0x000000d559357212 */ /* 0x000fe200078e3cff */
[----:B------:R-:W3:Y:S01]  /*72340*/  LDG.E.64 R202, desc[UR10][R170.64+0x388] ;  /* 0x0003880aaaca7981 */ /* 0x000ee2000c1e1b00 */
[----:B------:R-:W-:Y:S02]  /*72350*/  LOP3.LUT R54, R90, R208, RZ, 0x3c, !PT ;  /* 0x000000d05a367212 */ /* 0x000fe400078e3cff */
[----:B------:R-:W-:Y:S01]  /*72360*/  LOP3.LUT R55, R91, R209, RZ, 0x3c, !PT ;  /* 0x000000d15b377212 */ /* 0x000fe200078e3cff */
[----:B------:R-:W3:Y:S04]  /*72370*/  LDL.128 R72, [R1+0x1340] ;  /* 0x0013400001487983 */ /* 0x000ee80000100c00 */
[----:B0-----:R-:W3:Y:S04]  /*72380*/  LDL.128 R40, [R1+0x12c0] ;  /* 0x0012c00001287983 */ /* 0x001ee80000100c00 */
[----:B------:R0:W-:Y:S04]  /*72390*/  STL.128 [R1+0x11a0], R48 ;  /* 0x0011a03001007387 */ /* 0x0001e80000100c00 */
[----:B------:R1:W-:Y:S01]  /*723a0*/  STL.128 [R1+0x11b0], R52 ;  /* 0x0011b03401007387 */ /* 0x0003e20000100c00 */
[----:B------:R-:W-:-:S02]  /*723b0*/  LOP3.LUT R60, R96, R200, RZ, 0x3c, !PT ;  /* 0x000000c8603c7212 */ /* 0x000fc400078e3cff */
[----:B------:R-:W-:Y:S01]  /*723c0*/  LOP3.LUT R61, R97, R201, RZ, 0x3c, !PT ;  /* 0x000000c9613d7212 */ /* 0x000fe200078e3cff */
[----:B------:R-:W3:Y:S01]  /*723d0*/  LDL.128 R76, [R1+0x1350] ;  /* 0x00135000014c7983 */ /* 0x000ee20000100c00 */
[----:B------:R-:W-:Y:S02]  /*723e0*/  LOP3.LUT R62, R98, R198, RZ, 0x3c, !PT ;  /* 0x000000c6623e7212 */ /* 0x000fe400078e3cff */
[----:B------:R-:W-:Y:S01]  /*723f0*/  LOP3.LUT R63, R99, R199, RZ, 0x3c, !PT ;  /* 0x000000c7633f7212 */ /* 0x000fe200078e3cff */
[----:B------:R-:W3:Y:S04]  /*72400*/  LDG.E.64 R200, desc[UR10][R170.64+0x390] ;  /* 0x0003900aaac87981 */ /* 0x000ee8000c1e1b00 */
[----:B0-----:R-:W3:Y:S04]  /*72410*/  LDL.128 R48, [R1+0x12e0] ;  /* 0x0012e00001307983 */ /* 0x001ee80000100c00 */
[----:B-1----:R-:W3:Y:S01]  /*72420*/  LDL.128 R52, [R1+0x12f0] ;  /* 0x0012f00001347983 */ /* 0x002ee20000100c00 */
[----:B------:R-:W-:-:S02]  /*72430*/  LOP3.LUT R66, R100, R196, RZ, 0x3c, !PT ;  /* 0x000000c464427212 */ /* 0x000fc400078e3cff */
[----:B------:R-:W-:Y:S02]  /*72440*/  LOP3.LUT R67, R101, R197, RZ, 0x3c, !PT ;  /* 0x000000c565437212 */ /* 0x000fe400078e3cff */
[----:B------:R-:W-:Y:S02]  /*72450*/  LOP3.LUT R64, R102, R214, RZ, 0x3c, !PT ;  /* 0x000000d666407212 */ /* 0x000fe400078e3cff */
[----:B------:R-:W-:Y:S01]  /*72460*/  LOP3.LUT R65, R103, R215, RZ, 0x3c, !PT ;  /* 0x000000d767417212 */ /* 0x000fe200078e3cff */
[----:B------:R0:W-:Y:S04]  /*72470*/  STL.128 [R1+0x11c0], R60 ;  /* 0x0011c03c01007387 */ /* 0x0001e80000100c00 */
[----:B------:R-:W3:Y:S01]  /*72480*/  LDG.E.64 R196, desc[UR10][R170.64+0x368] ;  /* 0x0003680aaac47981 */ /* 0x000ee2000c1e1b00 */
[----:B------:R-:W-:-:S02]  /*72490*/  LOP3.LUT R80, R104, R192, RZ, 0x3c, !PT ;  /* 0x000000c068507212 */ /* 0x000fc400078e3cff */
[----:B------:R-:W-:Y:S01]  /*724a0*/  LOP3.LUT R81, R105, R193, RZ, 0x3c, !PT ;  /* 0x000000c169517212 */ /* 0x000fe200078e3cff */
[----:B------:R-:W3:Y:S04]  /*724b0*/  LDG.E.64 R198, desc[UR10][R170.64+0x398] ;  /* 0x0003980aaac67981 */ /* 0x000ee8000c1e1b00 */
[----:B------:R-:W3:Y:S01]  /*724c0*/  LDG.E.64 R192, desc[UR10][R170.64+0x378] ;  /* 0x0003780aaac07981 */ /* 0x000ee2000c1e1b00 */
        /* <DEDUP_REMOVED lines=8> */
[----:B------:R-:W3:Y:S04]  /*72550*/  LDL.128 R64, [R1+0x1320] ;  /* 0x0013200001407983 */ /* 0x000ee80000100c00 */
[----:B------:R0:W-:Y:S01]  /*72560*/  STL.128 [R1+0x11d0], R60 ;  /* 0x0011d03c01007387 */ /* 0x0001e20000100c00 */
[----:B------:R-:W-:-:S02]  /*72570*/  LOP3.LUT R88, R94, R216, RZ, 0x3c, !PT ;  /* 0x000000d85e587212 */ /* 0x000fc400078e3cff */
[----:B------:R-:W-:Y:S01]  /*72580*/  LOP3.LUT R89, R95, R217, RZ, 0x3c, !PT ;  /* 0x000000d95f597212 */ /* 0x000fe200078e3cff */
[----:B------:R1:W-:Y:S04]  /*72590*/  STL.128 [R1+0x11e0], R80 ;  /* 0x0011e05001007387 */ /* 0x0003e80000100c00 */
[----:B------:R-:W3:Y:S04]  /*725a0*/  LDG.E.64 R206, desc[UR10][R170.64+0x3a0] ;  /* 0x0003a00aaace7981 */ /* 0x000ee8000c1e1b00 */
[----:B------:R-:W3:Y:S04]  /*725b0*/  LDG.E.64 R212, desc[UR10][R170.64+0x3a8] ;  /* 0x0003a80aaad47981 */ /* 0x000ee8000c1e1b00 */
[----:B0-----:R-:W3:Y:S01]  /*725c0*/  LDL.128 R60, [R1+0x1330] ;  /* 0x00133000013c7983 */ /* 0x001ee20000100c00 */
[----:B-1----:R-:W-:-:S03]  /*725d0*/  IMAD.MOV.U32 R80, RZ, RZ, R90 ;  /* 0x000000ffff507224 */ /* 0x002fc600078e005a */
[----:B------:R-:W3:Y:S01]  /*725e0*/  LDG.E.64 R208, desc[UR10][R170.64+0x3b8] ;  /* 0x0003b80aaad07981 */ /* 0x000ee2000c1e1b00 */
[----:B------:R-:W-:Y:S02]  /*725f0*/  IMAD.MOV.U32 R81, RZ, RZ, R91 ;  /* 0x000000ffff517224 */ /* 0x000fe400078e005b */
[----:B------:R-:W-:Y:S01]  /*72600*/  IMAD.MOV.U32 R82, RZ, RZ, R88 ;  /* 0x000000ffff527224 */ /* 0x000fe200078e0058 */
[----:B------:R-:W-:Y:S01]  /*72610*/  LOP3.LUT R92, R24, R236, RZ, 0x3c, !PT ;  /* 0x000000ec185c7212 */ /* 0x000fe200078e3cff */
[----:B------:R-:W-:Y:S01]  /*72620*/  IMAD.MOV.U32 R83, RZ, RZ, R89 ;  /* 0x000000ffff537224 */ /* 0x000fe200078e0059 */
[----:B------:R-:W-:Y:S01]  /*72630*/  LOP3.LUT R93, R25, R237, RZ, 0x3c, !PT ;  /* 0x000000ed195d7212 */ /* 0x000fe200078e3cff */
[----:B------:R-:W3:Y:S04]  /*72640*/  LDG.E.64 R220, desc[UR10][R170.64+0x3c0] ;  /* 0x0003c00aaadc7981 */ /* 0x000ee8000c1e1b00 */
[----:B------:R0:W-:Y:S01]  /*72650*/  STL.128 [R1+0x11f0], R80 ;  /* 0x0011f05001007387 */ /* 0x0001e20000100c00 */
[----:B------:R-:W-:-:S02]  /*72660*/  LOP3.LUT R88, R84, R230, RZ, 0x3c, !PT ;  /* 0x000000e654587212 */ /* 0x000fc400078e3cff */
[----:B------:R-:W-:Y:S01]  /*72670*/  LOP3.LUT R89, R85, R231, RZ, 0x3c, !PT ;  /* 0x000000e755597212 */ /* 0x000fe200078e3cff */
[----:B------:R-:W3:Y:S01]  /*72680*/  LDG.E.64 R218, desc[UR10][R170.64+0x3c8] ;  /* 0x0003c80aaada7981 */ /* 0x000ee2000c1e1b00 */
[----:B------:R-:W-:Y:S02]  /*72690*/  LOP3.LUT R90, R86, R232, RZ, 0x3c, !PT ;  /* 0x000000e8565a7212 */ /* 0x000fe400078e3cff */
[----:B------:R-:W-:Y:S01]  /*726a0*/  LOP3.LUT R91, R87, R233, RZ, 0x3c, !PT ;  /* 0x000000e9575b7212 */ /* 0x000fe200078e3cff */
[----:B------:R-:W3:Y:S04]  /*726b0*/  LDG.E.64 R216, desc[UR10][R170.64+0x3d0] ;  /* 0x0003d00aaad87981 */ /* 0x000ee8000c1e1b00 */
[----:B------:R-:W3:Y:S04]  /*726c0*/  LDL.128 R84, [R1+0x1370] ;  /* 0x0013700001547983 */ /* 0x000ee80000100c00 */
[----:B0-----:R-:W3:Y:S01]  /*726d0*/  LDL.128 R80, [R1+0x1360] ;  /* 0x0013600001507983 */ /* 0x001ee20000100c00 */
[----:B------:R-:W-:-:S02]  /*726e0*/  LOP3.LUT R94, R26, R234, RZ, 0x3c, !PT ;  /* 0x000000ea1a5e7212 */ /* 0x000fc400078e3cff */
[----:B------:R-:W-:Y:S01]  /*726f0*/  LOP3.LUT R95, R27, R235, RZ, 0x3c, !PT ;  /* 0x000000eb1b5f7212 */ /* 0x000fe200078e3cff */
[----:B------:R-:W3:Y:S04]  /*72700*/  LDG.E.64 R214, desc[UR10][R170.64+0x3d8] ;  /* 0x0003d80aaad67981 */ /* 0x000ee8000c1e1b00 */
[----:B------:R-:W3:Y:S04]  /*72710*/  LDL.128 R24, [R1+0x1380] ;  /* 0x0013800001187983 */ /* 0x000ee80000100c00 */
[----:B------:R0:W-:Y:S01]  /*72720*/  STL.128 [R1+0x1200], R88 ;  /* 0x0012005801007387 */ /* 0x0001e20000100c00 */
        /* <DEDUP_REMOVED lines=8> */
[----:B------:R-:W3:Y:S04]  /*727b0*/  LDG.E.64 R174, desc[UR10][R170.64+0x3f8] ;  /* 0x0003f80aaaae7981 */ /* 0x000ee8000c1e1b00 */
[----:B0-----:R-:W3:Y:S01]  /*727c0*/  LDL.128 R88, [R1+0x1390] ;  /* 0x0013900001587983 */ /* 0x001ee20000100c00 */
[----:B------:R-:W-:-:S02]  /*727d0*/  LOP3.LUT R104, R178, R244, RZ, 0x3c, !PT ;  /* 0x000000f4b2687212 */ /* 0x000fc400078e3cff */
[----:B------:R-:W-:Y:S01]  /*727e0*/  LOP3.LUT R105, R179, R245, RZ, 0x3c, !PT ;  /* 0x000000f5b3697212 */ /* 0x000fe200078e3cff */
[----:B------:R-:W3:Y:S04]  /*727f0*/  LDG.E.64 R176, desc[UR10][R170.64+0x3e8] ;  /* 0x0003e80aaab07981 */ /* 0x000ee8000c1e1b00 */
[----:B-1----:R-:W3:Y:S04]  /*72800*/  LDL.128 R92, [R1+0x13a0] ;  /* 0x0013a000015c7983 */ /* 0x002ee80000100c00 */
[----:B------:R-:W3:Y:S04]  /*72810*/  LDL.128 R96, [R1+0x13b0] ;  /* 0x0013b00001607983 */ /* 0x000ee80000100c00 */
[----:B------:R-:W3:Y:S04]  /*72820*/  LDG.E.64 R170, desc[UR10][R170.64+0x3f0] ;  /* 0x0003f00aaaaa7981 */ /* 0x000ee8000c1e1b00 */
[----:B------:R0:W-:Y:S02]  /*72830*/  STL.128 [R1+0x1220], R100 ;  /* 0x0012206401007387 */ /* 0x0001e40000100c00 */
[----:B0-----:R-:W-:-:S02]  /*72840*/  IMAD.MOV.U32 R100, RZ, RZ, R106 ;  /* 0x000000ffff647224 */ /* 0x001fc400078e006a */
[----:B------:R-:W-:Y:S02]  /*72850*/  IMAD.MOV.U32 R101, RZ, RZ, R107 ;  /* 0x000000ffff657224 */ /* 0x000fe400078e006b */
[----:B------:R-:W-:Y:S02]  /*72860*/  IMAD.MOV.U32 R102, RZ, RZ, R104 ;  /* 0x000000ffff667224 */ /* 0x000fe400078e0068 */
[----:B------:R-:W-:Y:S02]  /*72870*/  IMAD.MOV.U32 R103, RZ, RZ, R105 ;  /* 0x000000ffff677224 */ /* 0x000fe400078e0069 */
[----:B------:R-:W3:Y:S04]  /*72880*/  LDL.128 R104, [R1+0xfd0] ;  /* 0x000fd00001687983 */ /* 0x000ee80000100c00 */
[----:B------:R0:W-:Y:S04]  /*72890*/  STL.128 [R1+0x1230], R100 ;  /* 0x0012306401007387 */ /* 0x0001e80000100c00 */
[----:B0-----:R-:W3:Y:S01]  /*728a0*/  LDL.128 R100, [R1+0xfc0] ;  /* 0x000fc00001647983 */ /* 0x001ee20000100c00 */
[----:B--2---:R-:W-:-:S02]  /*728b0*/  LOP3.LUT R16, R16, R108, RZ, 0x3c, !PT ;  /* 0x0000006c10107212 */ /* 0x004fc400078e3cff */
[----:B------:R-:W-:Y:S02]  /*728c0*/  LOP3.LUT R17, R17, R109, RZ, 0x3c, !PT ;  /* 0x0000006d11117212 */ /* 0x000fe400078e3cff */
[----:B----4-:R-:W-:Y:S02]  /*728d0*/  LOP3.LUT R14, R14, R138, RZ, 0x3c, !PT ;  /* 0x0000008a0e0e7212 */ /* 0x010fe400078e3cff */
[----:B------:R-:W-:Y:S02]  /*728e0*/  LOP3.LUT R15, R15, R139, RZ, 0x3c, !PT ;  /* 0x0000008b0f0f7212 */ /* 0x000fe400078e3cff */
[----:B-----5:R-:W-:Y:S02]  /*728f0*/  LOP3.LUT R8, R8, R228, RZ, 0x3c, !PT ;  /* 0x000000e408087212 */ /* 0x020fe400078e3cff */
[----:B------:R-:W-:Y:S02]  /*72900*/  LOP3.LUT R9, R9, R229, RZ, 0x3c, !PT ;  /* 0x000000e509097212 */ /* 0x000fe400078e3cff */
[----:B------:R-:W-:-:S02]  /*72910*/  LOP3.LUT R10, R10, R2, RZ, 0x3c, !PT ;  /* 0x000000020a0a7212 */ /* 0x000fc400078e3cff */
[----:B------:R-:W-:Y:S02]  /*72920*/  LOP3.LUT R11, R11, R3, RZ, 0x3c, !PT ;  /* 0x000000030b0b7212 */ /* 0x000fe400078e3cff */
[----:B------:R-:W-:Y:S02]  /*72930*/  LOP3.LUT R2, R18, R110, RZ, 0x3c, !PT ;  /* 0x0000006e12027212 */ /* 0x000fe400078e3cff */
[----:B------:R-:W-:Y:S01]  /*72940*/  LOP3.LUT R3, R19, R111, RZ, 0x3c, !PT ;  /* 0x0000006f13037212 */ /* 0x000fe200078e3cff */
[----:B------:R0:W-:Y:S04]  /*72950*/  STL.128 [R1+0x1240], R8 ;  /* 0x0012400801007387 */ /* 0x0001e80000100c00 */
[----:B------:R-:W-:Y:S04]  /*72960*/  STL.128 [R1+0x13e0], R112 ;  /* 0x0013e07001007387 */ /* 0x000fe80000100c00 */
[----:B------:R-:W-:Y:S04]  /*72970*/  STL.128 [R1+0x13f0], R116 ;  /* 0x0013f07401007387 */ /* 0x000fe80000100c00 */
[----:B------:R-:W-:Y:S01]  /*72980*/  STL.128 [R1+0x1400], R120 ;  /* 0x0014007801007387 */ /* 0x000fe20000100c00 */
[----:B0-----:R-:W-:Y:S01]  /*72990*/  IMAD.MOV.U32 R8, RZ, RZ, R16 ;  /* 0x000000ffff087224 */ /* 0x001fe200078e0010 */
[----:B------:R-:W-:Y:S01]  /*729a0*/  LOP3.LUT R16, R12, R136, RZ, 0x3c, !PT ;  /* 0x000000880c107212 */ /* 0x000fe200078e3cff */
[----:B------:R-:W-:Y:S01]  /*729b0*/  IMAD.MOV.U32 R9, RZ, RZ, R17 ;  /* 0x000000ffff097224 */ /* 0x000fe200078e0011 */
[----:B------:R-:W-:Y:S01]  /*729c0*/  LOP3.LUT R17, R13, R137, RZ, 0x3c, !PT ;  /* 0x000000890d117212 */ /* 0x000fe200078e3cff */
[----:B------:R-:W-:Y:S01]  /*729d0*/  IMAD.MOV.U32 R10, RZ, RZ, R2 ;  /* 0x000000ffff0a7224 */ /* 0x000fe200078e0002 */
[----:B---3--:R-:W-:Y:S01]  /*729e0*/  LOP3.LUT R12, R4, R140, RZ, 0x3c, !PT ;  /* 0x0000008c040c7212 */ /* 0x008fe200078e3cff */
        /* <DEDUP_REMOVED lines=8> */
[----:B------:R-:W-:-:S03]  /*72a70*/  IMAD.MOV.U32 R7, RZ, RZ, R15 ;  /* 0x000000ffff077224 */ /* 0x000fc600078e000f */
[----:B------:R-:W-:Y:S04]  /*72a80*/  STL.128 [R1+0x1410], R124 ;  /* 0x0014107c01007387 */ /* 0x000fe80000100c00 */
[----:B------:R1:W-:Y:S04]  /*72a90*/  STL.128 [R1+0x1260], R4 ;  /* 0x0012600401007387 */ /* 0x0003e80000100c00 */
[----:B------:R-:W-:Y:S01]  /*72aa0*/  STL.128 [R1+0x1420], R128 ;  /* 0x0014208001007387 */ /* 0x000fe20000100c00 */
[----:B0-----:R-:W-:-:S03]  /*72ab0*/  LOP3.LUT R10, R22, R146, RZ, 0x3c, !PT ;  /* 0x00000092160a7212 */ /* 0x001fc600078e3cff */
[----:B------:R-:W-:Y:S01]  /*72ac0*/  STL.128 [R1+0x1430], R132 ;  /* 0x0014308401007387 */ /* 0x000fe20000100c00 */
[----:B------:R-:W-:Y:S02]  /*72ad0*/  LOP3.LUT R11, R23, R147, RZ, 0x3c, !PT ;  /* 0x00000093170b7212 */ /* 0x000fe400078e3cff */
[----:B------:R-:W-:Y:S01]  /*72ae0*/  LOP3.LUT R8, R28, R148, RZ, 0x3c, !PT ;  /* 0x000000941c087212 */ /* 0x000fe200078e3cff */
[----:B------:R-:W2:Y:S01]  /*72af0*/  LDL.128 R16, [R1+0x1070] ;  /* 0x0010700001107983 */ /* 0x000ea20000100c00 */
        /* <DEDUP_REMOVED lines=8> */
[----:B------:R-:W3:Y:S01]  /*72b80*/  LDL.128 R20, [R1+0x1080] ;  /* 0x0010800001147983 */ /* 0x000ee20000100c00 */
[----:B------:R-:W-:-:S03]  /*72b90*/  LOP3.LUT R3, R31, R151, RZ, 0x3c, !PT ;  /* 0x000000971f037212 */ /* 0x000fc600078e3cff */
[----:B------:R0:W-:Y:S04]  /*72ba0*/  STL.128 [R1+0x1270], R4 ;  /* 0x0012700401007387 */ /* 0x0001e80000100c00 */
[----:B------:R-:W4:Y:S04]  /*72bb0*/  LDL.128 R28, [R1+0x10a0] ;  /* 0x0010a000011c7983 */ /* 0x000f280000100c00 */
[----:B------:R-:W5:Y:S04]  /*72bc0*/  LDL.128 R108, [R1+0x11e0] ;  /* 0x0011e000016c7983 */ /* 0x000f680000100c00 */
[----:B------:R-:W5:Y:S01]  /*72bd0*/  LDL.128 R112, [R1+0x11f0] ;  /* 0x0011f00001707983 */ /* 0x000f620000100c00 */
[----:B0-----:R-:W-:-:S03]  /*72be0*/  IMAD.MOV.U32 R4, RZ, RZ, R12 ;  /* 0x000000ffff047224 */ /* 0x001fc600078e000c */
[----:B------:R-:W5:Y:S01]  /*72bf0*/  LDL.128 R116, [R1+0x1200] ;  /* 0x0012000001747983 */ /* 0x000f620000100c00 */
[----:B------:R-:W-:Y:S02]  /*72c00*/  IMAD.MOV.U32 R5, RZ, RZ, R13 ;  /* 0x000000ffff057224 */ /* 0x000fe400078e000d */
[----:B------:R-:W-:Y:S01]  /*72c10*/  IMAD.MOV.U32 R6, RZ, RZ, R10 ;  /* 0x000000ffff067224 */ /* 0x000fe200078e000a */
[----:B------:R-:W5:Y:S01]  /*72c20*/  LDL.128 R120, [R1+0x1210] ;  /* 0x0012100001787983 */ /* 0x000f620000100c00 */
[----:B------:R-:W-:Y:S01]  /*72c30*/  IMAD.MOV.U32 R7, RZ, RZ, R11 ;  /* 0x000000ffff077224 */ /* 0x000fe200078e000b */
[----:B------:R-:W-:Y:S02]  /*72c40*/  LOP3.LUT R12, R36, R226, RZ, 0x3c, !PT ;  /* 0x000000e2240c7212 */ /* 0x000fe400078e3cff */
[----:B------:R-:W-:Y:S01]  /*72c50*/  LOP3.LUT R13, R37, R227, RZ, 0x3c, !PT ;  /* 0x000000e3250d7212 */ /* 0x000fe200078e3cff */
[----:B------:R-:W5:Y:S01]  /*72c60*/  LDL.128 R124, [R1+0x1220] ;  /* 0x00122000017c7983 */ /* 0x000f620000100c00 */
[----:B------:R-:W-:-:S03]  /*72c70*/  LOP3.LUT R10, R38, R224, RZ, 0x3c, !PT ;  /* 0x000000e0260a7212 */ /* 0x000fc600078e3cff */
[----:B------:R0:W-:Y:S01]  /*72c80*/  STL.128 [R1+0x1280], R4 ;  /* 0x0012800401007387 */ /* 0x0001e20000100c00 */
[----:B------:R-:W-:-:S03]  /*72c90*/  LOP3.LUT R11, R39, R225, RZ, 0x3c, !PT ;  /* 0x000000e1270b7212 */ /* 0x000fc600078e3cff */
[----:B------:R-:W5:Y:S04]  /*72ca0*/  LDL.128 R36, [R1+0x10c0] ;  /* 0x0010c00001247983 */ /* 0x000f680000100c00 */
        /* <DEDUP_REMOVED lines=15> */
[----:B------:R-:W5:Y:S01]  /*72da0*/  LDL.128 R148, [R1+0x1280] ;  /* 0x0012800001947983 */ /* 0x000f620000100c00 */
        /* <DEDUP_REMOVED lines=9> */
[----:B------:R-:W5:Y:S04]  /*72e40*/  LDL.128 R152, [R1+0x1290] ;  /* 0x0012900001987983 */ /* 0x000f680000100c00 */
        /* <DEDUP_REMOVED lines=10> */
[----:B------:R-:W5:Y:S04]  /*72ef0*/  LDL.128 R156, [R1+0x12a0] ;  /* 0x0012a000019c7983 */ /* 0x000f680000100c00 */
[----:B------:R-:W5:Y:S01]  /*72f00*/  LDL.128 R44, [R1+0x10e0] ;  /* 0x0010e000012c7983 */ /* 0x000f620000100c00 */
[----:B0-----:R-:W-:Y:S02]  /*72f10*/  IMAD.MOV.U32 R4, RZ, RZ, R12 ;  /* 0x000000ffff047224 */ /* 0x001fe400078e000c */
[----:B------:R-:W-:Y:S02]  /*72f20*/  IMAD.MOV.U32 R5, RZ, RZ, R13 ;  /* 0x000000ffff057224 */ /* 0x000fe400078e000d */
[----:B------:R-:W-:-:S02]  /*72f30*/  IMAD.MOV.U32 R6, RZ, RZ, R10 ;  /* 0x000000ffff067224 */ /* 0x000fc400078e000a */
[----:B------:R-:W-:Y:S01]  /*72f40*/  IMAD.MOV.U32 R7, RZ, RZ, R11 ;  /* 0x000000ffff077224 */ /* 0x000fe200078e000b */
[----:B------:R-:W-:Y:S02]  /*72f50*/  LOP3.LUT R12, R48, R168, RZ, 0x3c, !PT ;  /* 0x000000a8300c7212 */ /* 0x000fe400078e3cff */
[----:B------:R-:W-:Y:S02]  /*72f60*/  LOP3.LUT R13, R49, R169, RZ, 0x3c, !PT ;  /* 0x000000a9310d7212 */ /* 0x000fe400078e3cff */
[----:B------:R0:W-:Y:S01]  /*72f70*/  STL.128 [R1+0x12c0], R4 ;  /* 0x0012c00401007387 */ /* 0x0001e20000100c00 */
[----:B------:R-:W-:Y:S02]  /*72f80*/  LOP3.LUT R10, R50, R166, RZ, 0x3c, !PT ;  /* 0x000000a6320a7212 */ /* 0x000fe400078e3cff */
[----:B------:R-:W-:Y:S02]  /*72f90*/  LOP3.LUT R11, R51, R167, RZ, 0x3c, !PT ;  /* 0x000000a7330b7212 */ /* 0x000fe400078e3cff */
        /* <DEDUP_REMOVED lines=10> */
[----:B------:R1:W-:Y:S04]  /*73040*/  STL.128 [R1+0x13d0], R104 ;  /* 0x0013d06801007387 */ /* 0x0003e80000100c00 */
[----:B------:R-:W5:Y:S04]  /*73050*/  LDL.128 R52, [R1+0x1100] ;  /* 0x0011000001347983 */ /* 0x000f680000100c00 */
[----:B------:R-:W5:Y:S01]  /*73060*/  LDL.128 R160, [R1+0x12b0] ;  /* 0x0012b00001a07983 */ /* 0x000f620000100c00 */
[----:B0-----:R-:W-:-:S03]  /*73070*/  IMAD.MOV.U32 R4, RZ, RZ, R12 ;  /* 0x000000ffff047224 */ /* 0x001fc600078e000c */
[----:B------:R-:W5:Y:S01]  /*73080*/  LDL.128 R164, [R1+0x12c0] ;  /* 0x0012c00001a47983 */ /* 0x000f620000100c00 */
[----:B------:R-:W-:Y:S02]  /*73090*/  IMAD.MOV.U32 R5, RZ, RZ, R13 ;  /* 0x000000ffff057224 */ /* 0x000fe400078e000d */
[----:B------:R-:W-:Y:S02]  /*730a0*/  IMAD.MOV.U32 R6, RZ, RZ, R10 ;  /* 0x000000ffff067224 */ /* 0x000fe400078e000a */
[----:B------:R-:W-:Y:S01]  /*730b0*/  IMAD.MOV.U32 R7, RZ, RZ, R11 ;  /* 0x000000ffff077224 */ /* 0x000fe200078e000b */
[----:B------:R-:W-:Y:S01]  /*730c0*/  LOP3.LUT R12, R56, R182, RZ, 0x3c, !PT ;  /* 0x000000b6380c7212 */ /* 0x000fe200078e3cff */
[----:B------:R0:W-:Y:S01]  /*730d0*/  STL.128 [R1+0x13c0], R100 ;  /* 0x0013c06401007387 */ /* 0x0001e20000100c00 */
[----:B------:R-:W-:-:S03]  /*730e0*/  LOP3.LUT R13, R57, R183, RZ, 0x3c, !PT ;  /* 0x000000b7390d7212 */ /* 0x000fc600078e3cff */
[----:B------:R0:W-:Y:S01]  /*730f0*/  STL.128 [R1+0x12e0], R4 ;  /* 0x0012e00401007387 */ /* 0x0001e20000100c00 */
[----:B------:R-:W-:Y:S02]  /*73100*/  LOP3.LUT R10, R58, R190, RZ, 0x3c, !PT ;  /* 0x000000be3a0a7212 */ /* 0x000fe400078e3cff */
[----:B------:R-:W-:Y:S01]  /*73110*/  LOP3.LUT R11, R59, R191, RZ, 0x3c, !PT ;  /* 0x000000bf3b0b7212 */ /* 0x000fe200078e3cff */
[----:B-1----:R-:W5:Y:S04]  /*73120*/  LDL.128 R104, [R1+0x11d0] ;  /* 0x0011d00001687983 */ /* 0x002f680000100c00 */
[----:B------:R-:W5:Y:S04]  /*73130*/  LDL.128 R56, [R1+0x1110] ;  /* 0x0011100001387983 */ /* 0x000f680000100c00 */
[----:B0-----:R-:W5:Y:S01]  /*73140*/  LDL.128 R100, [R1+0x11c0] ;  /* 0x0011c00001647983 */ /* 0x001f620000100c00 */
[----:B------:R-:W-:-:S02]  /*73150*/  IMAD.MOV.U32 R4, RZ, RZ, R8 ;  /* 0x000000ffff047224 */ /* 0x000fc400078e0008 */
        /* <DEDUP_REMOVED lines=8> */
[----:B------:R-:W5:Y:S01]  /*731e0*/  LDL.128 R68, [R1+0x1140] ;  /* 0x0011400001447983 */ /* 0x000f620000100c00 */
[----:B0-----:R-:W-:Y:S02]  /*731f0*/  IMAD.MOV.U32 R4, RZ, RZ, R12 ;  /* 0x000000ffff047224 */ /* 0x001fe400078e000c */
[----:B------:R-:W-:Y:S02]  /*73200*/  IMAD.MOV.U32 R5, RZ, RZ, R13 ;  /* 0x000000ffff057224 */ /* 0x000fe400078e000d */
[----:B------:R-:W-:Y:S01]  /*73210*/  IMAD.MOV.U32 R6, RZ, RZ, R10 ;  /* 0x000000ffff067224 */ /* 0x000fe200078e000a */
[----:B------:R-:W-:Y:S01]  /*73220*/  LOP3.LUT R10, R66, R196, RZ, 0x3c, !PT ;  /* 0x000000c4420a7212 */ /* 0x000fe200078e3cff */
[----:B------:R-:W-:Y:S01]  /*73230*/  IMAD.MOV.U32 R7, RZ, RZ, R11 ;  /* 0x000000ffff077224 */ /* 0x000fe200078e000b */
[----:B------:R-:W-:-:S02]  /*73240*/  LOP3.LUT R11, R67, R197, RZ, 0x3c, !PT ;  /* 0x000000c5430b7212 */ /* 0x000fc400078e3cff */
[----:B------:R-:W-:Y:S01]  /*73250*/  LOP3.LUT R12, R64, R184, RZ, 0x3c, !PT ;  /* 0x000000b8400c7212 */ /* 0x000fe200078e3cff */
[----:B------:R-:W-:Y:S01]  /*73260*/  IMAD.MOV.U32 R14, RZ, RZ, R10 ;  /* 0x000000ffff0e7224 */ /* 0x000fe200078e000a */
[----:B------:R0:W-:Y:S01]  /*73270*/  STL.128 [R1+0x1300], R4 ;  /* 0x0013000401007387 */ /* 0x0001e20000100c00 */
[----:B------:R-:W-:Y:S01]  /*73280*/  LOP3.LUT R13, R65, R185, RZ, 0x3c, !PT ;  /* 0x000000b9410d7212 */ /* 0x000fe200078e3cff */
[----:B------:R-:W-:Y:S02]  /*73290*/  IMAD.MOV.U32 R15, RZ, RZ, R11 ;  /* 0x000000ffff0f7224 */ /* 0x000fe400078e000b */
[----:B------:R-:W5:Y:S04]  /*732a0*/  LDL.128 R64, [R1+0x1130] ;  /* 0x0011300001407983 */ /* 0x000f680000100c00 */
[----:B------:R1:W-:Y:S04]  /*732b0*/  STL.128 [R1+0x1320], R12 ;  /* 0x0013200c01007387 */ /* 0x0003e80000100c00 */
[----:B------:R-:W5:Y:S01]  /*732c0*/  LDL.128 R184, [R1+0x1300] ;  /* 0x0013000001b87983 */ /* 0x000f620000100c00 */
        /* <DEDUP_REMOVED lines=15> */
[----:B------:R-:W-:Y:S01]  /*733c0*/  LOP3.LUT R2, R78, R198, RZ, 0x3c, !PT ;  /* 0x000000c64e027212 */ /* 0x000fe200078e3cff */
[----:B------:R-:W5:Y:S01]  /*733d0*/  LDL.128 R60, [R1+0x1120] ;  /* 0x00112000013c7983 */ /* 0x000f620000100c00 */
[----:B------:R-:W-:-:S03]  /*733e0*/  LOP3.LUT R3, R79, R199, RZ, 0x3c, !PT ;  /* 0x000000c74f037212 */ /* 0x000fc600078e3cff */
[----:B------:R1:W-:Y:S04]  /*733f0*/  STL.128 [R1+0x1330], R12 ;  /* 0x0013300c01007387 */ /* 0x0003e80000100c00 */
[----:B------:R-:W5:Y:S01]  /*73400*/  LDL.128 R188, [R1+0x1310] ;  /* 0x0013100001bc7983 */ /* 0x000f620000100c00 */
[----:B0-----:R-:W-:-:S03]  /*73410*/  LOP3.LUT R6, R74, R202, RZ, 0x3c, !PT ;  /* 0x000000ca4a067212 */ /* 0x001fc600078e3cff */
[----:B------:R-:W5:Y:S01]  /*73420*/  LDL.128 R192, [R1+0x1320] ;  /* 0x0013200001c07983 */ /* 0x000f620000100c00 */
[----:B------:R-:W-:Y:S02]  /*73430*/  LOP3.LUT R7, R75, R203, RZ, 0x3c, !PT ;  /* 0x000000cb4b077212 */ /* 0x000fe400078e3cff */
[----:B------:R-:W-:Y:S01]  /*73440*/  LOP3.LUT R4, R76, R200, RZ, 0x3c, !PT ;  /* 0x000000c84c047212 */ /* 0x000fe200078e3cff */
[----:B------:R-:W5:Y:S01]  /*73450*/  LDL.128 R72, [R1+0x1150] ;  /* 0x0011500001487983 */ /* 0x000f620000100c00 */
[----:B------:R-:W-:Y:S01]  /*73460*/  LOP3.LUT R5, R77, R201, RZ, 0x3c, !PT ;  /* 0x000000c94d057212 */ /* 0x000fe200078e3cff */
[----:B-1----:R-:W-:Y:S02]  /*73470*/  IMAD.MOV.U32 R12, RZ, RZ, R8 ;  /* 0x000000ffff0c7224 */ /* 0x002fe400078e0008 */
[----:B------:R-:W5:Y:S01]  /*73480*/  LDL.128 R196, [R1+0x1330] ;  /* 0x0013300001c47983 */ /* 0x000f620000100c00 */
[----:B------:R-:W-:Y:S02]  /*73490*/  IMAD.MOV.U32 R13, RZ, RZ, R9 ;  /* 0x000000ffff0d7224 */ /* 0x000fe400078e0009 */
[----:B------:R-:W-:-:S02]  /*734a0*/  IMAD.MOV.U32 R14, RZ, RZ, R6 ;  /* 0x000000ffff0e7224 */ /* 0x000fc400078e0006 */
[----:B------:R-:W-:Y:S01]  /*734b0*/  IMAD.MOV.U32 R15, RZ, RZ, R7 ;  /* 0x000000ffff0f7224 */ /* 0x000fe200078e0007 */
[----:B------:R-:W-:Y:S01]  /*734c0*/  LOP3.LUT R8, R80, R206, RZ, 0x3c, !PT ;  /* 0x000000ce50087212 */ /* 0x000fe200078e3cff */
[----:B------:R-:W5:Y:S01]  /*734d0*/  LDL.128 R76, [R1+0x1160] ;  /* 0x00116000014c7983 */ /* 0x000f620000100c00 */
[----:B------:R-:W-:-:S03]  /*734e0*/  LOP3.LUT R9, R81, R207, RZ, 0x3c, !PT ;  /* 0x000000cf51097212 */ /* 0x000fc600078e3cff */
[----:B------:R0:W-:Y:S01]  /*734f0*/  STL.128 [R1+0x1340], R12 ;  /* 0x0013400c01007387 */ /* 0x0001e20000100c00 */
[----:B------:R-:W-:Y:S02]  /*73500*/  LOP3.LUT R6, R82, R212, RZ, 0x3c, !PT ;  /* 0x000000d452067212 */ /* 0x000fe400078e3cff */
[----:B------:R-:W-:Y:S01]  /*73510*/  LOP3.LUT R7, R83, R213, RZ, 0x3c, !PT ;  /* 0x000000d553077212 */ /* 0x000fe200078e3cff */
[----:B------:R-:W5:Y:S04]  /*73520*/  LDL.128 R200, [R1+0x1340] ;  /* 0x0013400001c87983 */ /* 0x000f680000100c00 */
[----:B------:R-:W5:Y:S01]  /*73530*/  LDL.128 R80, [R1+0x1170] ;  /* 0x0011700001507983 */ /* 0x000f620000100c00 */
        /* <DEDUP_REMOVED lines=40> */
[----:B------:R-:W-:Y:S01]  /*737c0*/  LOP3.LUT R8, R92, R172, RZ, 0x3c, !PT ;  /* 0x000000ac5c087212 */ /* 0x000fe200078e3cff */
[----:B------:R-:W-:Y:S01]  /*737d0*/  IMAD.MOV.U32 R10, RZ, RZ, R6 ;  /* 0x000000ffff0a7224 */ /* 0x000fe200078e0006 */
[----:B------:R-:W-:Y:S01]  /*737e0*/  LOP3.LUT R9, R93, R173, RZ, 0x3c, !PT ;  /* 0x000000ad5d097212 */ /* 0x000fe200078e3cff */
[----:B------:R-:W-:Y:S01]  /*737f0*/  IMAD.MOV.U32 R11, RZ, RZ, R7 ;  /* 0x000000ffff0b7224 */ /* 0x000fe200078e0007 */
[----:B------:R-:W5:Y:S04]  /*73800*/  LDL.128 R92, [R1+0x11a0] ;  /* 0x0011a000015c7983 */ /* 0x000f680000100c00 */
        /* <DEDUP_REMOVED lines=10> */
[----:B------:R1:W-:Y:S04]  /*738b0*/  STL.128 [R1+0x1390], R12 ;  /* 0x0013900c01007387 */ /* 0x0003e80000100c00 */
[----:B------:R-:W5:Y:S04]  /*738c0*/  LDL.128 R96, [R1+0x11b0] ;  /* 0x0011b00001607983 */ /* 0x000f680000100c00 */
[----:B------:R-:W5:Y:S04]  /*738d0*/  LDL.128 R168, [R1+0x12d0] ;  /* 0x0012d00001a87983 */ /* 0x000f680000100c00 */
[----:B0-----:R-:W5:Y:S01]  /*738e0*/  LDL.128 R8, [R1+0x1050] ;  /* 0x0010500001087983 */ /* 0x001f620000100c00 */
[----:B-1----:R-:W-:-:S03]  /*738f0*/  IMAD.MOV.U32 R14, RZ, RZ, R2 ;  /* 0x000000ffff0e7224 */ /* 0x002fc600078e0002 */
[----:B------:R-:W5:Y:S01]  /*73900*/  LDL.128 R172, [R1+0x12e0] ;  /* 0x0012e00001ac7983 */ /* 0x000f620000100c00 */
[----:B------:R-:W-:Y:S02]  /*73910*/  IMAD.MOV.U32 R15, RZ, RZ, R3 ;  /* 0x000000ffff0f7224 */ /* 0x000fe400078e0003 */
[----:B------:R-:W-:Y:S01]  /*73920*/  IMAD.MOV.U32 R12, RZ, RZ, R4 ;  /* 0x000000ffff0c7224 */ /* 0x000fe200078e0004 */
[----:B------:R-:W5:Y:S01]  /*73930*/  LDL.128 R216, [R1+0x1380] ;  /* 0x0013800001d87983 */ /* 0x000f620000100c00 */
[----:B------:R-:W-:-:S03]  /*73940*/  IMAD.MOV.U32 R13, RZ, RZ, R5 ;  /* 0x000000ffff0d7224 */ /* 0x000fc600078e0005 */
[----:B------:R-:W5:Y:S04]  /*73950*/  LDL.128 R4, [R1+0x1040] ;  /* 0x0010400001047983 */ /* 0x000f680000100c00 */
[----:B------:R0:W-:Y:S04]  /*73960*/  STL.128 [R1+0x13b0], R12 ;  /* 0x0013b00c01007387 */ /* 0x0001e80000100c00 */
[----:B------:R-:W5:Y:S04]  /*73970*/  LDL.128 R220, [R1+0x1390] ;  /* 0x0013900001dc7983 */ /* 0x000f680000100c00 */
[----:B------:R-:W5:Y:S04]  /*73980*/  LDL.128 R224, [R1+0x13a0] ;  /* 0x0013a00001e07983 */ /* 0x000f680000100c00 */
[----:B------:R-:W5:Y:S04]  /*73990*/  LDL.128 R228, [R1+0x13b0] ;  /* 0x0013b00001e47983 */ /* 0x000f680000100c00 */
[----:B0-----:R-:W5:Y:S04]  /*739a0*/  LDL.128 R12, [R1+0x1060] ;  /* 0x00106000010c7983 */ /* 0x001f680000100c00 */
[----:B--2---:R0:W-:Y:S04]  /*739b0*/  STL.128 [R1+0x1470], R16 ;  /* 0x0014701001007387 */ /* 0x0041e80000100c00 */
[----:B---3--:R0:W-:Y:S04]  /*739c0*/  STL.128 [R1+0x1480], R20 ;  /* 0x0014801401007387 */ /* 0x0081e80000100c00 */
[----:B----4-:R0:W-:Y:S04]  /*739d0*/  STL.128 [R1+0x14a0], R28 ;  /* 0x0014a01c01007387 */ /* 0x0101e80000100c00 */
[----:B-----5:R0:W-:Y:S04]  /*739e0*/  STL.128 [R1+0x14b0], R32 ;  /* 0x0014b02001007387 */ /* 0x0201e80000100c00 */
        /* <DEDUP_REMOVED lines=38> */
[----:B------:R-:W-:-:S03]  /*73c50*/  IMAD.MOV.U32 R2, RZ, RZ, RZ ;  /* 0x000000ffff027224 */ /* 0x000fc600078e00ff */
        /* <DEDUP_REMOVED lines=13> */
[----:B------:R0:W-:Y:S02]  /*73d30*/  STL.128 [R1+0x1460], R12 ;  /* 0x0014600c01007387 */ /* 0x0001e40000100c00 */
.L_x_310:
[----:B-1----:R-:W-:-:S04]  /*73d40*/  IMAD.SHL.U32 R3, R2, 0x10, RZ ;  /* 0x0000001002037824 */ /* 0x002fc800078e00ff */
[----:B------:R-:W-:-:S05]  /*73d50*/  IMAD R3, R3, 0x8, R0 ;  /* 0x0000000803037824 */ /* 0x000fca00078e0200 */
[----:B0-----:R-:W2:Y:S04]  /*73d60*/  LDL.128 R24, [R3] ;  /* 0x0000000003187983 */ /* 0x001ea80000100c00 */
        /* <DEDUP_REMOVED lines=54> */
[----:B------:R-:W-:Y:S01]  /*740d0*/  LOP3.LUT R16, R33, R17, RZ, 0x3c, !PT ;  /* 0x0000001121107212 */ /* 0x000fe200078e3cff */
[----:B------:R-:W-:Y:S01]  /*740e0*/  IMAD.SHL.U32 R17, R26, 0x2, RZ ;  /* 0x000000021a117824 */ /* 0x000fe200078e00ff */
[----:B------:R-:W-:Y:S02]  /*740f0*/  LOP3.LUT R18, R41, R19, RZ, 0x3c, !PT ;  /* 0x0000001329127212 */ /* 0x000fe400078e3cff */
[----:B------:R-:W-:Y:S02]  /*74100*/  SHF.L.W.U32.HI R35, R16, 0x8, R37 ;  /* 0x0000000810237819 */ /* 0x000fe40000010e25 */
[----:B------:R-:W-:Y:S01]  /*74110*/  SHF.L.W.U32.HI R37, R37, 0x8, R16 ;  /* 0x0000000825257819 */ /* 0x000fe20000010e10 */
[----:B------:R-:W-:Y:S01]  /*74120*/  IMAD.SHL.U32 R16, R36, 0x2, RZ ;  /* 0x0000000224107824 */ /* 0x000fe200078e00ff */
[----:B------:R-:W-:Y:S02]  /*74130*/  SHF.L.W.U32.HI R38, R18, 0x8, R39 ;  /* 0x0000000812267819 */ /* 0x000fe40000010e27 */
[----:B------:R-:W-:Y:S01]  /*74140*/  SHF.L.W.U32.HI R39, R39, 0x8, R18 ;  /* 0x0000000827277819 */ /* 0x000fe20000010e12 */
[----:B------:R-:W-:Y:S01]  /*74150*/  IMAD R57, R42, R37, RZ ;  /* 0x000000252a397224 */ /* 0x000fe200078e02ff */
[----:B------:R-:W-:Y:S01]  /*74160*/  IADD3 R24, P0, PT, R37, R26, RZ ;  /* 0x0000001a25187210 */ /* 0x000fe20007f1e0ff */
[----:B------:R-:W-:Y:S01]  /*74170*/  IMAD.SHL.U32 R42, R32, 0x2, RZ ;  /* 0x00000002202a7824 */ /* 0x000fe200078e00ff */
[----:B------:R-:W-:Y:S01]  /*74180*/  LOP3.LUT R17, R17, 0xfffffffe, RZ, 0xc0, !PT ;  /* 0xfffffffe11117812 */ /* 0x000fe200078ec0ff */
[----:B------:R-:W-:Y:S01]  /*74190*/  IMAD R53, R40, R39, RZ ;  /* 0x0000002728357224 */ /* 0x000fe200078e02ff */
[----:B------:R-:W-:Y:S01]  /*741a0*/  IADD3 R18, P2, PT, R39, R36, RZ ;  /* 0x0000002427127210 */ /* 0x000fe20007f5e0ff */
[----:B------:R-:W-:Y:S01]  /*741b0*/  IMAD.X R25, R35, 0x1, R45, P0 ;  /* 0x0000000123197824 */ /* 0x000fe200000e062d */
[----:B------:R-:W-:-:S02]  /*741c0*/  LOP3.LUT R16, R16, 0xfffffffe, RZ, 0xc0, !PT ;  /* 0xfffffffe10107812 */ /* 0x000fc400078ec0ff */
[----:B------:R-:W-:Y:S01]  /*741d0*/  SHF.L.U64.HI R40, R34, 0x1, R41 ;  /* 0x0000000122287819 */ /* 0x000fe20000010229 */
[----:B------:R-:W-:Y:S01]  /*741e0*/  IMAD.X R19, R38, 0x1, R43, P2 ;  /* 0x0000000126137824 */ /* 0x000fe200010e062b */
[----:B------:R-:W-:Y:S01]  /*741f0*/  SHF.L.U64.HI R44, R32, 0x1, R33 ;  /* 0x00000001202c7819 */ /* 0x000fe20000010221 */
[----:B------:R-:W-:-:S04]  /*74200*/  IMAD.WIDE.U32 R24, R37, R17, R24 ;  /* 0x0000001125187225 */ /* 0x000fc800078e0018 */
[----:B------:R-:W-:Y:S01]  /*74210*/  IMAD.WIDE.U32 R18, R39, R16, R18 ;  /* 0x0000001027127225 */ /* 0x000fe200078e0012 */
[----:B------:R-:W-:-:S03]  /*74220*/  LOP3.LUT R16, R24, R45, R21, 0x96, !PT ;  /* 0x0000002d18107212 */ /* 0x000fc600078e9615 */
[----:B------:R-:W-:Y:S01]  /*74230*/  IMAD.IADD R57, R25, 0x1, R57 ;  /* 0x0000000119397824 */ /* 0x000fe200078e0239 */
[----:B------:R-:W-:Y:S01]  /*74240*/  LOP3.LUT R21, R18, R43, R23, 0x96, !PT ;  /* 0x0000002b12157212 */ /* 0x000fe200078e9617 */
[----:B------:R-:W-:Y:S01]  /*74250*/  IMAD.IADD R53, R19, 0x1, R53 ;  /* 0x0000000113357824 */ /* 0x000fe200078e0235 */
[C---:B------:R-:W-:Y:S01]  /*74260*/  SHF.L.U64.HI R19, R28.reuse, 0x1, R29 ;  /* 0x000000011c137819 */ /* 0x040fe2000001021d */
[C---:B------:R-:W-:Y:S01]  /*74270*/  IMAD.SHL.U32 R17, R28.reuse, 0x2, RZ ;  /* 0x000000021c117824 */ /* 0x040fe200078e00ff */
[----:B------:R-:W-:Y:S02]  /*74280*/  LOP3.LUT R27, R57, R26, R20, 0x96, !PT ;  /* 0x0000001a391b7212 */ /* 0x000fe400078e9614 */
[----:B------:R-:W-:Y:S02]  /*74290*/  IADD3 R26, P0, PT, R28, R8, RZ ;  /* 0x000000081c1a7210 */ /* 0x000fe40007f1e0ff */
[----:B------:R-:W-:Y:S02]  /*742a0*/  LOP3.LUT R36, R53, R36, R22, 0x96, !PT ;  /* 0x0000002435247212 */ /* 0x000fe400078e9616 */
[----:B------:R-:W-:-:S02]  /*742b0*/  SHF.L.W.U32.HI R22, R27, 0x10, R16 ;  /* 0x000000101b167819 */ /* 0x000fc40000010e10 */
[----:B------:R-:W-:Y:S01]  /*742c0*/  SHF.L.W.U32.HI R23, R16, 0x10, R27 ;  /* 0x0000001010177819 */ /* 0x000fe20000010e1b */
[----:B------:R-:W-:Y:S01]  /*742d0*/  IMAD.X R27, R29, 0x1, R9, P0 ;  /* 0x000000011d1b7824 */ /* 0x000fe200000e0609 */
[----:B------:R-:W-:Y:S02]  /*742e0*/  LOP3.LUT R17, R17, 0xfffffffe, RZ, 0xc0, !PT ;  /* 0xfffffffe11117812 */ /* 0x000fe400078ec0ff */
[----:B------:R-:W-:Y:S02]  /*742f0*/  LOP3.LUT R19, R19, 0x1, RZ, 0xc0, !PT ;  /* 0x0000000113137812 */ /* 0x000fe400078ec0ff */
[----:B------:R-:W-:Y:S01]  /*74300*/  IADD3 R28, P2, PT, R30, R10, RZ ;  /* 0x0000000a1e1c7210 */ /* 0x000fe20007f5e0ff */
[----:B------:R-:W-:Y:S01]  /*74310*/  IMAD.WIDE.U32 R26, R8, R17, R26 ;  /* 0x00000011081a7225 */ /* 0x000fe200078e001a */
[----:B------:R-:W-:Y:S02]  /*74320*/  SHF.L.W.U32.HI R20, R36, 0x10, R21 ;  /* 0x0000001024147819 */ /* 0x000fe40000010e15 */
[----:B------:R-:W-:Y:S01]  /*74330*/  SHF.L.W.U32.HI R21, R21, 0x10, R36 ;  /* 0x0000001015157819 */ /* 0x000fe20000010e24 */
[----:B------:R-:W-:Y:S01]  /*74340*/  IMAD.SHL.U32 R17, R30, 0x2, RZ ;  /* 0x000000021e117824 */ /* 0x000fe200078e00ff */
[----:B------:R-:W-:Y:S01]  /*74350*/  SHF.L.U64.HI R25, R12, 0x1, R13 ;  /* 0x000000010c197819 */ /* 0x000fe2000001020d */
[----:B------:R-:W-:Y:S01]  /*74360*/  IMAD R19, R19, R8, RZ ;  /* 0x0000000813137224 */ /* 0x000fe200078e02ff */
[----:B------:R-:W-:Y:S01]  /*74370*/  IADD3 R32, P0, PT, R23, R32, RZ ;  /* 0x0000002017207210 */ /* 0x000fe20007f1e0ff */
[----:B------:R-:W-:Y:S01]  /*74380*/  IMAD.X R29, R31, 0x1, R11, P2 ;  /* 0x000000011f1d7824 */ /* 0x000fe200010e060b */
[----:B------:R-:W-:Y:S01]  /*74390*/  LOP3.LUT R17, R17, 0xfffffffe, RZ, 0xc0, !PT ;  /* 0xfffffffe11117812 */ /* 0x000fe200078ec0ff */
[----:B------:R-:W-:Y:S01]  /*743a0*/  IMAD.IADD R45, R27, 0x1, R19 ;  /* 0x000000011b2d7824 */ /* 0x000fe200078e0213 */
[----:B------:R-:W-:Y:S01]  /*743b0*/  SHF.L.U64.HI R19, R30, 0x1, R31 ;  /* 0x000000011e137819 */ /* 0x000fe2000001021f */
[----:B------:R-:W-:Y:S01]  /*743c0*/  IMAD.SHL.U32 R36, R34, 0x2, RZ ;  /* 0x0000000222247824 */ /* 0x000fe200078e00ff */
[----:B------:R-:W-:Y:S01]  /*743d0*/  IADD3 R16, P2, PT, R21, R34, RZ ;  /* 0x0000002215107210 */ /* 0x000fe20007f5e0ff */
[----:B------:R-:W-:Y:S01]  /*743e0*/  IMAD.WIDE.U32 R30, R10, R17, R28 ;  /* 0x000000110a1e7225 */ /* 0x000fe200078e001c */
[----:B------:R-:W-:-:S02]  /*743f0*/  LOP3.LUT R34, R45, R5, RZ, 0x3c, !PT ;  /* 0x000000052d227212 */ /* 0x000fc400078e3cff */
[----:B------:R-:W-:Y:S01]  /*74400*/  LOP3.LUT R17, R19, 0x1, RZ, 0xc0, !PT ;  /* 0x0000000113117812 */ /* 0x000fe200078ec0ff */
[----:B------:R-:W-:Y:S01]  /*74410*/  IMAD.X R33, R22, 0x1, R33, P0 ;  /* 0x0000000116217824 */ /* 0x000fe200000e0621 */
[C---:B------:R-:W-:Y:S01]  /*74420*/  IADD3 R28, P3, PT, R12.reuse, R34, RZ ;  /* 0x000000220c1c7210 */ /* 0x040fe20007f7e0ff */
[----:B------:R-:W-:Y:S01]  /*74430*/  IMAD.SHL.U32 R12, R12, 0x2, RZ ;  /* 0x000000020c0c7824 */ /* 0x000fe200078e00ff */
[----:B------:R-:W-:Y:S01]  /*74440*/  LOP3.LUT R27, R26, R4, RZ, 0x3c, !PT ;  /* 0x000000041a1b7212 */ /* 0x000fe200078e3cff */
[----:B------:R-:W-:Y:S01]  /*74450*/  IMAD R43, R17, R10, RZ ;  /* 0x0000000a112b7224 */ /* 0x000fe200078e02ff */
[----:B------:R-:W-:Y:S02]  /*74460*/  LOP3.LUT R19, R25, 0x1, RZ, 0xc0, !PT ;  /* 0x0000000119137812 */ /* 0x000fe400078ec0ff */
[----:B------:R-:W-:Y:S01]  /*74470*/  LOP3.LUT R17, R12, 0xfffffffe, RZ, 0xc0, !PT ;  /* 0xfffffffe0c117812 */ /* 0x000fe200078ec0ff */
[----:B------:R-:W-:Y:S01]  /*74480*/  IMAD.X R29, R13, 0x1, R27, P3 ;  /* 0x000000010d1d7824 */ /* 0x000fe200018e061b */
[----:B------:R-:W-:Y:S01]  /*74490*/  LOP3.LUT R13, R42, 0xfffffffe, RZ, 0xc0, !PT ;  /* 0xfffffffe2a0d7812 */ /* 0x000fe200078ec0ff */
[----:B------:R-:W-:Y:S01]  /*744a0*/  IMAD.IADD R43, R31, 0x1, R43 ;  /* 0x000000011f2b7824 */ /* 0x000fe200078e022b */
[----:B------:R-:W-:Y:S01]  /*744b0*/  LOP3.LUT R27, R30, R6, RZ, 0x3c, !PT ;  /* 0x000000061e1b7212 */ /* 0x000fe200078e3cff */
[-C--:B------:R-:W-:Y:S01]  /*744c0*/  IMAD R47, R19, R34.reuse, RZ ;  /* 0x00000022132f7224 */ /* 0x080fe200078e02ff */
[----:B------:R-:W-:Y:S01]  /*744d0*/  LOP3.LUT R19, R36, 0xfffffffe, RZ, 0xc0, !PT ;  /* 0xfffffffe24137812 */ /* 0x000fe200078ec0ff */
[----:B------:R-:W-:Y:S01]  /*744e0*/  IMAD.WIDE.U32 R28, R17, R34, R28 ;  /* 0x00000022111c7225 */ /* 0x000fe200078e001c */
[----:B------:R-:W-:-:S02]  /*744f0*/  LOP3.LUT R31, R43, R7, RZ, 0x3c, !PT ;  /* 0x000000072b1f7212 */ /* 0x000fc400078e3cff */
[----:B------:R-:W-:Y:S01]  /*74500*/  SHF.L.U64.HI R25, R14, 0x1, R15 ;  /* 0x000000010e197819 */ /* 0x000fe2000001020f */
[----:B------:R-:W-:Y:S01]  /*74510*/  IMAD.X R17, R20, 0x1, R41, P2 ;  /* 0x0000000114117824 */ /* 0x000fe200010e0629 */
[----:B------:R-:W-:Y:S01]  /*74520*/  LOP3.LUT R34, R40, 0x1, RZ, 0xc0, !PT ;  /* 0x0000000128227812 */ /* 0x000fe200078ec0ff */
[----:B------:R-:W-:Y:S01]  /*74530*/  IMAD.WIDE.U32 R12, R23, R13, R32 ;  /* 0x0000000d170c7225 */ /* 0x000fe200078e0020 */
[----:B------:R-:W-:Y:S02]  /*74540*/  IADD3 R32, P0, PT, R14, R31, RZ ;  /* 0x0000001f0e207210 */ /* 0x000fe40007f1e0ff */
[----:B------:R-:W-:Y:S01]  /*74550*/  SHF.L.U64.HI R36, R26, 0x1, R45 ;  /* 0x000000011a247819 */ /* 0x000fe2000001022d */
[----:B------:R-:W-:-:S03]  /*74560*/  IMAD.WIDE.U32 R16, R21, R19, R16 ;  /* 0x0000001315107225 */ /* 0x000fc600078e0010 */
[----:B------:R-:W-:Y:S01]  /*74570*/  LOP3.LUT R36, R36, 0x1, RZ, 0xc0, !PT ;  /* 0x0000000124247812 */ /* 0x000fe200078ec0ff */
[----:B------:R-:W-:Y:S01]  /*74580*/  IMAD.SHL.U32 R19, R14, 0x2, RZ ;  /* 0x000000020e137824 */ /* 0x000fe200078e00ff */
[----:B------:R-:W-:Y:S01]  /*74590*/  LOP3.LUT R14, R25, 0x1, RZ, 0xc0, !PT ;  /* 0x00000001190e7812 */ /* 0x000fe200078ec0ff */
[----:B------:R-:W-:Y:S01]  /*745a0*/  IMAD.X R33, R15, 0x1, R27, P0 ;  /* 0x000000010f217824 */ /* 0x000fe200000e061b */
[----:B------:R-:W-:Y:S01]  /*745b0*/  LOP3.LUT R25, R28, R8, RZ, 0x3c, !PT ;  /* 0x000000081c197212 */ /* 0x000fe200078e3cff */
[----:B------:R-:W-:Y:S01]  /*745c0*/  IMAD.IADD R47, R29, 0x1, R47 ;  /* 0x000000011d2f7824 */ /* 0x000fe200078e022f */
[----:B------:R-:W-:Y:S01]  /*745d0*/  LOP3.LUT R15, R19, 0xfffffffe, RZ, 0xc0, !PT ;  /* 0xfffffffe130f7812 */ /* 0x000fe200078ec0ff */
[----:B------:R-:W-:Y:S01]  /*745e0*/  IMAD R27, R14, R31, RZ ;  /* 0x0000001f0e1b7224 */ /* 0x000fe200078e02ff */
[----:B------:R-:W-:Y:S01]  /*745f0*/  LOP3.LUT R39, R16, R39, RZ, 0x3c, !PT ;  /* 0x0000002710277212 */ /* 0x000fe200078e3cff */
[----:B------:R-:W-:Y:S01]  /*74600*/  IMAD R59, R34, R21, RZ ;  /* 0x00000015223b7224 */ /* 0x000fe200078e02ff */
[----:B------:R-:W-:Y:S01]  /*74610*/  LOP3.LUT R8, R47, R9, RZ, 0x3c, !PT ;  /* 0x000000092f087212 */ /* 0x000fe200078e3cff */
[----:B------:R-:W-:Y:S01]  /*74620*/  IMAD.WIDE.U32 R32, R15, R31, R32 ;  /* 0x0000001f0f207225 */ /* 0x000fe200078e0020 */
[----:B------:R-:W-:-:S02]  /*74630*/  SHF.L.U64.HI R34, R30, 0x1, R43 ;  /* 0x000000011e227819 */ /* 0x000fc4000001022b */
[----:B------:R-:W-:Y:S01]  /*74640*/  SHF.L.W.U32.HI R19, R8, 0x8, R25 ;  /* 0x0000000808137819 */ /* 0x000fe20000010e19 */
[----:B------:R-:W-:Y:S01]  /*74650*/  IMAD.IADD R27, R33, 0x1, R27 ;  /* 0x00000001211b7824 */ /* 0x000fe200078e021b */
[----:B------:R-:W-:Y:S01]  /*74660*/  SHF.L.W.U32.HI R25, R25, 0x8, R8 ;  /* 0x0000000819197819 */ /* 0x000fe20000010e08 */
[----:B------:R-:W-:Y:S01]  /*74670*/  IMAD.IADD R59, R17, 0x1, R59 ;  /* 0x00000001113b7824 */ /* 0x000fe200078e023b */
[----:B------:R-:W-:Y:S01]  /*74680*/  LOP3.LUT R41, R32, R10, RZ, 0x3c, !PT ;  /* 0x0000000a20297212 */ /* 0x000fe200078e3cff */
[----:B------:R-:W-:Y:S01]  /*74690*/  IMAD.SHL.U32 R9, R26, 0x2, RZ ;  /* 0x000000021a097824 */ /* 0x000fe200078e00ff */
[----:B------:R-:W-:Y:S01]  /*746a0*/  LOP3.LUT R10, R27, R11, RZ, 0x3c, !PT ;  /* 0x0000000b1b0a7212 */ /* 0x000fe200078e3cff */
[----:B------:R-:W-:Y:S01]  /*746b0*/  IMAD.SHL.U32 R14, R30, 0x2, RZ ;  /* 0x000000021e0e7824 */ /* 0x000fe200078e00ff */
[----:B------:R-:W-:Y:S01]  /*746c0*/  IADD3 R8, P0, PT, R25, R26, RZ ;  /* 0x0000001a19087210 */ /* 0x000fe20007f1e0ff */
[----:B------:R-:W-:Y:S01]  /*746d0*/  IMAD R51, R36, R25, RZ ;  /* 0x0000001924337224 */ /* 0x000fe200078e02ff */
[----:B------:R-:W-:-:S02]  /*746e0*/  LOP3.LUT R38, R59, R38, RZ, 0x3c, !PT ;  /* 0x000000263b267212 */ /* 0x000fc400078e3cff */
[----:B------:R-:W-:Y:S02]  /*746f0*/  SHF.L.W.U32.HI R17, R10, 0x8, R41 ;  /* 0x000000080a117819 */ /* 0x000fe40000010e29 */
[----:B------:R-:W-:Y:S02]  /*74700*/  SHF.L.W.U32.HI R41, R41, 0x8, R10 ;  /* 0x0000000829297819 */ /* 0x000fe40000010e0a */
[----:B------:R-:W-:Y:S01]  /*74710*/  LOP3.LUT R11, R9, 0xfffffffe, RZ, 0xc0, !PT ;  /* 0xfffffffe090b7812 */ /* 0x000fe200078ec0ff */
[----:B------:R-:W-:Y:S01]  /*74720*/  IMAD.X R9, R19, 0x1, R45, P0 ;  /* 0x0000000113097824 */ /* 0x000fe200000e062d */
[----:B------:R-:W-:Y:S02]  /*74730*/  SHF.L.W.U32.HI R33, R39, 0x1, R38 ;  /* 0x0000000127217819 */ /* 0x000fe40000010e26 */
[----:B------:R-:W-:Y:S01]  /*74740*/  SHF.L.W.U32.HI R39, R38, 0x1, R39 ;  /* 0x0000000126277819 */ /* 0x000fe20000010e27 */
[----:B------:R-:W-:Y:S01]  /*74750*/  IMAD.WIDE.U32 R8, R25, R11, R8 ;  /* 0x0000000b19087225 */ /* 0x000fe200078e0008 */
[----:B------:R-:W-:-:S02]  /*74760*/  IADD3 R10, P0, PT, R41, R30, RZ ;  /* 0x0000001e290a7210 */ /* 0x000fc40007f1e0ff */
[----:B------:R-:W-:Y:S01]  /*74770*/  LOP3.LUT R38, R44, 0x1, RZ, 0xc0, !PT ;  /* 0x000000012c267812 */ /* 0x000fe200078ec0ff */
[----:B------:R-:W-:Y:S01]  /*74780*/  IMAD.IADD R51, R9, 0x1, R51 ;  /* 0x0000000109337824 */ /* 0x000fe200078e0233 */
[----:B------:R-:W-:Y:S01]  /*74790*/  LOP3.LUT R14, R14, 0xfffffffe, RZ, 0xc0, !PT ;  /* 0xfffffffe0e0e7812 */ /* 0x000fe200078ec0ff */
[----:B------:R-:W-:Y:S01]  /*747a0*/  IMAD.X R11, R17, 0x1, R43, P0 ;  /* 0x00000001110b7824 */ /* 0x000fe200000e062b */
[----:B------:R-:W-:Y:S01]  /*747b0*/  LOP3.LUT R34, R34, 0x1, RZ, 0xc0, !PT ;  /* 0x0000000122227812 */ /* 0x000fe200078ec0ff */
[----:B------:R-:W-:Y:S01]  /*747c0*/  IMAD R61, R38, R23, RZ ;  /* 0x00000017263d7224 */ /* 0x000fe200078e02ff */
[----:B------:R-:W-:Y:S01]  /*747d0*/  LOP3.LUT R31, R12, R37, RZ, 0x3c, !PT ;  /* 0x000000250c1f7212 */ /* 0x000fe200078e3cff */
[----:B------:R-:W-:Y:S01]  /*747e0*/  IMAD.WIDE.U32 R10, R41, R14, R10 ;  /* 0x0000000e290a7225 */ /* 0x000fe200078e000a */
[----:B------:R-:W-:Y:S02]  /*747f0*/  LOP3.LUT R37, R8, R45, R5, 0x96, !PT ;  /* 0x0000002d08257212 */ /* 0x000fe400078e9605 */
[----:B------:R-:W-:Y:S01]  /*74800*/  LOP3.LUT R4, R51, R26, R4, 0x96, !PT ;  /* 0x0000001a33047212 */ /* 0x000fe200078e9604 */
[----:B------:R-:W-:Y:S01]  /*74810*/  IMAD R49, R34, R41, RZ ;  /* 0x0000002922317224 */ /* 0x000fe200078e02ff */
[----:B------:R-:W-:Y:S01]  /*74820*/  LOP3.LUT R43, R10, R43, R7, 0x96, !PT ;  /* 0x0000002b0a2b7212 */ /* 0x000fe200078e9607 */
[----:B------:R-:W-:Y:S01]  /*74830*/  IMAD.IADD R61, R13, 0x1, R61 ;  /* 0x000000010d3d7824 */ /* 0x000fe200078e023d */
[----:B------:R-:W-:Y:S01]  /*74840*/  SHF.L.U64.HI R34, R24, 0x1, R57 ;  /* 0x0000000118227819 */ /* 0x000fe20000010239 */
[----:B------:R-:W-:-:S02]  /*74850*/  IMAD.IADD R49, R11, 0x1, R49 ;  /* 0x000000010b317824 */ /* 0x000fc400078e0231 */
[----:B------:R-:W-:Y:S01]  /*74860*/  IMAD.SHL.U32 R5, R28, 0x2, RZ ;  /* 0x000000021c057824 */ /* 0x000fe200078e00ff */
[----:B------:R-:W-:Y:S01]  /*74870*/  LOP3.LUT R14, R61, R35, RZ, 0x3c, !PT ;  /* 0x000000233d0e7212 */ /* 0x000fe200078e3cff */
[----:B------:R-:W-:Y:S01]  /*74880*/  IMAD.SHL.U32 R11, R18, 0x2, RZ ;  /* 0x00000002120b7824 */ /* 0x000fe200078e00ff */
[----:B------:R-:W-:Y:S01]  /*74890*/  SHF.L.W.U32.HI R35, R4, 0x10, R37 ;  /* 0x0000001004237819 */ /* 0x000fe20000010e25 */
[----:B------:R-:W-:Y:S01]  /*748a0*/  IMAD.SHL.U32 R9, R10, 0x2, RZ ;  /* 0x000000020a097824 */ /* 0x000fe200078e00ff */
[----:B------:R-:W-:Y:S01]  /*748b0*/  SHF.L.W.U32.HI R37, R37, 0x10, R4 ;  /* 0x0000001025257819 */ /* 0x000fe20000010e04 */
[----:B------:R-:W-:Y:S01]  /*748c0*/  IMAD.SHL.U32 R4, R32, 0x2, RZ ;  /* 0x0000000220047824 */ /* 0x000fe200078e00ff */
[----:B------:R-:W-:Y:S02]  /*748d0*/  LOP3.LUT R6, R49, R30, R6, 0x96, !PT ;  /* 0x0000001e31067212 */ /* 0x000fe400078e9606 */
[----:B------:R-:W-:Y:S02]  /*748e0*/  SHF.L.W.U32.HI R29, R31, 0x1, R14 ;  /* 0x000000011f1d7819 */ /* 0x000fe40000010e0e */
[----:B------:R-:W-:-:S02]  /*748f0*/  SHF.L.W.U32.HI R31, R14, 0x1, R31 ;  /* 0x000000010e1f7819 */ /* 0x000fc40000010e1f */
[--C-:B------:R-:W-:Y:S02]  /*74900*/  SHF.L.U64.HI R30, R28, 0x1, R47.reuse ;  /* 0x000000011c1e7819 */ /* 0x100fe4000001022f */
[----:B------:R-:W-:Y:S02]  /*74910*/  IADD3 R14, P0, PT, R37, R28, RZ ;  /* 0x0000001c250e7210 */ /* 0x000fe40007f1e0ff */
[----:B------:R-:W-:Y:S02]  /*74920*/  SHF.L.W.U32.HI R45, R43, 0x10, R6 ;  /* 0x000000102b2d7819 */ /* 0x000fe40000010e06 */
[----:B------:R-:W-:Y:S01]  /*74930*/  LOP3.LUT R5, R5, 0xfffffffe, RZ, 0xc0, !PT ;  /* 0xfffffffe05057812 */ /* 0x000fe200078ec0ff */
[----:B------:R-:W-:Y:S01]  /*74940*/  IMAD.X R15, R35, 0x1, R47, P0 ;  /* 0x00000001230f7824 */ /* 0x000fe200000e062f */
[----:B------:R-:W-:Y:S02]  /*74950*/  LOP3.LUT R30, R30, 0x1, RZ, 0xc0, !PT ;  /* 0x000000011e1e7812 */ /* 0x000fe400078ec0ff */
[----:B------:R-:W-:Y:S01]  /*74960*/  SHF.L.W.U32.HI R43, R6, 0x10, R43 ;  /* 0x00000010062b7819 */ /* 0x000fe20000010e2b */
[----:B------:R-:W-:Y:S01]  /*74970*/  IMAD.WIDE.U32 R14, R37, R5, R14 ;  /* 0x00000005250e7225 */ /* 0x000fe200078e000e */
[----:B------:R-:W-:-:S02]  /*74980*/  IADD3 R26, P2, PT, R45, R32, RZ ;  /* 0x000000202d1a7210 */ /* 0x000fc40007f5e0ff */
[--C-:B------:R-:W-:Y:S01]  /*74990*/  SHF.L.U64.HI R28, R32, 0x1, R27.reuse ;  /* 0x00000001201c7819 */ /* 0x100fe2000001021b */
[----:B------:R-:W-:Y:S01]  /*749a0*/  IMAD R55, R30, R37, RZ ;  /* 0x000000251e377224 */ /* 0x000fe200078e02ff */
[----:B------:R-:W-:Y:S01]  /*749b0*/  LOP3.LUT R4, R4, 0xfffffffe, RZ, 0xc0, !PT ;  /* 0xfffffffe04047812 */ /* 0x000fe200078ec0ff */
[----:B------:R-:W-:Y:S01]  /*749c0*/  IMAD.X R27, R43, 0x1, R27, P2 ;  /* 0x000000012b1b7824 */ /* 0x000fe200010e061b */
[----:B------:R-:W-:Y:S01]  /*749d0*/  LOP3.LUT R28, R28, 0x1, RZ, 0xc0, !PT ;  /* 0x000000011c1c7812 */ /* 0x000fe200078ec0ff */
[----:B------:R-:W-:Y:S01]  /*749e0*/  IMAD.IADD R55, R15, 0x1, R55 ;  /* 0x000000010f377824 */ /* 0x000fe200078e0237 */
[----:B------:R-:W-:Y:S01]  /*749f0*/  LOP3.LUT R25, R14, R25, RZ, 0x3c, !PT ;  /* 0x000000190e197212 */ /* 0x000fe200078e3cff */
[----:B------:R-:W-:Y:S01]  /*74a00*/  IMAD.WIDE.U32 R26, R45, R4, R26 ;  /* 0x000000042d1a7225 */ /* 0x000fe200078e001a */
[----:B------:R-:W-:Y:S02]  /*74a10*/  IADD3 R4, P0, PT, R39, R24, RZ ;  /* 0x0000001827047210 */ /* 0x000fe40007f1e0ff */
[----:B------:R-:W-:Y:S01]  /*74a20*/  LOP3.LUT R30, R55, R19, RZ, 0x3c, !PT ;  /* 0x00000013371e7212 */ /* 0x000fe200078e3cff */
[----:B------:R-:W-:Y:S01]  /*74a30*/  IMAD R5, R28, R45, RZ ;  /* 0x0000002d1c057224 */ /* 0x000fe200078e02ff */
[----:B------:R-:W-:Y:S01]  /*74a40*/  LOP3.LUT R47, R26, R41, RZ, 0x3c, !PT ;  /* 0x000000291a2f7212 */ /* 0x000fe200078e3cff */
[----:B------:R-:W-:Y:S01]  /*74a50*/  IMAD.SHL.U32 R6, R24, 0x2, RZ ;  /* 0x0000000218067824 */ /* 0x000fe200078e00ff */
[----:B------:R-:W-:Y:S01]  /*74a60*/  SHF.L.W.U32.HI R41, R30, 0x1, R25 ;  /* 0x000000011e297819 */ /* 0x000fe20000010e19 */
[----:B------:R-:W-:Y:S01]  /*74a70*/  IMAD.IADD R44, R27, 0x1, R5 ;  /* 0x000000011b2c7824 */ /* 0x000fe200078e0205 */
[----:B------:R-:W-:Y:S01]  /*74a80*/  SHF.L.W.U32.HI R28, R25, 0x1, R30 ;  /* 0x00000001191c7819 */ /* 0x000fe20000010e1e */
[----:B------:R-:W-:Y:S01]  /*74a90*/  IMAD.X R5, R33, 0x1, R57, P0 ;  /* 0x0000000121057824 */ /* 0x000fe200000e0639 */
[----:B------:R-:W-:Y:S01]  /*74aa0*/  LOP3.LUT R6, R6, 0xfffffffe, RZ, 0xc0, !PT ;  /* 0xfffffffe06067812 */ /* 0x000fe200078ec0ff */
[----:B------:R-:W-:Y:S01]  /*74ab0*/  IMAD.SHL.U32 R15, R8, 0x2, RZ ;  /* 0x00000002080f7824 */ /* 0x000fe200078e00ff */
[----:B------:R-:W-:Y:S01]  /*74ac0*/  LOP3.LUT R24, R44, R17, RZ, 0x3c, !PT ;  /* 0x000000112c187212 */ /* 0x000fe200078e3cff */
[----:B------:R-:W-:Y:S01]  /*74ad0*/  IMAD.SHL.U32 R40, R14, 0x2, RZ ;  /* 0x000000020e287824 */ /* 0x000fe200078e00ff */
[----:B------:R-:W-:Y:S01]  /*74ae0*/  SHF.L.U64.HI R32, R18, 0x1, R53 ;  /* 0x0000000112207819 */ /* 0x000fe20000010235 */
[----:B------:R-:W-:Y:S01]  /*74af0*/  IMAD.WIDE.U32 R4, R39, R6, R4 ;  /* 0x0000000627047225 */ /* 0x000fe200078e0004 */
[----:B------:R-:W-:-:S02]  /*74b00*/  IADD3 R6, P0, PT, R41, R18, RZ ;  /* 0x0000001229067210 */ /* 0x000fc40007f1e0ff */
[----:B------:R-:W-:Y:S02]  /*74b10*/  SHF.L.W.U32.HI R30, R47, 0x1, R24 ;  /* 0x000000012f1e7819 */ /* 0x000fe40000010e18 */
[----:B------:R-:W-:Y:S01]  /*74b20*/  SHF.L.W.U32.HI R47, R24, 0x1, R47 ;  /* 0x00000001182f7819 */ /* 0x000fe20000010e2f */
[----:B------:R-:W-:Y:S01]  /*74b30*/  IMAD.X R7, R28, 0x1, R53, P0 ;  /* 0x000000011c077824 */ /* 0x000fe200000e0635 */
[----:B------:R-:W-:Y:S02]  /*74b40*/  IADD3 R18, P2, PT, R31, R10, RZ ;  /* 0x0000000a1f127210 */ /* 0x000fe40007f5e0ff */
[----:B------:R-:W-:Y:S02]  /*74b50*/  SHF.L.U64.HI R13, R10, 0x1, R49 ;  /* 0x000000010a0d7819 */ /* 0x000fe40000010231 */
[----:B------:R-:W-:Y:S01]  /*74b60*/  SHF.L.U64.HI R24, R8, 0x1, R51 ;  /* 0x0000000108187819 */ /* 0x000fe20000010233 */
[----:B------:R-:W-:Y:S01]  /*74b70*/  IMAD.X R19, R29, 0x1, R49, P2 ;  /* 0x000000011d137824 */ /* 0x000fe200010e0631 */
[----:B------:R-:W-:-:S02]  /*74b80*/  IADD3 R10, P0, PT, R47, R8, RZ ;  /* 0x000000082f0a7210 */ /* 0x000fc40007f1e0ff */
[----:B------:R-:W-:Y:S02]  /*74b90*/  LOP3.LUT R8, R9, 0xfffffffe, RZ, 0xc0, !PT ;  /* 0xfffffffe09087812 */ /* 0x000fe400078ec0ff */
[----:B------:R-:W-:Y:S02]  /*74ba0*/  LOP3.LUT R32, R32, 0x1, RZ, 0xc0, !PT ;  /* 0x0000000120207812 */ /* 0x000fe400078ec0ff */
[----:B------:R-:W-:Y:S01]  /*74bb0*/  LOP3.LUT R11, R11, 0xfffffffe, RZ, 0xc0, !PT ;  /* 0xfffffffe0b0b7812 */ /* 0x000fe200078ec0ff */
[----:B------:R-:W-:Y:S01]  /*74bc0*/  IMAD.WIDE.U32 R8, R31, R8, R18 ;  /* 0x000000081f087225 */ /* 0x000fe200078e0012 */
[----:B------:R-:W-:Y:S02]  /*74bd0*/  LOP3.LUT R18, R13, 0x1, RZ, 0xc0, !PT ;  /* 0x000000010d127812 */ /* 0x000fe400078ec0ff */
[----:B------:R-:W-:Y:S01]  /*74be0*/  LOP3.LUT R15, R15, 0xfffffffe, RZ, 0xc0, !PT ;  /* 0xfffffffe0f0f7812 */ /* 0x000fe200078ec0ff */
[----:B------:R-:W-:Y:S01]  /*74bf0*/  IMAD R57, R32, R41, RZ ;  /* 0x0000002920397224 */ /* 0x000fe200078e02ff */
[----:B------:R-:W-:Y:S01]  /*74c00*/  LOP3.LUT R32, R34, 0x1, RZ, 0xc0, !PT ;  /* 0x0000000122207812 */ /* 0x000fe200078ec0ff */
[----:B------:R-:W-:Y:S01]  /*74c10*/  IMAD.WIDE.U32 R6, R41, R11, R6 ;  /* 0x0000000b29067225 */ /* 0x000fe200078e0006 */
[----:B------:R-:W-:-:S02]  /*74c20*/  LOP3.LUT R24, R24, 0x1, RZ, 0xc0, !PT ;  /* 0x0000000118187812 */ /* 0x000fc400078ec0ff */
[----:B------:R-:W-:Y:S01]  /*74c30*/  SHF.L.U64.HI R17, R26, 0x1, R44 ;  /* 0x000000011a117819 */ /* 0x000fe2000001022c */
[----:B------:R-:W-:Y:S01]  /*74c40*/  IMAD.X R11, R30, 0x1, R51, P0 ;  /* 0x000000011e0b7824 */ /* 0x000fe200000e0633 */
[----:B------:R-:W-:Y:S01]  /*74c50*/  SHF.L.U64.HI R42, R14, 0x1, R55 ;  /* 0x000000010e2a7819 */ /* 0x000fe20000010237 */
[----:B------:R-:W-:Y:S01]  /*74c60*/  IMAD R51, R18, R31, RZ ;  /* 0x0000001f12337224 */ /* 0x000fe200078e02ff */
[----:B------:R-:W-:Y:S01]  /*74c70*/  SHF.L.U64.HI R34, R12, 0x1, R61 ;  /* 0x000000010c227819 */ /* 0x000fe2000001023d */
[----:B------:R-:W-:Y:S02]  /*74c80*/  IMAD.IADD R57, R7, 0x1, R57 ;  /* 0x0000000107397824 */ /* 0x000fe400078e0239 */
[----:B------:R-:W-:Y:S02]  /*74c90*/  IMAD R7, R32, R39, RZ ;  /* 0x0000002720077224 */ /* 0x000fe400078e02ff */
[----:B------:R-:W-:Y:S01]  /*74ca0*/  IMAD.WIDE.U32 R10, R47, R15, R10 ;  /* 0x0000000f2f0a7225 */ /* 0x000fe200078e000a */
[----:B------:R-:W-:-:S02]  /*74cb0*/  LOP3.LUT R38, R57, R22, RZ, 0x3c, !PT ;  /* 0x0000001639267212 */ /* 0x000fc400078e3cff */
[----:B------:R-:W-:Y:S01]  /*74cc0*/  LOP3.LUT R15, R6, R23, RZ, 0x3c, !PT ;  /* 0x00000017060f7212 */ /* 0x000fe200078e3cff */
[----:B------:R-:W-:Y:S02]  /*74cd0*/  IMAD R53, R24, R47, RZ ;  /* 0x0000002f18357224 */ /* 0x000fe400078e02ff */
[----:B------:R-:W-:Y:S01]  /*74ce0*/  IMAD.IADD R51, R9, 0x1, R51 ;  /* 0x0000000109337824 */ /* 0x000fe200078e0233 */
[----:B------:R-:W-:Y:S01]  /*74cf0*/  LOP3.LUT R9, R8, R37, RZ, 0x3c, !PT ;  /* 0x0000002508097212 */ /* 0x000fe200078e3cff */
[----:B------:R-:W-:Y:S01]  /*74d00*/  IMAD.IADD R46, R5, 0x1, R7 ;  /* 0x00000001052e7824 */ /* 0x000fe200078e0207 */
[----:B------:R-:W-:Y:S01]  /*74d10*/  SHF.L.U64.HI R5, R16, 0x1, R59 ;  /* 0x0000000110057819 */ /* 0x000fe2000001023b */
[----:B------:R-:W-:Y:S01]  /*74d20*/  IMAD.IADD R53, R11, 0x1, R53 ;  /* 0x000000010b357824 */ /* 0x000fe200078e0235 */
[----:B------:R-:W-:Y:S01]  /*74d30*/  LOP3.LUT R32, R51, R35, RZ, 0x3c, !PT ;  /* 0x0000002333207212 */ /* 0x000fe200078e3cff */
[----:B------:R-:W-:Y:S01]  /*74d40*/  IMAD.SHL.U32 R13, R26, 0x2, RZ ;  /* 0x000000021a0d7824 */ /* 0x000fe200078e00ff */
[----:B------:R-:W-:Y:S01]  /*74d50*/  LOP3.LUT R49, R46, R43, RZ, 0x3c, !PT ;  /* 0x0000002b2e317212 */ /* 0x000fe200078e3cff */
[----:B------:R-:W-:Y:S01]  /*74d60*/  IMAD.SHL.U32 R7, R16, 0x2, RZ ;  /* 0x0000000210077824 */ /* 0x000fe200078e00ff */
[----:B------:R-:W-:Y:S01]  /*74d70*/  IADD3 R24, P4, PT, R32, R16, RZ ;  /* 0x0000001020187210 */ /* 0x000fe20007f9e0ff */
[----:B------:R-:W-:Y:S01]  /*74d80*/  IMAD.SHL.U32 R11, R12, 0x2, RZ ;  /* 0x000000020c0b7824 */ /* 0x000fe200078e00ff */
[----:B------:R-:W-:-:S02]  /*74d90*/  LOP3.LUT R36, R53, R20, RZ, 0x3c, !PT ;  /* 0x0000001435247212 */ /* 0x000fc400078e3cff */
[----:B------:R-:W-:Y:S01]  /*74da0*/  IADD3 R26, P2, PT, R38, R26, RZ ;  /* 0x0000001a261a7210 */ /* 0x000fe20007f5e0ff */
[----:B------:R-:W-:Y:S01]  /*74db0*/  IMAD.X R25, R9, 0x1, R59, P4 ;  /* 0x0000000109197824 */ /* 0x000fe200020e063b */
[----:B------:R-:W-:Y:S02]  /*74dc0*/  IADD3 R14, P0, PT, R49, R14, RZ ;  /* 0x0000000e310e7210 */ /* 0x000fe40007f1e0ff */
[----:B------:R-:W-:Y:S01]  /*74dd0*/  LOP3.LUT R16, R4, R45, RZ, 0x3c, !PT ;  /* 0x0000002d04107212 */ /* 0x000fe200078e3cff */
[----:B------:R-:W-:Y:S01]  /*74de0*/  IMAD.X R27, R15, 0x1, R44, P2 ;  /* 0x000000010f1b7824 */ /* 0x000fe200010e062c */
[----:B------:R-:W-:Y:S02]  /*74df0*/  IADD3 R18, P3, PT, R36, R12, RZ ;  /* 0x0000000c24127210 */ /* 0x000fe40007f7e0ff */
[----:B------:R-:W-:Y:S01]  /*74e00*/  LOP3.LUT R12, R10, R21, RZ, 0x3c, !PT ;  /* 0x000000150a0c7212 */ /* 0x000fe200078e3cff */
[----:B------:R-:W-:Y:S01]  /*74e10*/  IMAD.X R15, R16, 0x1, R55, P0 ;  /* 0x00000001100f7824 */ /* 0x000fe200000e0637 */
[----:B------:R-:W-:-:S02]  /*74e20*/  LOP3.LUT R9, R17, 0x1, RZ, 0xc0, !PT ;  /* 0x0000000111097812 */ /* 0x000fc400078ec0ff */
        /* <DEDUP_REMOVED lines=8> */
[----:B------:R-:W-:Y:S01]  /*74eb0*/  IMAD R27, R16, R49, RZ ;  /* 0x00000031101b7224 */ /* 0x000fe200078e02ff */
[----:B------:R-:W-:Y:S01]  /*74ec0*/  LOP3.LUT R41, R12, R41, RZ, 0x3c, !PT ;  /* 0x000000290c297212 */ /* 0x000fe200078e3cff */
[----:B------:R-:W-:Y:S01]  /*74ed0*/  IMAD.WIDE.U32 R16, R17, R49, R14 ;  /* 0x0000003111107225 */ /* 0x000fe200078e000e */
[----:B------:R-:W-:-:S02]  /*74ee0*/  LOP3.LUT R15, R7, 0xfffffffe, RZ, 0xc0, !PT ;  /* 0xfffffffe070f7812 */ /* 0x000fc400078ec0ff */
[----:B------:R-:W-:Y:S01]  /*74ef0*/  LOP3.LUT R7, R11, 0xfffffffe, RZ, 0xc0, !PT ;  /* 0xfffffffe0b077812 */ /* 0x000fe200078ec0ff */
[----:B------:R-:W-:Y:S01]  /*74f00*/  IMAD.IADD R55, R13, 0x1, R55 ;  /* 0x000000010d377824 */ /* 0x000fe200078e0237 */
[----:B------:R-:W-:Y:S01]  /*74f10*/  SHF.L.U64.HI R40, R6, 0x1, R57 ;  /* 0x0000000106287819 */ /* 0x000fe20000010239 */
[----:B------:R-:W-:Y:S01]  /*74f20*/  IMAD.IADD R44, R17, 0x1, R27 ;  /* 0x00000001112c7824 */ /* 0x000fe200078e021b */
[----:B------:R-:W-:Y:S01]  /*74f30*/  LOP3.LUT R17, R16, R39, RZ, 0x3c, !PT ;  /* 0x0000002710117212 */ /* 0x000fe200078e3cff */
[----:B------:R-:W-:Y:S01]  /*74f40*/  IMAD R49, R5, R32, RZ ;  /* 0x0000002005317224 */ /* 0x000fe200078e02ff */
[----:B------:R-:W-:Y:S01]  /*74f50*/  LOP3.LUT R28, R55, R28, RZ, 0x3c, !PT ;  /* 0x0000001c371c7212 */ /* 0x000fe200078e3cff */
[----:B------:R-:W-:Y:S01]  /*74f60*/  IMAD.WIDE.U32 R14, R15, R32, R24 ;  /* 0x000000200f0e7225 */ /* 0x000fe200078e0018 */
[----:B------:R-:W-:Y:S02]  /*74f70*/  LOP3.LUT R24, R44, R33, RZ, 0x3c, !PT ;  /* 0x000000212c187212 */ /* 0x000fe400078e3cff */
[----:B------:R-:W-:Y:S01]  /*74f80*/  SHF.L.W.U32.HI R33, R41, 0x8, R28 ;  /* 0x0000000829217819 */ /* 0x000fe20000010e1c */
[-C--:B------:R-:W-:Y:S01]  /*74f90*/  IMAD R9, R9, R36.reuse, RZ ;  /* 0x0000002409097224 */ /* 0x080fe200078e02ff */
[----:B------:R-:W-:Y:S01]  /*74fa0*/  SHF.L.W.U32.HI R32, R28, 0x8, R41 ;  /* 0x000000081c207819 */ /* 0x000fe20000010e29 */
[----:B------:R-:W-:Y:S01]  /*74fb0*/  IMAD.WIDE.U32 R18, R7, R36, R18 ;  /* 0x0000002407127225 */ /* 0x000fe200078e0012 */
[----:B------:R-:W-:-:S02]  /*74fc0*/  IADD3 R26, P0, PT, R33, R6, RZ ;  /* 0x00000006211a7210 */ /* 0x000fc40007f1e0ff */
[----:B------:R-:W-:Y:S01]  /*74fd0*/  SHF.L.W.U32.HI R13, R24, 0x8, R17 ;  /* 0x00000008180d7819 */ /* 0x000fe20000010e11 */
[----:B------:R-:W-:Y:S01]  /*74fe0*/  IMAD.IADD R49, R15, 0x1, R49 ;  /* 0x000000010f317824 */ /* 0x000fe200078e0231 */
[----:B------:R-:W-:Y:S01]  /*74ff0*/  SHF.L.W.U32.HI R17, R17, 0x8, R24 ;  /* 0x0000000811117819 */ /* 0x000fe20000010e18 */
[----:B------:R-:W-:Y:S01]  /*75000*/  IMAD.SHL.U32 R5, R6, 0x2, RZ ;  /* 0x0000000206057824 */ /* 0x000fe200078e00ff */
[----:B------:R-:W-:Y:S01]  /*75010*/  LOP3.LUT R31, R14, R31, RZ, 0x3c, !PT ;  /* 0x0000001f0e1f7212 */ /* 0x000fe200078e3cff */
[----:B------:R-:W-:Y:S01]  /*75020*/  IMAD.IADD R19, R19, 0x1, R9 ;  /* 0x0000000113137824 */ /* 0x000fe200078e0209 */
[----:B------:R-:W-:Y:S01]  /*75030*/  LOP3.LUT R24, R49, R29, RZ, 0x3c, !PT ;  /* 0x0000001d31187212 */ /* 0x000fe200078e3cff */
[----:B------:R-:W-:Y:S01]  /*75040*/  IMAD.X R27, R32, 0x1, R57, P0 ;  /* 0x00000001201b7824 */ /* 0x000fe200000e0639 */
[----:B------:R-:W-:Y:S01]  /*75050*/  LOP3.LUT R5, R5, 0xfffffffe, RZ, 0xc0, !PT ;  /* 0xfffffffe05057812 */ /* 0x000fe200078ec0ff */
[----:B------:R-:W-:Y:S01]  /*75060*/  IMAD.SHL.U32 R7, R10, 0x2, RZ ;  /* 0x000000020a077824 */ /* 0x000fe200078e00ff */
[----:B------:R-:W-:Y:S01]  /*75070*/  LOP3.LUT R39, R18, R47, RZ, 0x3c, !PT ;  /* 0x0000002f12277212 */ /* 0x000fe200078e3cff */
[----:B------:R-:W-:Y:S01]  /*75080*/  IMAD.SHL.U32 R9, R4, 0x2, RZ ;  /* 0x0000000204097824 */ /* 0x000fe200078e00ff */
[----:B------:R-:W-:Y:S01]  /*75090*/  LOP3.LUT R30, R19, R30, RZ, 0x3c, !PT ;  /* 0x0000001e131e7212 */ /* 0x000fe200078e3cff */
[----:B------:R-:W-:Y:S01]  /*750a0*/  IMAD.WIDE.U32 R26, R33, R5, R26 ;  /* 0x00000005211a7225 */ /* 0x000fe200078e001a */
[----:B------:R-:W-:-:S02]  /*750b0*/  SHF.L.W.U32.HI R41, R31, 0x8, R24 ;  /* 0x000000081f297819 */ /* 0x000fc40000010e18 */
[----:B------:R-:W-:Y:S01]  /*750c0*/  SHF.L.W.U32.HI R34, R30, 0x8, R39 ;  /* 0x000000081e227819 */ /* 0x000fe20000010e27 */
[----:B------:R-:W-:Y:S01]  /*750d0*/  IMAD.SHL.U32 R5, R8, 0x2, RZ ;  /* 0x0000000208057824 */ /* 0x000fe200078e00ff */
[----:B------:R-:W-:Y:S02]  /*750e0*/  SHF.L.W.U32.HI R39, R39, 0x8, R30 ;  /* 0x0000000827277819 */ /* 0x000fe40000010e1e */
[----:B------:R-:W-:Y:S02]  /*750f0*/  SHF.L.W.U32.HI R36, R24, 0x8, R31 ;  /* 0x0000000818247819 */ /* 0x000fe40000010e1f */
[----:B------:R-:W-:Y:S02]  /*75100*/  IADD3 R30, P3, PT, R41, R8, RZ ;  /* 0x00000008291e7210 */ /* 0x000fe40007f7e0ff */
[----:B------:R-:W-:Y:S02]  /*75110*/  IADD3 R28, P2, PT, R39, R10, RZ ;  /* 0x0000000a271c7210 */ /* 0x000fe40007f5e0ff */
[----:B------:R-:W-:Y:S01]  /*75120*/  IADD3 R24, P0, PT, R17, R4, RZ ;  /* 0x0000000411187210 */ /* 0x000fe20007f1e0ff */
[----:B------:R-:W-:Y:S01]  /*75130*/  IMAD.X R31, R36, 0x1, R51, P3 ;  /* 0x00000001241f7824 */ /* 0x000fe200018e0633 */
[----:B------:R-:W-:Y:S01]  /*75140*/  LOP3.LUT R5, R5, 0xfffffffe, RZ, 0xc0, !PT ;  /* 0xfffffffe05057812 */ /* 0x000fe200078ec0ff */
[--C-:B------:R-:W-:Y:S01]  /*75150*/  IMAD.X R29, R34, 0x1, R53.reuse, P2 ;  /* 0x00000001221d7824 */ /* 0x100fe200010e0635 */
[--C-:B------:R-:W-:Y:S01]  /*75160*/  SHF.L.U64.HI R42, R4, 0x1, R46.reuse ;  /* 0x00000001042a7819 */ /* 0x100fe2000001022e */
[----:B------:R-:W-:Y:S01]  /*75170*/  IMAD.X R25, R13, 0x1, R46, P0 ;  /* 0x000000010d197824 */ /* 0x000fe200000e062e */
[----:B------:R-:W-:Y:S01]  /*75180*/  SHF.L.U64.HI R38, R10, 0x1, R53 ;  /* 0x000000010a267819 */ /* 0x000fe20000010235 */
[----:B------:R-:W-:Y:S01]  /*75190*/  IMAD.WIDE.U32 R30, R41, R5, R30 ;  /* 0x00000005291e7225 */ /* 0x000fe200078e001e */
[----:B------:R-:W-:-:S02]  /*751a0*/  LOP3.LUT R15, R26, R57, R22, 0x96, !PT ;  /* 0x000000391a0f7212 */ /* 0x000fc400078e9616 */
[----:B------:R-:W-:Y:S02]  /*751b0*/  LOP3.LUT R7, R7, 0xfffffffe, RZ, 0xc0, !PT ;  /* 0xfffffffe07077812 */ /* 0x000fe400078ec0ff */
[----:B------:R-:W-:Y:S02]  /*751c0*/  SHF.L.U64.HI R22, R8, 0x1, R51 ;  /* 0x0000000108167819 */ /* 0x000fe40000010233 */
        /* <DEDUP_REMOVED lines=8> */
[----:B------:R-:W-:Y:S01]  /*75250*/  LOP3.LUT R9, R30, R51, R35, 0x96, !PT ;  /* 0x000000331e097212 */ /* 0x000fe200078e9623 */
[----:B------:R-:W-:Y:S01]  /*75260*/  IMAD R5, R42, R17, RZ ;  /* 0x000000112a057224 */ /* 0x000fe200078e02ff */
[----:B------:R-:W-:Y:S01]  /*75270*/  LOP3.LUT R43, R24, R46, R43, 0x96, !PT ;  /* 0x0000002e182b7212 */ /* 0x000fe200078e962b */
[----:B------:R-:W-:Y:S01]  /*75280*/  IMAD R11, R38, R39, RZ ;  /* 0x00000027260b7224 */ /* 0x000fe200078e02ff */
[----:B------:R-:W-:Y:S01]  /*75290*/  LOP3.LUT R20, R28, R53, R20, 0x96, !PT ;  /* 0x000000351c147212 */ /* 0x000fe200078e9614 */
[----:B------:R-:W-:Y:S02]  /*752a0*/  IMAD R35, R22, R41, RZ ;  /* 0x0000002916237224 */ /* 0x000fe400078e02ff */
[----:B------:R-:W-:Y:S02]  /*752b0*/  IMAD.IADD R27, R27, 0x1, R7 ;  /* 0x000000011b1b7824 */ /* 0x000fe400078e0207 */
[----:B------:R-:W-:Y:S02]  /*752c0*/  IMAD.IADD R25, R25, 0x1, R5 ;  /* 0x0000000119197824 */ /* 0x000fe400078e0205 */
[----:B------:R-:W-:Y:S01]  /*752d0*/  IMAD.IADD R29, R29, 0x1, R11 ;  /* 0x000000011d1d7824 */ /* 0x000fe200078e020b */
[----:B------:R-:W-:Y:S01]  /*752e0*/  LOP3.LUT R6, R27, R6, R23, 0x96, !PT ;  /* 0x000000061b067212 */ /* 0x000fe200078e9617 */
[----:B------:R-:W-:Y:S01]  /*752f0*/  IMAD.IADD R31, R31, 0x1, R35 ;  /* 0x000000011f1f7824 */ /* 0x000fe200078e0223 */
[----:B------:R-:W-:Y:S01]  /*75300*/  LOP3.LUT R4, R25, R4, R45, 0x96, !PT ;  /* 0x0000000419047212 */ /* 0x000fe200078e962d */
[----:B------:R0:W-:Y:S01]  /*75310*/  STL.128 [R3], R24 ;  /* 0x0000001803007387 */ /* 0x0001e20000100c00 */
[----:B------:R-:W-:Y:S01]  /*75320*/  LOP3.LUT R11, R29, R10, R21, 0x96, !PT ;  /* 0x0000000a1d0b7212 */ /* 0x000fe200078e9615 */
[----:B------:R-:W-:Y:S01]  /*75330*/  IMAD.SHL.U32 R22, R18, 0x2, RZ ;  /* 0x0000000212167824 */ /* 0x000fe200078e00ff */
[----:B------:R-:W-:Y:S01]  /*75340*/  LOP3.LUT R8, R31, R8, R37, 0x96, !PT ;  /* 0x000000081f087212 */ /* 0x000fe200078e9625 */
[----:B------:R1:W-:Y:S01]  /*75350*/  STL.128 [R3+0x10], R28 ;  /* 0x0000101c03007387 */ /* 0x0003e20000100c00 */
[----:B------:R-:W-:-:S02]  /*75360*/  SHF.L.W.U32.HI R7, R6, 0x10, R15 ;  /* 0x0000001006077819 */ /* 0x000fc40000010e0f */
[----:B------:R-:W-:Y:S02]  /*75370*/  SHF.L.W.U32.HI R23, R15, 0x10, R6 ;  /* 0x000000100f177819 */ /* 0x000fe40000010e06 */
[----:B------:R-:W-:Y:S02]  /*75380*/  SHF.L.W.U32.HI R21, R43, 0x10, R4 ;  /* 0x000000102b157819 */ /* 0x000fe40000010e04 */
[----:B------:R-:W-:Y:S02]  /*75390*/  SHF.L.W.U32.HI R15, R11, 0x10, R20 ;  /* 0x000000100b0f7819 */ /* 0x000fe40000010e14 */
[----:B------:R-:W-:Y:S02]  /*753a0*/  SHF.L.W.U32.HI R35, R20, 0x10, R11 ;  /* 0x0000001014237819 */ /* 0x000fe40000010e0b */
[----:B------:R-:W-:Y:S01]  /*753b0*/  SHF.L.W.U32.HI R5, R4, 0x10, R43 ;  /* 0x0000001004057819 */ /* 0x000fe20000010e2b */
[----:B0-----:R-:W-:Y:S01]  /*753c0*/  IMAD.SHL.U32 R27, R16, 0x2, RZ ;  /* 0x00000002101b7824 */ /* 0x001fe200078e00ff */
[----:B------:R-:W-:Y:S01]  /*753d0*/  SHF.L.W.U32.HI R25, R9, 0x10, R8 ;  /* 0x0000001009197819 */ /* 0x000fe20000010e08 */
[----:B------:R-:W-:Y:S01]  /*753e0*/  IMAD.SHL.U32 R26, R12, 0x2, RZ ;  /* 0x000000020c1a7824 */ /* 0x000fe200078e00ff */
[----:B------:R-:W-:Y:S01]  /*753f0*/  SHF.L.W.U32.HI R20, R8, 0x10, R9 ;  /* 0x0000001008147819 */ /* 0x000fe20000010e09 */
[----:B------:R-:W-:Y:S01]  /*75400*/  IMAD.MOV.U32 R8, RZ, RZ, R23 ;  /* 0x000000ffff087224 */ /* 0x000fe200078e0017 */
[----:B------:R-:W-:Y:S01]  /*75410*/  SHF.L.U64.HI R37, R16, 0x1, R44 ;  /* 0x0000000110257819 */ /* 0x000fe2000001022c */
[----:B------:R-:W-:Y:S01]  /*75420*/  IMAD.MOV.U32 R9, RZ, RZ, R7 ;  /* 0x000000ffff097224 */ /* 0x000fe200078e0007 */
[----:B------:R-:W-:Y:S01]  /*75430*/  IADD3 R4, P0, PT, R21, R16, RZ ;  /* 0x0000001015047210 */ /* 0x000fe20007f1e0ff */
[----:B------:R-:W-:Y:S01]  /*75440*/  IMAD.SHL.U32 R16, R14, 0x2, RZ ;  /* 0x000000020e107824 */ /* 0x000fe200078e00ff */
[----:B-1----:R-:W-:Y:S01]  /*75450*/  SHF.L.U64.HI R28, R12, 0x1, R55 ;  /* 0x000000010c1c7819 */ /* 0x002fe20000010237 */
[----:B------:R-:W-:Y:S01]  /*75460*/  IMAD.MOV.U32 R10, RZ, RZ, R35 ;  /* 0x000000ffff0a7224 */ /* 0x000fe200078e0023 */
[----:B------:R-:W-:Y:S01]  /*75470*/  IADD3 R6, P2, PT, R23, R12, RZ ;  /* 0x0000000c17067210 */ /* 0x000fe20007f5e0ff */
[----:B------:R-:W-:Y:S01]  /*75480*/  IMAD.MOV.U32 R11, RZ, RZ, R15 ;  /* 0x000000ffff0b7224 */ /* 0x000fe200078e000f */
[----:B------:R-:W-:-:S02]  /*75490*/  SHF.L.U64.HI R24, R18, 0x1, R19 ;  /* 0x0000000112187819 */ /* 0x000fc40000010213 */
[----:B------:R-:W-:Y:S01]  /*754a0*/  IADD3 R18, P3, PT, R35, R18, RZ ;  /* 0x0000001223127210 */ /* 0x000fe20007f7e0ff */
[----:B------:R-:W-:Y:S01]  /*754b0*/  IMAD.X R7, R7, 0x1, R55, P2 ;  /* 0x0000000107077824 */ /* 0x000fe200010e0637 */
[----:B------:R-:W-:Y:S01]  /*754c0*/  SHF.L.U64.HI R12, R14, 0x1, R49 ;  /* 0x000000010e0c7819 */ /* 0x000fe20000010231 */
[----:B------:R0:W-:Y:S01]  /*754d0*/  STL.128 [R3+0x60], R8 ;  /* 0x0000600803007387 */ /* 0x0001e20000100c00 */
[----:B------:R-:W-:Y:S01]  /*754e0*/  IADD3 R14, P4, PT, R25, R14, RZ ;  /* 0x0000000e190e7210 */ /* 0x000fe20007f9e0ff */
[----:B------:R-:W-:Y:S01]  /*754f0*/  IMAD.X R19, R15, 0x1, R19, P3 ;  /* 0x000000010f137824 */ /* 0x000fe200018e0613 */
[----:B------:R-:W-:Y:S02]  /*75500*/  LOP3.LUT R30, R37, 0x1, RZ, 0xc0, !PT ;  /* 0x00000001251e7812 */ /* 0x000fe400078ec0ff */
[----:B------:R-:W-:Y:S01]  /*75510*/  LOP3.LUT R26, R26, 0xfffffffe, RZ, 0xc0, !PT ;  /* 0xfffffffe1a1a7812 */ /* 0x000fe200078ec0ff */
[----:B------:R-:W-:Y:S01]  /*75520*/  IMAD.X R15, R20, 0x1, R49, P4 ;  /* 0x00000001140f7824 */ /* 0x000fe200020e0631 */
[----:B------:R-:W-:-:S02]  /*75530*/  LOP3.LUT R28, R28, 0x1, RZ, 0xc0, !PT ;  /* 0x000000011c1c7812 */ /* 0x000fc400078ec0ff */
[----:B------:R-:W-:Y:S01]  /*75540*/  LOP3.LUT R12, R12, 0x1, RZ, 0xc0, !PT ;  /* 0x000000010c0c7812 */ /* 0x000fe200078ec0ff */
[----:B------:R-:W-:-:S04]  /*75550*/  IMAD.WIDE.U32 R6, R23, R26, R6 ;  /* 0x0000001a17067225 */ /* 0x000fc800078e0006 */
[----:B0-----:R-:W-:Y:S01]  /*75560*/  IMAD.MOV.U32 R9, RZ, RZ, R20 ;  /* 0x000000ffff097224 */ /* 0x001fe200078e0014 */
[----:B------:R-:W-:Y:S01]  /*75570*/  LOP3.LUT R20, R27, 0xfffffffe, RZ, 0xc0, !PT ;  /* 0xfffffffe1b147812 */ /* 0x000fe200078ec0ff */
[----:B------:R-:W-:Y:S02]  /*75580*/  IMAD.MOV.U32 R10, RZ, RZ, R21 ;  /* 0x000000ffff0a7224 */ /* 0x000fe400078e0015 */
[----:B------:R-:W-:Y:S02]  /*75590*/  IMAD.MOV.U32 R11, RZ, RZ, R5 ;  /* 0x000000ffff0b7224 */ /* 0x000fe400078e0005 */
[----:B------:R-:W-:Y:S02]  /*755a0*/  IMAD.MOV.U32 R8, RZ, RZ, R25 ;  /* 0x000000ffff087224 */ /* 0x000fe400078e0019 */
[----:B------:R-:W-:Y:S01]  /*755b0*/  IMAD.X R5, R5, 0x1, R44, P0 ;  /* 0x0000000105057824 */ /* 0x000fe200000e062c */
[----:B------:R-:W-:Y:S01]  /*755c0*/  ISETP.NE.AND P0, PT, R2, 0x8, PT ;  /* 0x000000080200780c */ /* 0x000fe20003f05270 */
[----:B------:R-:W-:Y:S01]  /*755d0*/  IMAD R27, R30, R21, RZ ;  /* 0x000000151e1b7224 */ /* 0x000fe200078e02ff */
[----:B------:R0:W-:Y:S01]  /*755e0*/  STL.128 [R3+0x70], R8 ;  /* 0x0000700803007387 */ /* 0x0001e20000100c00 */
[----:B------:R-:W-:Y:S01]  /*755f0*/  IMAD.WIDE.U32 R4, R21, R20, R4 ;  /* 0x0000001415047225 */ /* 0x000fe200078e0004 */
[----:B------:R-:W-:-:S03]  /*75600*/  LOP3.LUT R20, R24, 0x1, RZ, 0xc0, !PT ;  /* 0x0000000118147812 */ /* 0x000fc600078ec0ff */
        /* <DEDUP_REMOVED lines=39> */
.L_x_311:
[----:B01----:R-:W-:-:S04]  /*75880*/  IMAD.SHL.U32 R3, R2, 0x2, RZ ;  /* 0x0000000202037824 */ /* 0x003fc800078e00ff */
        /* <DEDUP_REMOVED lines=434> */
[----:B------:R-:W1:Y:S01]  /*773b0*/  LDC.64 R182, c[0x0][0x3a8] ;  /* 0x0000ea00ffb67b82 */ /* 0x000e620000000a00 */
[----:B------:R-:W-:Y:S02]  /*773c0*/  IMAD.MOV.U32 R2, RZ, RZ, RZ ;  /* 0x000000ffff027224 */ /* 0x000fe400078e00ff */
[----:B------:R-:W-:Y:S02]  /*773d0*/  IMAD.MOV.U32 R41, RZ, RZ, RZ ;  /* 0x000000ffff297224 */ /* 0x000fe400078e00ff */
[----:B-1----:R-:W-:-:S07]  /*773e0*/  IMAD.WIDE.U32 R182, R181, 0x400, R182 ;  /* 0x00000400b5b67825 */ /* 0x002fce00078e00b6 */
.L_x_312:
        /* <DEDUP_REMOVED lines=112> */
[----:B---3--:R-:W3:Y:S04]  /*77af0*/  LDL.128 R4, [R1+0x1080] ;  /* 0x0010800001047983 */ /* 0x008ee80000100c00 */
[----:B------:R-:W3:Y:S04]  /*77b00*/  LDG.E.64 R192, desc[UR10][R182.64+0x90] ;  /* 0x0000900ab6c07981 */ /* 0x000ee8000c1e1b00 */
[----:B------:R-:W3:Y:S04]  /*77b10*/  LDG.E.64 R2, desc[UR10][R182.64+0xc8] ;  /* 0x0000c80ab6027981 */ /* 0x000ee8000c1e1b00 */
[----:B------:R-:W3:Y:S04]  /*77b20*/  LDG.E.64 R108, desc[UR10][R182.64+0xd0] ;  /* 0x0000d00ab66c7981 */ /* 0x000ee8000c1e1b00 */
[----:B------:R-:W3:Y:S04]  /*77b30*/  LDL.128 R16, [R1+0x1090] ;  /* 0x0010900001107983 */ /* 0x000ee80000100c00 */
[----:B------:R-:W3:Y:S04]  /*77b40*/  LDG.E.64 R112, desc[UR10][R182.64+0xe0] ;  /* 0x0000e00ab6707981 */ /* 0x000ee8000c1e1b00 */
[----:B------:R-:W3:Y:S04]  /*77b50*/  LDL.128 R8, [R1+0x10a0] ;  /* 0x0010a00001087983 */ /* 0x000ee80000100c00 */
[----:B------:R-:W3:Y:S04]  /*77b60*/  LDG.E.64 R116, desc[UR10][R182.64+0xf0] ;  /* 0x0000f00ab6747981 */ /* 0x000ee8000c1e1b00 */
[----:B------:R-:W3:Y:S04]  /*77b70*/  LDL.128 R12, [R1+0x10b0] ;  /* 0x0010b000010c7983 */ /* 0x000ee80000100c00 */
[----:B------:R-:W3:Y:S04]  /*77b80*/  LDG.E.64 R114, desc[UR10][R182.64+0xe8] ;  /* 0x0000e80ab6727981 */ /* 0x000ee8000c1e1b00 */
[----:B------:R-:W3:Y:S04]  /*77b90*/  LDG.E.64 R118, desc[UR10][R182.64+0xf8] ;  /* 0x0000f80ab6767981 */ /* 0x000ee8000c1e1b00 */
        /* <DEDUP_REMOVED lines=32> */
[----:B------:R-:W4:Y:S01]  /*77da0*/  LDG.E.64 R220, desc[UR10][R182.64+0x210] ;  /* 0x0002100ab6dc7981 */ /* 0x000f22000c1e1b00 */
[----:B------:R-:W-:-:S03]  /*77db0*/  LOP3.LUT R215, R59, R139, RZ, 0x3c, !PT ;  /* 0x0000008b3bd77212 */ /* 0x000fc600078e3cff */
[----:B------:R-:W4:Y:S01]  /*77dc0*/  LDG.E.64 R138, desc[UR10][R182.64+0x190] ;  /* 0x0001900ab68a7981 */ /* 0x000f22000c1e1b00 */
[----:B-----5:R-:W-:-:S03]  /*77dd0*/  LOP3.LUT R60, R56, R60, RZ, 0x3c, !PT ;  /* 0x0000003c383c7212 */ /* 0x020fc600078e3cff */
[----:B------:R-:W5:Y:S01]  /*77de0*/  LDG.E.64 R222, desc[UR10][R182.64+0x250] ;  /* 0x0002500ab6de7981 */ /* 0x000f62000c1e1b00 */
[----:B------:R-:W-:Y:S02]  /*77df0*/  LOP3.LUT R61, R57, R61, RZ, 0x3c, !PT ;  /* 0x0000003d393d7212 */ /* 0x000fe400078e3cff */
[----:B------:R-:W-:Y:S01]  /*77e00*/  LOP3.LUT R62, R162, R62, RZ, 0x3c, !PT ;  /* 0x0000003ea23e7212 */ /* 0x000fe200078e3cff */
[----:B------:R-:W4:Y:S01]  /*77e10*/  LDL.128 R56, [R1+0x1150] ;  /* 0x0011500001387983 */ /* 0x000f220000100c00 */
[----:B------:R-:W-:-:S03]  /*77e20*/  LOP3.LUT R63, R163, R63, RZ, 0x3c, !PT ;  /* 0x0000003fa33f7212 */ /* 0x000fc600078e3cff */
[----:B------:R0:W-:Y:S01]  /*77e30*/  STG.E.64 desc[UR10][R182.64+0x10], R212 ;  /* 0x000010d4b6007986 */ /* 0x0001e2000c101b0a */
[----:B------:R-:W-:-:S03]  /*77e40*/  LOP3.LUT R72, R170, R72, RZ, 0x3c, !PT ;  /* 0x00000048aa487212 */ /* 0x000fc600078e3cff */
[----:B------:R1:W-:Y:S01]  /*77e50*/  STG.E.64 desc[UR10][R182.64+0x3f8], R214 ;  /* 0x0003f8d6b6007986 */ /* 0x0003e2000c101b0a */
[----:B------:R-:W-:-:S03]  /*77e60*/  LOP3.LUT R73, R171, R73, RZ, 0x3c, !PT ;  /* 0x00000049ab497212 */ /* 0x000fc600078e3cff */
[----:B------:R-:W-:Y:S04]  /*77e70*/  STG.E.64 desc[UR10][R182.64], R60 ;  /* 0x0000003cb6007986 */ /* 0x000fe8000c101b0a */
[----:B------:R1:W-:Y:S01]  /*77e80*/  STG.E.64 desc[UR10][R182.64+0x8], R62 ;  /* 0x0000083eb6007986 */ /* 0x0003e2000c101b0a */
[----:B0-----:R-:W-:Y:S02]  /*77e90*/  LOP3.LUT R212, R176, R74, RZ, 0x3c, !PT ;  /* 0x0000004ab0d47212 */ /* 0x001fe400078e3cff */
[----:B------:R-:W-:Y:S01]  /*77ea0*/  LOP3.LUT R213, R177, R75, RZ, 0x3c, !PT ;  /* 0x0000004bb1d57212 */ /* 0x000fe200078e3cff */
[----:B------:R-:W5:Y:S01]  /*77eb0*/  LDG.E.64 R162, desc[UR10][R182.64+0x1a0] ;  /* 0x0001a00ab6a27981 */ /* 0x000f62000c1e1b00 */
[----:B-1----:R-:W-:Y:S02]  /*77ec0*/  LOP3.LUT R214, R172, R66, RZ, 0x3c, !PT ;  /* 0x00000042acd67212 */ /* 0x002fe400078e3cff */
[----:B------:R-:W-:Y:S01]  /*77ed0*/  LOP3.LUT R215, R173, R67, RZ, 0x3c, !PT ;  /* 0x00000043add77212 */ /* 0x000fe200078e3cff */
[----:B------:R-:W5:Y:S01]  /*77ee0*/  LDG.E.64 R170, desc[UR10][R182.64+0x1a8] ;  /* 0x0001a80ab6aa7981 */ /* 0x000f62000c1e1b00 */
[----:B------:R-:W-:-:S02]  /*77ef0*/  LOP3.LUT R88, R178, R88, RZ, 0x3c, !PT ;  /* 0x00000058b2587212 */ /* 0x000fc400078e3cff */
[----:B------:R-:W-:Y:S01]  /*77f00*/  LOP3.LUT R89, R179, R89, RZ, 0x3c, !PT ;  /* 0x00000059b3597212 */ /* 0x000fe200078e3cff */
[----:B------:R-:W5:Y:S04]  /*77f10*/  LDG.E.64 R172, desc[UR10][R182.64+0x1b0] ;  /* 0x0001b00ab6ac7981 */ /* 0x000f68000c1e1b00 */
[----:B------:R-:W5:Y:S04]  /*77f20*/  LDL.128 R60, [R1+0x1160] ;  /* 0x00116000013c7983 */ /* 0x000f680000100c00 */
[----:B------:R-:W5:Y:S04]  /*77f30*/  LDL.128 R64, [R1+0x1170] ;  /* 0x0011700001407983 */ /* 0x000f680000100c00 */
[----:B------:R-:W5:Y:S01]  /*77f40*/  LDG.E.64 R176, desc[UR10][R182.64+0x1b8] ;  /* 0x0001b80ab6b07981 */ /* 0x000f62000c1e1b00 */
[----:B------:R-:W-:-:S03]  /*77f50*/  LOP3.LUT R104, R188, R104, RZ, 0x3c, !PT ;  /* 0x00000068bc687212 */ /* 0x000fc600078e3cff */
[----:B------:R0:W-:Y:S01]  /*77f60*/  STG.E.64 desc[UR10][R182.64+0x20], R72 ;  /* 0x00002048b6007986 */ /* 0x0001e2000c101b0a */
[----:B------:R-:W-:-:S03]  /*77f70*/  LOP3.LUT R105, R189, R105, RZ, 0x3c, !PT ;  /* 0x00000069bd697212 */ /* 0x000fc600078e3cff */
[----:B------:R1:W-:Y:S01]  /*77f80*/  STG.E.64 desc[UR10][R182.64+0x28], R212 ;  /* 0x000028d4b6007986 */ /* 0x0003e2000c101b0a */
[----:B------:R-:W-:-:S03]  /*77f90*/  LOP3.LUT R106, R198, R106, RZ, 0x3c, !PT ;  /* 0x0000006ac66a7212 */ /* 0x000fc600078e3cff */
[----:B------:R-:W5:Y:S01]  /*77fa0*/  LDG.E.64 R178, desc[UR10][R182.64+0x1c0] ;  /* 0x0001c00ab6b27981 */ /* 0x000f62000c1e1b00 */
[----:B------:R-:W-:-:S03]  /*77fb0*/  LOP3.LUT R107, R199, R107, RZ, 0x3c, !PT ;  /* 0x0000006bc76b7212 */ /* 0x000fc600078e3cff */
[----:B------:R1:W-:Y:S04]  /*77fc0*/  STG.E.64 desc[UR10][R182.64+0x30], R88 ;  /* 0x00003058b6007986 */ /* 0x0003e8000c101b0a */
[----:B0-----:R-:W5:Y:S01]  /*77fd0*/  LDL.128 R72, [R1+0x1180] ;  /* 0x0011800001487983 */ /* 0x001f620000100c00 */
[----:B-1----:R-:W-:Y:S02]  /*77fe0*/  LOP3.LUT R212, R186, R90, RZ, 0x3c, !PT ;  /* 0x0000005abad47212 */ /* 0x002fe400078e3cff */
[----:B------:R-:W-:Y:S01]  /*77ff0*/  LOP3.LUT R213, R187, R91, RZ, 0x3c, !PT ;  /* 0x0000005bbbd57212 */ /* 0x000fe200078e3cff */
        /* <DEDUP_REMOVED lines=11> */
[----:B------:R-:W5:Y:S04]  /*780b0*/  LDG.E.64 R198, desc[UR10][R182.64+0x1d8] ;  /* 0x0001d80ab6c67981 */ /* 0x000f68000c1e1b00 */
[----:B------:R-:W5:Y:S04]  /*780c0*/  LDG.E.64 R200, desc[UR10][R182.64+0x1e0] ;  /* 0x0001e00ab6c87981 */ /* 0x000f68000c1e1b00 */
[----:B------:R-:W5:Y:S04]  /*780d0*/  LDG.E.64 R202, desc[UR10][R182.64+0x1e8] ;  /* 0x0001e80ab6ca7981 */ /* 0x000f68000c1e1b00 */
[----:B0-----:R-:W5:Y:S04]  /*780e0*/  LDL.128 R104, [R1+0x11a0] ;  /* 0x0011a00001687983 */ /* 0x001f680000100c00 */
[----:B------:R0:W-:Y:S04]  /*780f0*/  STG.E.64 desc[UR10][R182.64+0x18], R214 ;  /* 0x000018d6b6007986 */ /* 0x0001e8000c101b0a */
[----:B------:R1:W-:Y:S04]  /*78100*/  STG.E.64 desc[UR10][R182.64+0x50], R100 ;  /* 0x00005064b6007986 */ /* 0x0003e8000c101b0a */
[----:B------:R1:W-:Y:S04]  /*78110*/  STG.E.64 desc[UR10][R182.64+0x58], R102 ;  /* 0x00005866b6007986 */ /* 0x0003e8000c101b0a */
[----:B------:R1:W-:Y:S01]  /*78120*/  STG.E.64 desc[UR10][R182.64+0x78], R208 ;  /* 0x000078d0b6007986 */ /* 0x0003e2000c101b0a */
[----:B0-----:R-:W-:-:S02]  /*78130*/  LOP3.LUT R214, R210, R96, RZ, 0x3c, !PT ;  /* 0x00000060d2d67212 */ /* 0x001fc400078e3cff */
[----:B------:R-:W-:Y:S01]  /*78140*/  LOP3.LUT R215, R211, R97, RZ, 0x3c, !PT ;  /* 0x00000061d3d77212 */ /* 0x000fe200078e3cff */
[----:B------:R-:W5:Y:S01]  /*78150*/  LDG.E.64 R224, desc[UR10][R182.64+0x258] ;  /* 0x0002580ab6e07981 */ /* 0x000f62000c1e1b00 */
[----:B-1----:R-:W-:Y:S02]  /*78160*/  LOP3.LUT R100, R204, R98, RZ, 0x3c, !PT ;  /* 0x00000062cc647212 */ /* 0x002fe400078e3cff */
[----:B------:R-:W-:Y:S01]  /*78170*/  LOP3.LUT R101, R205, R99, RZ, 0x3c, !PT ;  /* 0x00000063cd657212 */ /* 0x000fe200078e3cff */
[----:B------:R-:W5:Y:S01]  /*78180*/  LDG.E.64 R210, desc[UR10][R182.64+0x1f0] ;  /* 0x0001f00ab6d27981 */ /* 0x000f62000c1e1b00 */
[----:B------:R-:W-:Y:S02]  /*78190*/  LOP3.LUT R102, R206, R92, RZ, 0x3c, !PT ;  /* 0x0000005cce667212 */ /* 0x000fe400078e3cff */
[----:B------:R-:W-:Y:S01]  /*781a0*/  LOP3.LUT R103, R207, R93, RZ, 0x3c, !PT ;  /* 0x0000005dcf677212 */ /* 0x000fe200078e3cff */
[----:B------:R-:W5:Y:S04]  /*781b0*/  LDL.128 R96, [R1+0x11b0] ;  /* 0x0011b00001607983 */ /* 0x000f680000100c00 */
[----:B------:R-:W5:Y:S04]  /*781c0*/  LDG.E.64 R204, desc[UR10][R182.64+0x1f8] ;  /* 0x0001f80ab6cc7981 */ /* 0x000f68000c1e1b00 */
[----:B------:R-:W5:Y:S04]  /*781d0*/  LDG.E.64 R206, desc[UR10][R182.64+0x200] ;  /* 0x0002000ab6ce7981 */ /* 0x000f68000c1e1b00 */
[----:B------:R-:W5:Y:S04]  /*781e0*/  LDL.128 R92, [R1+0x11c0] ;  /* 0x0011c000015c7983 */ /* 0x000f680000100c00 */
[----:B------:R-:W5:Y:S01]  /*781f0*/  LDG.E.64 R208, desc[UR10][R182.64+0x208] ;  /* 0x0002080ab6d07981 */ /* 0x000f62000c1e1b00 */
        /* <DEDUP_REMOVED lines=8> */
[----:B------:R-:W5:Y:S01]  /*78280*/  LDL.128 R76, [R1+0x11e0] ;  /* 0x0011e000014c7983 */ /* 0x000f620000100c00 */
[----:B------:R-:W-:-:S02]  /*78290*/  LOP3.LUT R218, R190, R80, RZ, 0x3c, !PT ;  /* 0x00000050beda7212 */ /* 0x000fc400078e3cff */
[----:B------:R-:W-:Y:S01]  /*782a0*/  LOP3.LUT R219, R191, R81, RZ, 0x3c, !PT ;  /* 0x00000051bfdb7212 */ /* 0x000fe200078e3cff */
[----:B------:R-:W5:Y:S01]  /*782b0*/  LDG.E.64 R184, desc[UR10][R182.64+0x220] ;  /* 0x0002200ab6b87981 */ /* 0x000f62000c1e1b00 */
[----:B------:R-:W-:Y:S02]  /*782c0*/  LOP3.LUT R226, R168, R70, RZ, 0x3c, !PT ;  /* 0x00000046a8e27212 */ /* 0x000fe400078e3cff */
[----:B0-----:R-:W-:Y:S01]  /*782d0*/  LOP3.LUT R212, R174, R82, RZ, 0x3c, !PT ;  /* 0x00000052aed47212 */ /* 0x001fe200078e3cff */
[----:B------:R-:W5:Y:S01]  /*782e0*/  LDG.E.64 R190, desc[UR10][R182.64+0x228] ;  /* 0x0002280ab6be7981 */ /* 0x000f62000c1e1b00 */
[----:B------:R-:W-:Y:S02]  /*782f0*/  LOP3.LUT R213, R175, R83, RZ, 0x3c, !PT ;  /* 0x00000053afd57212 */ /* 0x000fe400078e3cff */
[----:B-1----:R-:W-:Y:S01]  /*78300*/  LOP3.LUT R214, R166, R68, RZ, 0x3c, !PT ;  /* 0x00000044a6d67212 */ /* 0x002fe200078e3cff */
[----:B------:R-:W5:Y:S01]  /*78310*/  LDL.128 R80, [R1+0x1200] ;  /* 0x0012000001507983 */ /* 0x000f620000100c00 */
[----:B------:R-:W-:-:S02]  /*78320*/  LOP3.LUT R215, R167, R69, RZ, 0x3c, !PT ;  /* 0x00000045a7d77212 */ /* 0x000fc400078e3cff */
[----:B------:R-:W-:Y:S01]  /*78330*/  LOP3.LUT R227, R169, R71, RZ, 0x3c, !PT ;  /* 0x00000047a9e37212 */ /* 0x000fe200078e3cff */
[----:B------:R-:W5:Y:S01]  /*78340*/  LDG.E.64 R166, desc[UR10][R182.64+0x230] ;  /* 0x0002300ab6a67981 */ /* 0x000f62000c1e1b00 */
[----:B---3--:R-:W-:Y:S02]  /*78350*/  LOP3.LUT R228, R164, R4, RZ, 0x3c, !PT ;  /* 0x00000004a4e47212 */ /* 0x008fe400078e3cff */
[----:B------:R-:W-:Y:S01]  /*78360*/  LOP3.LUT R229, R165, R5, RZ, 0x3c, !PT ;  /* 0x00000005a5e57212 */ /* 0x000fe200078e3cff */
[----:B------:R-:W3:Y:S04]  /*78370*/  LDL.128 R68, [R1+0x11f0] ;  /* 0x0011f00001447983 */ /* 0x000ee80000100c00 */
[----:B------:R-:W3:Y:S04]  /*78380*/  LDG.E.64 R4, desc[UR10][R182.64+0x238] ;  /* 0x0002380ab6047981 */ /* 0x000ee8000c1e1b00 */
[----:B------:R-:W3:Y:S04]  /*78390*/  LDG.E.64 R164, desc[UR10][R182.64+0x240] ;  /* 0x0002400ab6a47981 */ /* 0x000ee8000c1e1b00 */
[----:B------:R-:W3:Y:S01]  /*783a0*/  LDG.E.64 R168, desc[UR10][R182.64+0x248] ;  /* 0x0002480ab6a87981 */ /* 0x000ee2000c1e1b00 */
[----:B------:R-:W-:-:S02]  /*783b0*/  LOP3.LUT R192, R192, R84, RZ, 0x3c, !PT ;  /* 0x00000054c0c07212 */ /* 0x000fc400078e3cff */
[----:B------:R-:W-:Y:S01]  /*783c0*/  LOP3.LUT R193, R193, R85, RZ, 0x3c, !PT ;  /* 0x00000055c1c17212 */ /* 0x000fe200078e3cff */
[----:B------:R-:W-:Y:S04]  /*783d0*/  STG.E.64 desc[UR10][R182.64+0x68], R100 ;  /* 0x00006864b6007986 */ /* 0x000fe8000c101b0a */
[----:B------:R0:W-:Y:S04]  /*783e0*/  STG.E.64 desc[UR10][R182.64+0x70], R102 ;  /* 0x00007066b6007986 */ /* 0x0001e8000c101b0a */
[----:B------:R-:W3:Y:S04]  /*783f0*/  LDG.E.64 R174, desc[UR10][R182.64+0x218] ;  /* 0x0002180ab6ae7981 */ /* 0x000ee8000c1e1b00 */
[----:B------:R-:W3:Y:S04]  /*78400*/  LDL.128 R84, [R1+0x1210] ;  /* 0x0012100001547983 */ /* 0x000ee80000100c00 */
[----:B0-----:R-:W3:Y:S01]  /*78410*/  LDL.128 R100, [R1+0x11d0] ;  /* 0x0011d00001647983 */ /* 0x001ee20000100c00 */
        /* <DEDUP_REMOVED lines=9> */
[----:B------:R1:W-:Y:S04]  /*784b0*/  STG.E.64 desc[UR10][R182.64+0xd0], R6 ;  /* 0x0000d006b6007986 */ /* 0x0003e8000c101b0a */
[----:B------:R1:W-:Y:S01]  /*784c0*/  STG.E.64 desc[UR10][R182.64+0xe0], R8 ;  /* 0x0000e008b6007986 */ /* 0x0003e2000c101b0a */
[----:B------:R-:W-:Y:S02]  /*784d0*/  LOP3.LUT R16, R110, R18, RZ, 0x3c, !PT ;  /* 0x000000126e107212 */ /* 0x000fe400078e3cff */
[----:B------:R-:W-:Y:S01]  /*784e0*/  LOP3.LUT R17, R111, R19, RZ, 0x3c, !PT ;  /* 0x000000136f117212 */ /* 0x000fe200078e3cff */
[----:B------:R-:W3:Y:S01]  /*784f0*/  LDG.E.64 R108, desc[UR10][R182.64+0x278] ;  /* 0x0002780ab66c7981 */ /* 0x000ee2000c1e1b00 */
[----:B0-----:R-:W-:-:S02]  /*78500*/  LOP3.LUT R2, R116, R12, RZ, 0x3c, !PT ;  /* 0x0000000c74027212 */ /* 0x001fc400078e3cff */
[----:B------:R-:W-:Y:S01]  /*78510*/  LOP3.LUT R3, R117, R13, RZ, 0x3c, !PT ;  /* 0x0000000d75037212 */ /* 0x000fe200078e3cff */
[----:B------:R0:W-:Y:S01]  /*78520*/  STG.E.64 desc[UR10][R182.64+0xe8], R10 ;  /* 0x0000e80ab6007986 */ /* 0x0001e2000c101b0a */
[----:B-1----:R-:W-:Y:S02]  /*78530*/  LOP3.LUT R6, R118, R14, RZ, 0x3c, !PT ;  /* 0x0000000e76067212 */ /* 0x002fe400078e3cff */
[----:B------:R-:W-:Y:S01]  /*78540*/  LOP3.LUT R7, R119, R15, RZ, 0x3c, !PT ;  /* 0x0000000f77077212 */ /* 0x000fe200078e3cff */
[----:B------:R-:W3:Y:S01]  /*78550*/  LDG.E.64 R112, desc[UR10][R182.64+0x288] ;  /* 0x0002880ab6707981 */ /* 0x000ee2000c1e1b00 */
[----:B------:R-:W-:Y:S02]  /*78560*/  LOP3.LUT R12, R120, R32, RZ, 0x3c, !PT ;  /* 0x00000020780c7212 */ /* 0x000fe400078e3cff */
[----:B------:R-:W-:Y:S01]  /*78570*/  LOP3.LUT R13, R121, R33, RZ, 0x3c, !PT ;  /* 0x00000021790d7212 */ /* 0x000fe200078e3cff */
[----:B------:R-:W3:Y:S01]  /*78580*/  LDG.E.64 R114, desc[UR10][R182.64+0x290] ;  /* 0x0002900ab6727981 */ /* 0x000ee2000c1e1b00 */
[----:B------:R-:W-:-:S02]  /*78590*/  LOP3.LUT R8, R122, R34, RZ, 0x3c, !PT ;  /* 0x000000227a087212 */ /* 0x000fc400078e3cff */
[----:B------:R-:W-:Y:S01]  /*785a0*/  LOP3.LUT R9, R123, R35, RZ, 0x3c, !PT ;  /* 0x000000237b097212 */ /* 0x000fe200078e3cff */
[----:B------:R1:W-:Y:S01]  /*785b0*/  STG.E.64 desc[UR10][R182.64+0xf0], R2 ;  /* 0x0000f002b6007986 */ /* 0x0003e2000c101b0a */
[----:B------:R-:W-:Y:S02]  /*785c0*/  LOP3.LUT R14, R126, R30, RZ, 0x3c, !PT ;  /* 0x0000001e7e0e7212 */ /* 0x000fe400078e3cff */
[----:B0-----:R-:W-:Y:S01]  /*785d0*/  LOP3.LUT R10, R124, R28, RZ, 0x3c, !PT ;  /* 0x0000001c7c0a7212 */ /* 0x001fe200078e3cff */
[----:B------:R0:W-:Y:S01]  /*785e0*/  STG.E.64 desc[UR10][R182.64+0xf8], R6 ;  /* 0x0000f806b6007986 */ /* 0x0001e2000c101b0a */
[----:B------:R-:W-:Y:S02]  /*785f0*/  LOP3.LUT R11, R125, R29, RZ, 0x3c, !PT ;  /* 0x0000001d7d0b7212 */ /* 0x000fe400078e3cff */
[----:B------:R-:W-:Y:S01]  /*78600*/  LOP3.LUT R15, R127, R31, RZ, 0x3c, !PT ;  /* 0x0000001f7f0f7212 */ /* 0x000fe200078e3cff */
[----:B------:R0:W-:Y:S04]  /*78610*/  STG.E.64 desc[UR10][R182.64+0x100], R12 ;  /* 0x0001000cb6007986 */ /* 0x0001e8000c101b0a */
[----:B------:R0:W-:Y:S01]  /*78620*/  STG.E.64 desc[UR10][R182.64+0x108], R8 ;  /* 0x00010808b6007986 */ /* 0x0001e2000c101b0a */
[----:B-1----:R-:W-:-:S02]  /*78630*/  LOP3.LUT R2, R128, R24, RZ, 0x3c, !PT ;  /* 0x0000001880027212 */ /* 0x002fc400078e3cff */
[----:B------:R-:W-:Y:S01]  /*78640*/  LOP3.LUT R3, R129, R25, RZ, 0x3c, !PT ;  /* 0x0000001981037212 */ /* 0x000fe200078e3cff */
[----:B------:R1:W-:Y:S01]  /*78650*/  STG.E.64 desc[UR10][R182.64+0xd8], R16 ;  /* 0x0000d810b6007986 */ /* 0x0003e2000c101b0a */
[----:B0-----:R-:W-:Y:S02]  /*78660*/  LOP3.LUT R6, R130, R26, RZ, 0x3c, !PT ;  /* 0x0000001a82067212 */ /* 0x001fe400078e3cff */
[----:B------:R-:W-:Y:S01]  /*78670*/  LOP3.LUT R7, R131, R27, RZ, 0x3c, !PT ;  /* 0x0000001b83077212 */ /* 0x000fe200078e3cff */
[----:B------:R-:W-:Y:S01]  /*78680*/  STG.E.64 desc[UR10][R182.64+0x110], R10 ;  /* 0x0001100ab6007986 */ /* 0x000fe2000c101b0a */
[----:B------:R-:W-:Y:S02]  /*78690*/  LOP3.LUT R12, R132, R20, RZ, 0x3c, !PT ;  /* 0x00000014840c7212 */ /* 0x000fe400078e3cff */
[----:B------:R-:W-:Y:S01]  /*786a0*/  LOP3.LUT R13, R133, R21, RZ, 0x3c, !PT ;  /* 0x00000015850d7212 */ /* 0x000fe200078e3cff */
[----:B------:R-:W3:Y:S01]  /*786b0*/  LDG.E.64 R118, desc[UR10][R182.64+0x260] ;  /* 0x0002600ab6767981 */ /* 0x000ee2000c1e1b00 */
[----:B------:R-:W-:-:S02]  /*786c0*/  LOP3.LUT R8, R134, R22, RZ, 0x3c, !PT ;  /* 0x0000001686087212 */ /* 0x000fc400078e3cff */
[----:B------:R-:W-:Y:S01]  /*786d0*/  LOP3.LUT R9, R135, R23, RZ, 0x3c, !PT ;  /* 0x0000001787097212 */ /* 0x000fe200078e3cff */
[----:B------:R-:W-:Y:S01]  /*786e0*/  STG.E.64 desc[UR10][R182.64+0x118], R14 ;  /* 0x0001180eb6007986 */ /* 0x000fe2000c101b0a */
[----:B------:R-:W-:Y:S02]  /*786f0*/  LOP3.LUT R18, R142, R38, RZ, 0x3c, !PT ;  /* 0x000000268e127212 */ /* 0x000fe400078e3cff */
[----:B-1----:R-:W-:Y:S01]  /*78700*/  LOP3.LUT R16, R140, R36, RZ, 0x3c, !PT ;  /* 0x000000248c107212 */ /* 0x002fe200078e3cff */
[----:B------:R0:W-:Y:S01]  /*78710*/  STG.E.64 desc[UR10][R182.64+0x120], R2 ;  /* 0x00012002b6007986 */ /* 0x0001e2000c101b0a */
        /* <DEDUP_REMOVED lines=9> */
[----:B0-----:R-:W3:Y:S04]  /*787b0*/  LDG.E.64 R2, desc[UR10][R182.64+0x268] ;  /* 0x0002680ab6027981 */ /* 0x001ee8000c1e1b00 */
[----:B-1----:R-:W3:Y:S04]  /*787c0*/  LDG.E.64 R6, desc[UR10][R182.64+0x270] ;  /* 0x0002700ab6067981 */ /* 0x002ee8000c1e1b00 */
[----:B--2---:R-:W2:Y:S04]  /*787d0*/  LDL.128 R12, [R1+0x1220] ;  /* 0x00122000010c7983 */ /* 0x004ea80000100c00 */
        /* <DEDUP_REMOVED lines=12> */
[----:B------:R1:W-:Y:S04]  /*788a0*/  STG.E.64 desc[UR10][R182.64+0x158], R22 ;  /* 0x00015816b6007986 */ /* 0x0003e8000c101b0a */
[----:B------:R-:W4:Y:S04]  /*788b0*/  LDG.E.64 R110, desc[UR10][R182.64+0x280] ;  /* 0x0002800ab66e7981 */ /* 0x000f28000c1e1b00 */
[----:B0-----:R-:W4:Y:S04]  /*788c0*/  LDL.128 R16, [R1+0x1240] ;  /* 0x0012400001107983 */ /* 0x001f280000100c00 */
[----:B------:R-:W4:Y:S04]  /*788d0*/  LDG.E.64 R116, desc[UR10][R182.64+0x298] ;  /* 0x0002980ab6747981 */ /* 0x000f28000c1e1b00 */
[----:B-1----:R-:W4:Y:S04]  /*788e0*/  LDL.128 R20, [R1+0x1250] ;  /* 0x0012500001147983 */ /* 0x002f280000100c00 */
[----:B------:R-:W4:Y:S04]  /*788f0*/  LDG.E.64 R120, desc[UR10][R182.64+0x2a0] ;  /* 0x0002a00ab6787981 */ /* 0x000f28000c1e1b00 */
[----:B------:R-:W4:Y:S01]  /*78900*/  LDL.128 R24, [R1+0x1260] ;  /* 0x0012600001187983 */ /* 0x000f220000100c00 */
        /* <DEDUP_REMOVED lines=29> */
[----:B------:R-:W-:Y:S01]  /*78ae0*/  STG.E.64 desc[UR10][R182.64+0x190], R46 ;  /* 0x0001902eb6007986 */ /* 0x000fe2000c101b0a */
[----:B------:R-:W-:-:S02]  /*78af0*/  LOP3.LUT R60, R176, R66, RZ, 0x3c, !PT ;  /* 0x00000042b03c7212 */ /* 0x000fc400078e3cff */
[----:B------:R-:W-:Y:S01]  /*78b00*/  LOP3.LUT R61, R177, R67, RZ, 0x3c, !PT ;  /* 0x00000043b13d7212 */ /* 0x000fe200078e3cff */
        /* <DEDUP_REMOVED lines=59> */
[----:B------:R-:W-:Y:S04]  /*78ec0*/  STG.E.64 desc[UR10][R182.64+0x1e0], R104 ;  /* 0x0001e068b6007986 */ /* 0x000fe8000c101b0a */
[----:B------:R3:W-:Y:S04]  /*78ed0*/  STG.E.64 desc[UR10][R182.64+0x1e8], R106 ;  /* 0x0001e86ab6007986 */ /* 0x0007e8000c101b0a */
[----:B0-----:R-:W5:Y:S04]  /*78ee0*/  LDG.E.64 R192, desc[UR10][R182.64+0x368] ;  /* 0x0003680ab6c07981 */ /* 0x001f68000c1e1b00 */
[----:B------:R-:W5:Y:S04]  /*78ef0*/  LDG.E.64 R188, desc[UR10][R182.64+0x370] ;  /* 0x0003700ab6bc7981 */ /* 0x000f68000c1e1b00 */
[----:B------:R-:W5:Y:S04]  /*78f00*/  LDL.128 R96, [R1+0x1330] ;  /* 0x0013300001607983 */ /* 0x000f680000100c00 */
[----:B-1----:R-:W5:Y:S04]  /*78f10*/  LDG.E.64 R186, desc[UR10][R182.64+0x378] ;  /* 0x0003780ab6ba7981 */ /* 0x002f68000c1e1b00 */
[----:B------:R-:W5:Y:S04]  /*78f20*/  LDG.E.64 R194, desc[UR10][R182.64+0x380] ;  /* 0x0003800ab6c27981 */ /* 0x000f68000c1e1b00 */
[----:B------:R-:W5:Y:S04]  /*78f30*/  LDL.128 R92, [R1+0x1340] ;  /* 0x00134000015c7983 */ /* 0x000f680000100c00 */
[----:B------:R-:W5:Y:S04]  /*78f40*/  LDG.E.64 R196, desc[UR10][R182.64+0x388] ;  /* 0x0003880ab6c47981 */ /* 0x000f68000c1e1b00 */
[----:B------:R-:W5:Y:S04]  /*78f50*/  LDG.E.64 R198, desc[UR10][R182.64+0x390] ;  /* 0x0003900ab6c67981 */ /* 0x000f68000c1e1b00 */
[----:B---3--:R-:W3:Y:S01]  /*78f60*/  LDL.128 R104, [R1+0x1350] ;  /* 0x0013500001687983 */ /* 0x008ee20000100c00 */
        /* <DEDUP_REMOVED lines=17> */
[----:B------:R-:W3:Y:S04]  /*79080*/  LDL.128 R76, [R1+0x1360] ;  /* 0x00136000014c7983 */ /* 0x000ee80000100c00 */
[----:B0-----:R-:W3:Y:S04]  /*79090*/  LDG.E.64 R204, desc[UR10][R182.64+0x3a8] ;  /* 0x0003a80ab6cc7981 */ /* 0x001ee8000c1e1b00 */
[----:B-1----:R-:W3:Y:S04]  /*790a0*/  LDG.E.64 R206, desc[UR10][R182.64+0x3a0] ;  /* 0x0003a00ab6ce7981 */ /* 0x002ee8000c1e1b00 */
[----:B------:R-:W3:Y:S04]  /*790b0*/  LDG.E.64 R210, desc[UR10][R182.64+0x3b0] ;  /* 0x0003b00ab6d27981 */ /* 0x000ee8000c1e1b00 */
[----:B------:R-:W3:Y:S04]  /*790c0*/  LDL.128 R68, [R1+0x1370] ;  /* 0x0013700001447983 */ /* 0x000ee80000100c00 */
[----:B------:R-:W3:Y:S04]  /*790d0*/  LDG.E.64 R214, desc[UR10][R182.64+0x3b8] ;  /* 0x0003b80ab6d67981 */ /* 0x000ee8000c1e1b00 */
[----:B------:R-:W3:Y:S04]  /*790e0*/  LDG.E.64 R212, desc[UR10][R182.64+0x3c0] ;  /* 0x0003c00ab6d47981 */ /* 0x000ee8000c1e1b00 */
[----:B------:R-:W3:Y:S01]  /*790f0*/  LDL.128 R80, [R1+0x1380] ;  /* 0x0013800001507983 */ /* 0x000ee20000100c00 */
        /* <DEDUP_REMOVED lines=12> */
[----:B--2---:R-:W-:Y:S01]  /*791c0*/  LOP3.LUT R202, R222, R84, RZ, 0x3c, !PT ;  /* 0x00000054deca7212 */ /* 0x004fe200078e3cff */
[----:B------:R-:W2:Y:S01]  /*791d0*/  LDG.E.64 R220, desc[UR10][R182.64+0x3d0] ;  /* 0x0003d00ab6dc7981 */ /* 0x000ea2000c1e1b00 */
[----:B------:R-:W-:-:S03]  /*791e0*/  LOP3.LUT R203, R223, R85, RZ, 0x3c, !PT ;  /* 0x00000055dfcb7212 */ /* 0x000fc600078e3cff */
[----:B------:R-:W2:Y:S04]  /*791f0*/  LDG.E.64 R218, desc[UR10][R182.64+0x3c8] ;  /* 0x0003c80ab6da7981 */ /* 0x000ea8000c1e1b00 */
[----:B------:R-:W2:Y:S04]  /*79200*/  LDG.E.64 R222, desc[UR10][R182.64+0x3d8] ;  /* 0x0003d80ab6de7981 */ /* 0x000ea8000c1e1b00 */
[----:B------:R-:W2:Y:S04]  /*79210*/  LDL.128 R84, [R1+0x1390] ;  /* 0x0013900001547983 */ /* 0x000ea80000100c00 */
[----:B------:R-:W2:Y:S04]  /*79220*/  LDG.E.64 R224, desc[UR10][R182.64+0x3e0] ;  /* 0x0003e00ab6e07981 */ /* 0x000ea8000c1e1b00 */
[----:B0-----:R-:W2:Y:S04]  /*79230*/  LDG.E.64 R226, desc[UR10][R182.64+0x3e8] ;  /* 0x0003e80ab6e27981 */ /* 0x001ea8000c1e1b00 */
[----:B------:R-:W2:Y:S04]  /*79240*/  LDL.128 R100, [R1+0x13a0] ;  /* 0x0013a00001647983 */ /* 0x000ea80000100c00 */
[----:B-1----:R-:W2:Y:S01]  /*79250*/  LDG.E.64 R228, desc[UR10][R182.64+0x3f0] ;  /* 0x0003f00ab6e47981 */ /* 0x002ea2000c1e1b00 */
[----:B------:R-:W-:-:S02]  /*79260*/  LOP3.LUT R12, R118, R12, RZ, 0x3c, !PT ;  /* 0x0000000c760c7212 */ /* 0x000fc400078e3cff */
[----:B------:R-:W-:Y:S02]  /*79270*/  LOP3.LUT R13, R119, R13, RZ, 0x3c, !PT ;  /* 0x0000000d770d7212 */ /* 0x000fe400078e3cff */
[----:B------:R-:W-:Y:S02]  /*79280*/  LOP3.LUT R2, R2, R14, RZ, 0x3c, !PT ;  /* 0x0000000e02027212 */ /* 0x000fe400078e3cff */
[----:B------:R-:W-:Y:S02]  /*79290*/  LOP3.LUT R3, R3, R15, RZ, 0x3c, !PT ;  /* 0x0000000f03037212 */ /* 0x000fe400078e3cff */
[----:B----4-:R-:W-:Y:S02]  /*792a0*/  LOP3.LUT R6, R6, R8, RZ, 0x3c, !PT ;  /* 0x0000000806067212 */ /* 0x010fe400078e3cff */
[----:B------:R-:W-:Y:S01]  /*792b0*/  LOP3.LUT R7, R7, R9, RZ, 0x3c, !PT ;  /* 0x0000000907077212 */ /* 0x000fe200078e3cff */
[----:B------:R0:W-:Y:S01]  /*792c0*/  STG.E.64 desc[UR10][R182.64+0x238], R4 ;  /* 0x00023804b6007986 */ /* 0x0001e2000c101b0a */
[----:B------:R-:W-:-:S02]  /*792d0*/  LOP3.LUT R8, R110, R16, RZ, 0x3c, !PT ;  /* 0x000000106e087212 */ /* 0x000fc400078e3cff */
[----:B------:R-:W-:Y:S01]  /*792e0*/  LOP3.LUT R9, R111, R17, RZ, 0x3c, !PT ;  /* 0x000000116f097212 */ /* 0x000fe200078e3cff */
[----:B------:R-:W-:Y:S04]  /*792f0*/  STG.E.64 desc[UR10][R182.64+0x260], R12 ;  /* 0x0002600cb6007986 */ /* 0x000fe8000c101b0a */
[----:B------:R1:W-:Y:S04]  /*79300*/  STG.E.64 desc[UR10][R182.64+0x268], R2 ;  /* 0x00026802b6007986 */ /* 0x0003e8000c101b0a */
[----:B------:R4:W-:Y:S01]  /*79310*/  STG.E.64 desc[UR10][R182.64+0x270], R6 ;  /* 0x00027006b6007986 */ /* 0x0009e2000c101b0a */
[----:B0-----:R-:W-:-:S02]  /*79320*/  LOP3.LUT R4, R108, R10, RZ, 0x3c, !PT ;  /* 0x0000000a6c047212 */ /* 0x001fc400078e3cff */
[----:B------:R-:W-:Y:S02]  /*79330*/  LOP3.LUT R5, R109, R11, RZ, 0x3c, !PT ;  /* 0x0000000b6d057212 */ /* 0x000fe400078e3cff */
[----:B------:R-:W-:Y:S02]  /*79340*/  LOP3.LUT R10, R112, R18, RZ, 0x3c, !PT ;  /* 0x00000012700a7212 */ /* 0x000fe400078e3cff */
[----:B------:R-:W-:Y:S02]  /*79350*/  LOP3.LUT R11, R113, R19, RZ, 0x3c, !PT ;  /* 0x00000013710b7212 */ /* 0x000fe400078e3cff */
[----:B-1----:R-:W-:Y:S02]  /*79360*/  LOP3.LUT R2, R114, R20, RZ, 0x3c, !PT ;  /* 0x0000001472027212 */ /* 0x002fe400078e3cff */
[----:B------:R-:W-:Y:S02]  /*79370*/  LOP3.LUT R3, R115, R21, RZ, 0x3c, !PT ;  /* 0x0000001573037212 */ /* 0x000fe400078e3cff */
[----:B----4-:R-:W-:-:S02]  /*79380*/  LOP3.LUT R6, R116, R22, RZ, 0x3c, !PT ;  /* 0x0000001674067212 */ /* 0x010fc400078e3cff */
[----:B------:R-:W-:Y:S02]  /*79390*/  LOP3.LUT R7, R117, R23, RZ, 0x3c, !PT ;  /* 0x0000001775077212 */ /* 0x000fe400078e3cff */
[----:B------:R-:W-:Y:S02]  /*793a0*/  LOP3.LUT R12, R120, R24, RZ, 0x3c, !PT ;  /* 0x00000018780c7212 */ /* 0x000fe400078e3cff */
        /* <DEDUP_REMOVED lines=89> */
[----:B---3--:R-:W-:Y:S02]  /*79940*/  LOP3.LUT R12, R198, R104, RZ, 0x3c, !PT ;  /* 0x00000068c60c7212 */ /* 0x008fe400078e3cff */
        /* <DEDUP_REMOVED lines=23> */
[----:B--2---:R-:W-:-:S03]  /*79ac0*/  LOP3.LUT R4, R218, R82, RZ, 0x3c, !PT ;  /* 0x00000052da047212 */ /* 0x004fc600078e3cff */
[----:B------:R2:W-:Y:S01]  /*79ad0*/  STG.E.64 desc[UR10][R182.64+0x3b8], R6 ;  /* 0x0003b806b6007986 */ /* 0x0005e2000c101b0a */
[----:B------:R-:W-:Y:S02]  /*79ae0*/  LOP3.LUT R5, R219, R83, RZ, 0x3c, !PT ;  /* 0x00000053db057212 */ /* 0x000fe400078e3cff */
[----:B0-----:R-:W-:Y:S01]  /*79af0*/  LOP3.LUT R8, R220, R84, RZ, 0x3c, !PT ;  /* 0x00000054dc087212 */ /* 0x001fe200078e3cff */
[----:B------:R0:W-:Y:S01]  /*79b00*/  STG.E.64 desc[UR10][R182.64+0x3c0], R12 ;  /* 0x0003c00cb6007986 */ /* 0x0001e2000c101b0a */
[----:B------:R-:W-:Y:S02]  /*79b10*/  LOP3.LUT R9, R221, R85, RZ, 0x3c, !PT ;  /* 0x00000055dd097212 */ /* 0x000fe400078e3cff */
[----:B-1----:R-:W-:Y:S02]  /*79b20*/  LOP3.LUT R10, R222, R86, RZ, 0x3c, !PT ;  /* 0x00000056de0a7212 */ /* 0x002fe400078e3cff */
[----:B------:R-:W-:Y:S02]  /*79b30*/  LOP3.LUT R11, R223, R87, RZ, 0x3c, !PT ;  /* 0x00000057df0b7212 */ /* 0x000fe400078e3cff */
[----:B---3--:R-:W-:-:S02]  /*79b40*/  LOP3.LUT R2, R224, R100, RZ, 0x3c, !PT ;  /* 0x00000064e0027212 */ /* 0x008fc400078e3cff */
[----:B------:R-:W-:Y:S02]  /*79b50*/  LOP3.LUT R3, R225, R101, RZ, 0x3c, !PT ;  /* 0x00000065e1037212 */ /* 0x000fe400078e3cff */
[----:B--2---:R-:W-:Y:S02]  /*79b60*/  LOP3.LUT R6, R226, R102, RZ, 0x3c, !PT ;  /* 0x00000066e2067212 */ /* 0x004fe400078e3cff */
[----:B------:R-:W-:Y:S02]  /*79b70*/  LOP3.LUT R7, R227, R103, RZ, 0x3c, !PT ;  /* 0x00000067e3077212 */ /* 0x000fe400078e3cff */
[----:B0-----:R-:W-:Y:S02]  /*79b80*/  LOP3.LUT R12, R228, R136, RZ, 0x3c, !PT ;  /* 0x00000088e40c7212 */ /* 0x001fe400078e3cff */
        /* <DEDUP_REMOVED lines=20> */
[----:B0-----:R-:W-:Y:S05]  /*79cd0*/  @!P0 BRA `(.L_x_313) ;  /* 0xffffff5800a08947 */ /* 0x001fea000383ffff */
.L_x_304:
[----:B------:R-:W5:Y:S01]  /*79ce0*/  LDCU UR4, c[0x0][0x3a0] ;  /* 0x00007400ff0477ac */ /* 0x000f620008000800 */
[----:B------:R-:W-:-:S05]  /*79cf0*/  VIADD R248, R248, 0x1 ;  /* 0x00000001f8f87836 */ /* 0x000fca0000000000 */
[----:B-----5:R-:W-:-:S13]  /*79d00*/  ISETP.NE.AND P0, PT, R248, UR4, PT ;  /* 0x00000004f8007c0c */ /* 0x020fda000bf05270 */
[----:B------:R-:W-:Y:S05]  /*79d10*/  @P0 BRA `(.L_x_314) ;  /* 0xffffff5800280947 */ /* 0x000fea000383ffff */
.L_x_303:
[----:B------:R-:W-:Y:S05]  /*79d20*/  @P1 BRA `(.L_x_315) ;  /* 0xfffffe8000c01947 */ /* 0x000fea000383ffff */
.L_x_292:
[----:B--2-4-:R-:W2:Y:S01]  /*79d30*/  LDL.LU R2, [R1+0x17e4] ;  /* 0x0017e40001027983 */ /* 0x014ea20000300800 */
[----:B------:R-:W4:Y:S01]  /*79d40*/  LDCU UR5, c[0x0][0x398] ;  /* 0x00007300ff0577ac */ /* 0x000f220008000800 */
[----:B--2---:R-:W-:-:S05]  /*79d50*/  VIADD R2, R2, 0x1 ;  /* 0x0000000102027836 */ /* 0x004fca0000000000 */
[----:B------:R2:W-:Y:S01]  /*79d60*/  STL [R1+0x17e4], R2 ;  /* 0x0017e40201007387 */ /* 0x0005e20000100800 */
[----:B----4-:R-:W-:-:S13]  /*79d70*/  ISETP.NE.AND P0, PT, R2, UR5, PT ;  /* 0x0000000502007c0c */ /* 0x010fda000bf05270 */
[----:B--2---:R-:W-:Y:S05]  /*79d80*/  @P0 BRA `(.L_x_316) ;  /* 0xfffffe8000980947 */ /* 0x004fea000383ffff */
.L_x_291:
[----:B------:R-:W2:Y:S01]  /*79d90*/  LDC.64 R6, c[0x0][0x3a8] ;  /* 0x0000ea00ff067b82 */ /* 0x000ea20000000a00 */
[----:B------:R-:W-:Y:S02]  /*79da0*/  VIADD R4, R180, 0xffffffff ;  /* 0xffffffffb4047836 */ /* 0x000fe40000000000 */
[----:B------:R-:W-:Y:S02]  /*79db0*/  IMAD.MOV.U32 R2, RZ, RZ, RZ ;  /* 0x000000ffff027224 */ /* 0x000fe400078e00ff */
[----:B------:R-:W-:Y:S02]  /*79dc0*/  IMAD.MOV.U32 R39, RZ, RZ, RZ ;  /* 0x000000ffff277224 */ /* 0x000fe400078e00ff */
[----:B--2---:R-:W-:-:S07]  /*79dd0*/  IMAD.WIDE.U32 R4, R4, 0x400, R6 ;  /* 0x0000040004047825 */ /* 0x004fce00078e0006 */
.L_x_317:
[----:B------:R-:W-:-:S05]  /*79de0*/  IADD3 R6, P0, PT, R4, R2, RZ ;  /* 0x0000000204067210 */ /* 0x000fca0007f1e0ff */
[----:B------:R-:W-:-:S05]  /*79df0*/  IMAD.X R7, R5, 0x1, R39, P0 ;  /* 0x0000000105077824 */ /* 0x000fca00000e0627 */
[----:B--2---:R-:W2:Y:S04]  /*79e00*/  LDG.E.U8 R3, desc[UR10][R6.64+0xf] ;  /* 0x00000f0a06037981 */ /* 0x004ea8000c1e1100 */
[----:B01----:R-:W2:Y:S04]  /*79e10*/  LDG.E.U8 R8, desc[UR10][R6.64+0xe] ;  /* 0x00000e0a06087981 */ /* 0x003ea8000c1e1100 */
        /* <DEDUP_REMOVED lines=29> */
[----:B------:R-:W3:Y:S01]  /*79ff0*/  LDG.E.U8 R38, desc[UR10][R6.64+0x10] ;  /* 0x0000100a06267981 */ /* 0x000ee2000c1e1100 */
[----:B--2---:R-:W-:-:S02]  /*7a000*/  PRMT R3, R8, 0x3340, R3 ;  /* 0x0000334008037816 */ /* 0x004fc40000000003 */
[----:B----4-:R-:W-:Y:S02]  /*7a010*/  PRMT R10, R10, 0x3340, R9 ;  /* 0x000033400a0a7816 */ /* 0x010fe40000000009 */
[----:B-----5:R-:W-:Y:S02]  /*7a020*/  PRMT R19, R20, 0x3340, R19 ;  /* 0x0000334014137816 */ /* 0x020fe40000000013 */
[----:B---3--:R-:W-:Y:S02]  /*7a030*/  PRMT R22, R22, 0x3340, R21 ;  /* 0x0000334016167816 */ /* 0x008fe40000000015 */
        /* <DEDUP_REMOVED lines=10> */
[----:B------:R-:W-:Y:S01]  /*7a0e0*/  PRMT R27, R10, 0x5410, R3 ;  /* 0x000054100a1b7816 */ /* 0x000fe20000000003 */
[----:B------:R-:W-:Y:S01]  /*7a0f0*/  IMAD.IADD R3, R1, 0x1, R2 ;  /* 0x0000000101037824 */ /* 0x000fe200078e0202 */
[----:B------:R-:W-:Y:S02]  /*7a100*/  PRMT R23, R8, 0x5410, R23 ;  /* 0x0000541008177816 */ /* 0x000fe40000000017 */
[----:B------:R-:W-:Y:S02]  /*7a110*/  PRMT R29, R30, 0x3340, R29 ;  /* 0x000033401e1d7816 */ /* 0x000fe4000000001d */
[----:B------:R-:W-:Y:S02]  /*7a120*/  IADD3 R2, P0, PT, R2, 0x20, RZ ;  /* 0x0000002002027810 */ /* 0x000fe40007f1e0ff */
[----:B------:R-:W-:-:S02]  /*7a130*/  PRMT R22, R29, 0x5410, R28 ;  /* 0x000054101d167816 */ /* 0x000fc4000000001c */
[----:B------:R-:W-:Y:S02]  /*7a140*/  PRMT R31, R32, 0x3340, R31 ;  /* 0x00003340201f7816 */ /* 0x000fe4000000001f */
[----:B------:R-:W-:-:S04]  /*7a150*/  PRMT R34, R34, 0x3340, R33 ;  /* 0x0000334022227816 */ /* 0x000fc80000000021 */
[----:B------:R-:W-:Y:S02]  /*7a160*/  PRMT R21, R34, 0x5410, R31 ;  /* 0x0000541022157816 */ /* 0x000fe4000000001f */
[----:B------:R-:W-:Y:S02]  /*7a170*/  PRMT R35, R36, 0x3340, R35 ;  /* 0x0000334024237816 */ /* 0x000fe40000000023 */
[----:B------:R-:W-:-:S04]  /*7a180*/  PRMT R38, R38, 0x3340, R37 ;  /* 0x0000334026267816 */ /* 0x000fc80000000025 */
[----:B------:R-:W-:Y:S01]  /*7a190*/  PRMT R20, R38, 0x5410, R35 ;  /* 0x0000541026147816 */ /* 0x000fe20000000023 */
[----:B------:R2:W-:Y:S01]  /*7a1a0*/  STL.128 [R3+0xbc0], R24 ;  /* 0x000bc01803007387 */ /* 0x0005e20000100c00 */
[----:B------:R-:W-:Y:S01]  /*7a1b0*/  IMAD.X R39, RZ, RZ, R39, P0 ;  /* 0x000000ffff277224 */ /* 0x000fe200000e0627 */
[----:B------:R-:W-:Y:S02]  /*7a1c0*/  ISETP.NE.U32.AND P0, PT, R2, 0x400, PT ;  /* 0x000004000200780c */ /* 0x000fe40003f05070 */
[----:B------:R2:W-:Y:S02]  /*7a1d0*/  STL.128 [R3+0xbd0], R20 ;  /* 0x000bd01403007387 */ /* 0x0005e40000100c00 */
[----:B------:R-:W-:-:S13]  /*7a1e0*/  ISETP.NE.AND.EX P0, PT, R39, RZ, PT, P0 ;  /* 0x000000ff2700720c */ /* 0x000fda0003f05300 */
[----:B------:R-:W-:Y:S05]  /*7a1f0*/  @P0 BRA `(.L_x_317) ;  /* 0xfffffff800f80947 */ /* 0x000fea000383ffff */
[----:B------:R-:W-:-:S09]  /*7a200*/  UISETP.GE.U32.AND UP0, UPT, UR4, 0x2, UPT ;  /* 0x000000020400788c */ /* 0x000fd2000bf06070 */
[----:B------:R-:W-:Y:S05]  /*7a210*/  BRA.U !UP0, `(.L_x_318) ;  /* 0x0000004908cc7547 */ /* 0x000fea000b800000 */
[----:B------:R-:W3:Y:S04]  /*7a220*/  LDL.128 R112, [R1+0xbc0] ;  /* 0x000bc00001707983 */ /* 0x000ee80000100c00 */
[----:B------:R-:W4:Y:S04]  /*7a230*/  LDL.128 R116, [R1+0xbd0] ;  /* 0x000bd00001747983 */ /* 0x000f280000100c00 */
[----:B------:R-:W4:Y:S04]  /*7a240*/  LDL.128 R120, [R1+0xbe0] ;  /* 0x000be00001787983 */ /* 0x000f280000100c00 */
[----:B------:R0:W5:Y:S04]  /*7a250*/  LDL.128 R248, [R1+0xbf0] ;  /* 0x000bf00001f87983 */ /* 0x0001680000100c00 */
[----:B------:R0:W5:Y:S04]  /*7a260*/  LDL.128 R4, [R1+0xc00] ;  /* 0x000c000001047983 */ /* 0x0001680000100c00 */
[----:B------:R0:W5:Y:S04]  /*7a270*/  LDL.128 R8, [R1+0xc10] ;  /* 0x000c100001087983 */ /* 0x0001680000100c00 */
[----:B------:R0:W5:Y:S04]  /*7a280*/  LDL.128 R12, [R1+0xc20] ;  /* 0x000c2000010c7983 */ /* 0x0001680000100c00 */
[----:B------:R0:W5:Y:S04]  /*7a290*/  LDL.128 R16, [R1+0xc30] ;  /* 0x000c300001107983 */ /* 0x0001680000100c00 */
[----:B--2---:R0:W5:Y:S04]  /*7a2a0*/  LDL.128 R20, [R1+0xc40] ;  /* 0x000c400001147983 */ /* 0x0041680000100c00 */
[----:B------:R0:W5:Y:S04]  /*7a2b0*/  LDL.128 R24, [R1+0xc50] ;  /* 0x000c500001187983 */ /* 0x0001680000100c00 */
        /* <DEDUP_REMOVED lines=51> */
[----:B---3--:R1:W-:Y:S04]  /*7a5f0*/  STL.128 [R1+0x17e0], R112 ;  /* 0x0017e07001007387 */ /* 0x0083e80000100c00 */
[----:B----4-:R2:W-:Y:S04]  /*7a600*/  STL.128 [R1+0x17d0], R116 ;  /* 0x0017d07401007387 */ /* 0x0105e80000100c00 */
[----:B------:R3:W-:Y:S04]  /*7a610*/  STL.128 [R1+0x17c0], R120 ;  /* 0x0017c07801007387 */ /* 0x0007e80000100c00 */
[----:B-1----:R0:W5:Y:S04]  /*7a620*/  LDL.128 R112, [R1+0xdb0] ;  /* 0x000db00001707983 */ /* 0x0021680000100c00 */
[----:B--2---:R0:W5:Y:S04]  /*7a630*/  LDL.128 R116, [R1+0xdc0] ;  /* 0x000dc00001747983 */ /* 0x0041680000100c00 */
[----:B---3--:R0:W5:Y:S01]  /*7a640*/  LDL.128 R120, [R1+0xdd0] ;  /* 0x000dd00001787983 */ /* 0x0081620000100c00 */
[----:B------:R-:W-:Y:S01]  /*7a650*/  IMAD.MOV.U32 R181, RZ, RZ, 0x1 ;  /* 0x00000001ffb57424 */ /* 0x000fe200078e00ff */
[----:B------:R-:W-:-:S12]  /*7a660*/  UIADD3 UR4, UPT, UPT, -UR4, URZ, URZ ;  /* 0x000000ff04047290 */ /* 0x000fd8000fffe1ff */
.L_x_319:
[----:B-1----:R-:W1:Y:S01]  /*7a670*/  LDC.64 R182, c[0x0][0x3a8] ;  /* 0x0000ea00ffb67b82 */ /* 0x002e620000000a00 */
[----:B-----5:R-:W-:Y:S01]  /*7a680*/  IMAD R2, R180, R181, R180 ;  /* 0x000000b5b4027224 */ /* 0x020fe200078e02b4 */
[----:B-----5:R-:W-:Y:S03]  /*7a690*/  STL.64 [R1+0x1968], R226 ;  /* 0x001968e201007387 */ /* 0x020fe60000100a00 */
[----:B------:R-:W-:Y:S01]  /*7a6a0*/  VIADD R2, R2, 0xffffffff ;  /* 0xffffffff02027836 */ /* 0x000fe20000000000 */
[----:B------:R-:W-:Y:S04]  /*7a6b0*/  STL [R1+0x1908], R180 ;  /* 0x001908b401007387 */ /* 0x000fe80000100800 */
[----:B------:R2:W-:Y:S04]  /*7a6c0*/  STL [R1+0x1904], R181 ;  /* 0x001904b501007387 */ /* 0x0005e80000100800 */
[----:B------:R3:W-:Y:S04]  /*7a6d0*/  STL.64 [R1+0x1960], R228 ;  /* 0x001960e401007387 */ /* 0x0007e80000100a00 */
[----:B------:R4:W-:Y:S04]  /*7a6e0*/  STL.64 [R1+0x1950], R232 ;  /* 0x001950e801007387 */ /* 0x0009e80000100a00 */
[----:B--2---:R-:W2:Y:S01]  /*7a6f0*/  LDL.LU.64 R180, [R1+0x17e0] ;  /* 0x0017e00001b47983 */ /* 0x004ea20000300a00 */
[----:B-1----:R-:W-:-:S03]  /*7a700*/  IMAD.WIDE.U32 R2, R2, 0x400, R182 ;  /* 0x0000040002027825 */ /* 0x002fc600078e00b6 */
[----:B---3--:R-:W3:Y:S04]  /*7a710*/  LDL.LU.64 R228, [R1+0x17e8] ;  /* 0x0017e80001e47983 */ /* 0x008ee80000300a00 */
[----:B------:R-:W2:Y:S04]  /*7a720*/  LDG.E.64 R182, desc[UR10][R2.64+0x3f8] ;  /* 0x0003f80a02b67981 */ /* 0x000ea8000c1e1b00 */
[----:B------:R-:W3:Y:S04]  /*7a730*/  LDG.E.64 R226, desc[UR10][R2.64] ;  /* 0x0000000a02e27981 */ /* 0x000ee8000c1e1b00 */
[----:B----4-:R-:W4:Y:S04]  /*7a740*/  LDG.E.64 R232, desc[UR10][R2.64+0x8] ;  /* 0x0000080a02e87981 */ /* 0x010f28000c1e1b00 */
[----:B------:R-:W-:Y:S04]  /*7a750*/  STL [R1+0x1930], R241 ;  /* 0x001930f101007387 */ /* 0x000fe80000100800 */
[----:B------:R-:W-:Y:S04]  /*7a760*/  STL [R1+0x1920], R245 ;  /* 0x001920f501007387 */ /* 0x000fe80000100800 */
[----:B------:R-:W-:Y:S04]  /*7a770*/  STL [R1+0x1938], R239 ;  /* 0x001938ef01007387 */ /* 0x000fe80000100800 */
[----:B------:R-:W-:Y:S04]  /*7a780*/  STL [R1+0x1900], R0 ;  /* 0x0019000001007387 */ /* 0x000fe80000100800 */
[----:B------:R-:W-:Y:S04]  /*7a790*/  STL [R1+0x192c], R242 ;  /* 0x00192cf201007387 */ /* 0x000fe80000100800 */
[----:B------:R1:W-:Y:S04]  /*7a7a0*/  STL [R1+0x1928], R243 ;  /* 0x001928f301007387 */ /* 0x0003e80000100800 */
[----:B------:R0:W-:Y:S04]  /*7a7b0*/  STL.64 [R1+0x1940], R236 ;  /* 0x001940ec01007387 */ /* 0x0001e80000100a00 */
[----:B------:R0:W-:Y:S04]  /*7a7c0*/  STL.64 [R1+0x1948], R234 ;  /* 0x001948ea01007387 */ /* 0x0001e80000100a00 */
[----:B-1----:R-:W4:Y:S04]  /*7a7d0*/  LDL.LU.64 R242, [R1+0x17d8] ;  /* 0x0017d80001f27983 */ /* 0x002f280000300a00 */
[----:B0-----:R-:W4:Y:S04]  /*7a7e0*/  LDL.LU.64 R236, [R1+0x17c0] ;  /* 0x0017c00001ec7983 */ /* 0x001f280000300a00 */
[----:B------:R-:W4:Y:S04]  /*7a7f0*/  LDL.LU.64 R234, [R1+0x17c8] ;  /* 0x0017c80001ea7983 */ /* 0x000f280000300a00 */
[----:B------:R0:W-:Y:S04]  /*7a800*/  STL.64 [R1+0x1958], R230 ;  /* 0x001958e601007387 */ /* 0x0001e80000100a00 */
[----:B------:R-:W-:Y:S04]  /*7a810*/  STL [R1+0x1934], R240 ;  /* 0x001934f001007387 */ /* 0x000fe80000100800 */
[----:B------:R-:W-:Y:S04]  /*7a820*/  STL [R1+0x1924], R244 ;  /* 0x001924f401007387 */ /* 0x000fe80000100800 */
[----:B0-----:R-:W4:Y:S01]  /*7a830*/  LDL.LU.64 R230, [R1+0x17d0] ;  /* 0x0017d00001e67983 */ /* 0x001f220000300a00 */
[----:B--2---:R-:W-:-:S02]  /*7a840*/  LOP3.LUT R241, R246, R182, RZ, 0x3c, !PT ;  /* 0x000000b6f6f17212 */ /* 0x004fc400078e3cff */
[----:B------:R-:W-:Y:S01]  /*7a850*/  LOP3.LUT R245, R247, R183, RZ, 0x3c, !PT ;  /* 0x000000b7f7f57212 */ /* 0x000fe200078e3cff */
[----:B---3--:R-:W-:Y:S01]  /*7a860*/  IMAD.MOV.U32 R182, RZ, RZ, R226 ;  /* 0x000000ffffb67224 */ /* 0x008fe200078e00e2 */
[----:B------:R-:W2:Y:S01]  /*7a870*/  LDG.E.64 R246, desc[UR10][R2.64+0x20] ;  /* 0x0000200a02f67981 */ /* 0x000ea2000c1e1b00 */
[----:B------:R-:W-:-:S03]  /*7a880*/  IMAD.MOV.U32 R183, RZ, RZ, R227 ;  /* 0x000000ffffb77224 */ /* 0x000fc600078e00e3 */
[----:B------:R-:W-:Y:S01]  /*7a890*/  LOP3.LUT R239, R180, R182, RZ, 0x3c, !PT ;  /* 0x000000b6b4ef7212 */ /* 0x000fe200078e3cff */
[----:B------:R-:W3:Y:S01]  /*7a8a0*/  LDL.LU.64 R226, [R1+0x1968] ;  /* 0x0019680001e27983 */ /* 0x000ee20000300a00 */
[----:B------:R-:W-:Y:S02]  /*7a8b0*/  LOP3.LUT R180, R181, R183, RZ, 0x3c, !PT ;  /* 0x000000b7b5b47212 */ /* 0x000fe400078e3cff */
[----:B----4-:R-:W-:Y:S01]  /*7a8c0*/  LOP3.LUT R0, R228, R232, RZ, 0x3c, !PT ;  /* 0x000000e8e4007212 */ /* 0x010fe200078e3cff */
[----:B------:R-:W4:Y:S01]  /*7a8d0*/  LDG.E.64 R182, desc[UR10][R2.64+0x28] ;  /* 0x0000280a02b67981 */ /* 0x000f22000c1e1b00 */
[----:B------:R-:W-:-:S03]  /*7a8e0*/  LOP3.LUT R181, R229, R233, RZ, 0x3c, !PT ;  /* 0x000000e9e5b57212 */ /* 0x000fc600078e3cff */
[----:B------:R-:W2:Y:S04]  /*7a8f0*/  LDG.E.64 R232, desc[UR10][R2.64+0x18] ;  /* 0x0000180a02e87981 */ /* 0x000ea8000c1e1b00 */
[----:B------:R-:W3:Y:S01]  /*7a900*/  LDG.E.64 R228, desc[UR10][R2.64+0x10] ;  /* 0x0000100a02e47981 */ /* 0x000ee2000c1e1b00 */
[----:B--2---:R-:W-:-:S05]  /*7a910*/  LOP3.LUT R252, R242, R232, RZ, 0x3c, !PT ;  /* 0x000000e8f2fc7212 */ /* 0x004fca00078e3cff */
[----:B------:R0:W-:Y:S01]  /*7a920*/  STL [R1+0x18c4], R252 ;  /* 0x0018c4fc01007387 */ /* 0x0001e20000100800 */
[----:B------:R-:W-:Y:S02]  /*7a930*/  LOP3.LUT R242, R237, R247, RZ, 0x3c, !PT ;  /* 0x000000f7edf27212 */ /* 0x000fe400078e3cff */
[----:B0-----:R-:W-:Y:S02]  /*7a940*/  LOP3.LUT R252, R236, R246, RZ, 0x3c, !PT ;  /* 0x000000f6ecfc7212 */ /* 0x001fe400078e3cff */
[----:B----4-:R-:W-:Y:S01]  /*7a950*/  LOP3.LUT R236, R234, R182, RZ, 0x3c, !PT ;  /* 0x000000b6eaec7212 */ /* 0x010fe200078e3cff */
[----:B------:R-:W2:Y:S01]  /*7a960*/  LDG.E.64 R246, desc[UR10][R2.64+0x40] ;  /* 0x0000400a02f67981 */ /* 0x000ea2000c1e1b00 */
[----:B------:R-:W-:-:S03]  /*7a970*/  LOP3.LUT R182, R235, R183, RZ, 0x3c, !PT ;  /* 0x000000b7ebb67212 */ /* 0x000fc600078e3cff */
[----:B------:R-:W4:Y:S04]  /*7a980*/  LDG.E.64 R234, desc[UR10][R2.64+0x30] ;  /* 0x0000300a02ea7981 */ /* 0x000f28000c1e1b00 */
[----:B------:R0:W-:Y:S04]  /*7a990*/  STL [R1+0x18c0], R236 ;  /* 0x0018c0ec01007387 */ /* 0x0001e80000100800 */
[----:B0-----:R-:W2:Y:S04]  /*7a9a0*/  LDG.E.64 R236, desc[UR10][R2.64+0x38] ;  /* 0x0000380a02ec7981 */ /* 0x001ea8000c1e1b00 */
[----:B------:R0:W-:Y:S04]  /*7a9b0*/  STL [R1+0x18b8], R182 ;  /* 0x0018b8b601007387 */ /* 0x0001e80000100800 */
[----:B0-----:R-:W2:Y:S01]  /*7a9c0*/  LDG.E.64 R182, desc[UR10][R2.64+0x48] ;  /* 0x0000480a02b67981 */ /* 0x001ea2000c1e1b00 */
[----:B------:R-:W-:-:S02]  /*7a9d0*/  LOP3.LUT R243, R243, R233, RZ, 0x3c, !PT ;  /* 0x000000e9f3f37212 */ /* 0x000fc400078e3cff */
[----:B---3--:R-:W-:Y:S01]  /*7a9e0*/  LOP3.LUT R240, R230, R228, RZ, 0x3c, !PT ;  /* 0x000000e4e6f07212 */ /* 0x008fe200078e3cff */
[----:B------:R-:W3:Y:S04]  /*7a9f0*/  LDL.LU.64 R232, [R1+0x1950] ;  /* 0x0019500001e87983 */ /* 0x000ee80000300a00 */
[----:B------:R4:W-:Y:S02]  /*7aa00*/  STL [R1+0x17d8], R243 ;  /* 0x0017d8f301007387 */ /* 0x0009e40000100800 */
[----:B----4-:R-:W-:Y:S02]  /*7aa10*/  LOP3.LUT R243, R248, R234, RZ, 0x3c, !PT ;  /* 0x000000eaf8f37212 */ /* 0x010fe400078e3cff */
[----:B------:R-:W-:Y:S01]  /*7aa20*/  LOP3.LUT R248, R249, R235, RZ, 0x3c, !PT ;  /* 0x000000ebf9f87212 */ /* 0x000fe200078e3cff */
[----:B------:R-:W-:Y:S01]  /*7aa30*/  IMAD.MOV.U32 R249, RZ, RZ, R239 ;  /* 0x000000fffff97224 */ /* 0x000fe200078e00ef */
[----:B------:R-:W-:Y:S01]  /*7aa40*/  LOP3.LUT R244, R231, R229, RZ, 0x3c, !PT ;  /* 0x000000e5e7f47212 */ /* 0x000fe200078e3cff */
[----:B------:R-:W-:Y:S04]  /*7aa50*/  STL [R1+0x18bc], R243 ;  /* 0x0018bcf301007387 */ /* 0x000fe80000100800 */
[----:B------:R0:W-:Y:S04]  /*7aa60*/  STL [R1+0x191c], R248 ;  /* 0x00191cf801007387 */ /* 0x0001e80000100800 */
[----:B------:R-:W4:Y:S01]  /*7aa70*/  LDL.LU.64 R230, [R1+0x1958] ;  /* 0x0019580001e67983 */ /* 0x000f220000300a00 */
[----:B--2---:R-:W-:-:S02]  /*7aa80*/  LOP3.LUT R239, R250, R236, RZ, 0x3c, !PT ;  /* 0x000000ecfaef7212 */ /* 0x004fc400078e3cff */
[----:B------:R-:W-:Y:S01]  /*7aa90*/  LOP3.LUT R250, R251, R237, RZ, 0x3c, !PT ;  /* 0x000000edfbfa7212 */ /* 0x000fe200078e3cff */
[----:B------:R-:W2:Y:S02]  /*7aaa0*/  LDL.LU.64 R234, [R1+0x1948] ;  /* 0x0019480001ea7983 */ /* 0x000ea40000300a00 */
[----:B------:R-:W-:Y:S01]  /*7aab0*/  IMAD.MOV.U32 R251, RZ, RZ, R239 ;  /* 0x000000fffffb7224 */ /* 0x000fe200078e00ef */
[----:B------:R-:W-:Y:S01]  /*7aac0*/  LOP3.LUT R239, R4, R246, RZ, 0x3c, !PT ;  /* 0x000000f604ef7212 */ /* 0x000fe200078e3cff */
[----:B------:R-:W2:Y:S01]  /*7aad0*/  LDL.LU.64 R228, [R1+0x1960] ;  /* 0x0019600001e47983 */ /* 0x000ea20000300a00 */
[----:B------:R-:W-:-:S03]  /*7aae0*/  LOP3.LUT R4, R5, R247, RZ, 0x3c, !PT ;  /* 0x000000f705047212 */ /* 0x000fc600078e3cff */
[----:B------:R-:W3:Y:S01]  /*7aaf0*/  LDG.E.64 R246, desc[UR10][R2.64+0x50] ;  /* 0x0000500a02f67981 */ /* 0x000ee2000c1e1b00 */
[----:B0-----:R-:W-:Y:S02]  /*7ab00*/  LOP3.LUT R248, R6, R182, RZ, 0x3c, !PT ;  /* 0x000000b606f87212 */ /* 0x001fe400078e3cff */
[----:B------:R-:W-:Y:S01]  /*7ab10*/  LOP3.LUT R243, R7, R183, RZ, 0x3c, !PT ;  /* 0x000000b707f37212 */ /* 0x000fe200078e3cff */
[----:B------:R-:W2:Y:S04]  /*7ab20*/  LDL.LU.64 R236, [R1+0x1940] ;  /* 0x0019400001ec7983 */ /* 0x000ea80000300a00 */
[----:B------:R-:W4:Y:S04]  /*7ab30*/  LDG.E.64 R182, desc[UR10][R2.64+0x58] ;  /* 0x0000580a02b67981 */ /* 0x000f28000c1e1b00 */
[----:B------:R-:W2:Y:S04]  /*7ab40*/  LDG.E.64 R6, desc[UR10][R2.64+0x60] ;  /* 0x0000600a02067981 */ /* 0x000ea8000c1e1b00 */
[----:B------:R0:W-:Y:S04]  /*7ab50*/  STL [R1+0x18ac], R4 ;  /* 0x0018ac0401007387 */ /* 0x0001e80000100800 */
[----:B0-----:R-:W2:Y:S04]  /*7ab60*/  LDG.E.64 R4, desc[UR10][R2.64+0x68] ;  /* 0x0000680a02047981 */ /* 0x001ea8000c1e1b00 */
[----:B------:R3:W-:Y:S02]  /*7ab70*/  STL [R1+0x18b4], R239 ;  /* 0x0018b4ef01007387 */ /* 0x0007e40000100800 */
[----:B---3--:R-:W-:Y:S01]  /*7ab80*/  LOP3.LUT R239, R8, R246, RZ, 0x3c, !PT ;  /* 0x000000f608ef7212 */ /* 0x008fe200078e3cff */
[----:B------:R-:W-:Y:S01]  /*7ab90*/  IMAD.MOV.U32 R246, RZ, RZ, R240 ;  /* 0x000000fffff67224 */ /* 0x000fe200078e00f0 */
[----:B------:R-:W-:Y:S01]  /*7aba0*/  LOP3.LUT R8, R9, R247, RZ, 0x3c, !PT ;  /* 0x000000f709087212 */ /* 0x000fe200078e3cff */
[----:B------:R-:W-:Y:S01]  /*7abb0*/  IMAD.MOV.U32 R247, RZ, RZ, R249 ;  /* 0x000000fffff77224 */ /* 0x000fe200078e00f9 */
[----:B------:R-:W3:Y:S01]  /*7abc0*/  LDL.LU R240, [R1+0x1934] ;  /* 0x0019340001f07983 */ /* 0x000ee20000300800 */
[----:B------:R-:W-:Y:S01]  /*7abd0*/  IMAD.MOV.U32 R9, RZ, RZ, R246 ;  /* 0x000000ffff097224 */ /* 0x000fe200078e00f6 */
[----:B----4-:R-:W-:-:S02]  /*7abe0*/  LOP3.LUT R249, R10, R182, RZ, 0x3c, !PT ;  /* 0x000000b60af97212 */ /* 0x010fc400078e3cff */
[----:B------:R-:W-:Y:S02]  /*7abf0*/  LOP3.LUT R10, R11, R183, RZ, 0x3c, !PT ;  /* 0x000000b70b0a7212 */ /* 0x000fe400078e3cff */
[----:B--2---:R-:W-:Y:S01]  /*7ac00*/  LOP3.LUT R182, R12, R6, RZ, 0x3c, !PT ;  /* 0x000000060cb67212 */ /* 0x004fe200078e3cff */
[----:B------:R-:W-:Y:S02]  /*7ac10*/  IMAD.MOV.U32 R11, RZ, RZ, R247 ;  /* 0x000000ffff0b7224 */ /* 0x000fe400078e00f7 */
[----:B------:R-:W2:Y:S01]  /*7ac20*/  LDG.E.64 R246, desc[UR10][R2.64+0x70] ;  /* 0x0000700a02f67981 */ /* 0x000ea2000c1e1b00 */
[----:B------:R-:W-:-:S03]  /*7ac30*/  LOP3.LUT R12, R13, R7, RZ, 0x3c, !PT ;  /* 0x000000070d0c7212 */ /* 0x000fc600078e3cff */
[----:B------:R0:W-:Y:S01]  /*7ac40*/  STL [R1+0x18a8], R182 ;  /* 0x0018a8b601007387 */ /* 0x0001e20000100800 */
[----:B------:R-:W-:-:S03]  /*7ac50*/  IMAD.MOV.U32 R13, RZ, RZ, R181 ;  /* 0x000000ffff0d7224 */ /* 0x000fc600078e00b5 */
[----:B------:R-:W4:Y:S01]  /*7ac60*/  LDG.E.64 R6, desc[UR10][R2.64+0x80] ;  /* 0x0000800a02067981 */ /* 0x000f22000c1e1b00 */
[----:B------:R-:W-:-:S03]  /*7ac70*/  LOP3.LUT R181, R14, R4, RZ, 0x3c, !PT ;  /* 0x000000040eb57212 */ /* 0x000fc600078e3cff */
[----:B0-----:R-:W3:Y:S01]  /*7ac80*/  LDG.E.64 R182, desc[UR10][R2.64+0x78] ;  /* 0x0000780a02b67981 */ /* 0x001ee2000c1e1b00 */
[----:B------:R-:W-:-:S03]  /*7ac90*/  LOP3.LUT R14, R15, R5, RZ, 0x3c, !PT ;  /* 0x000000050f0e7212 */ /* 0x000fc600078e3cff */
[----:B------:R-:W4:Y:S01]  /*7aca0*/  LDG.E.64 R4, desc[UR10][R2.64+0x88] ;  /* 0x0000880a02047981 */ /* 0x000f22000c1e1b00 */
[----:B------:R-:W-:Y:S01]  /*7acb0*/  IMAD.MOV.U32 R15, RZ, RZ, R252 ;  /* 0x000000ffff0f7224 */ /* 0x000fe200078e00fc */
[----:B--2---:R-:W-:Y:S02]  /*7acc0*/  LOP3.LUT R252, R16, R246, RZ, 0x3c, !PT ;  /* 0x000000f610fc7212 */ /* 0x004fe400078e3cff */
[----:B------:R-:W-:Y:S01]  /*7acd0*/  LOP3.LUT R16, R17, R247, RZ, 0x3c, !PT ;  /* 0x000000f711107212 */ /* 0x000fe200078e3cff */
[----:B------:R-:W-:Y:S02]  /*7ace0*/  IMAD.MOV.U32 R246, RZ, RZ, R241 ;  /* 0x000000fffff67224 */ /* 0x000fe400078e00f1 */
[----:B------:R-:W-:Y:S01]  /*7acf0*/  IMAD.MOV.U32 R247, RZ, RZ, R242 ;  /* 0x000000fffff77224 */ /* 0x000fe200078e00f2 */
[----:B------:R0:W-:Y:S04]  /*7ad00*/  STL [R1+0x18b0], R239 ;  /* 0x0018b0ef01007387 */ /* 0x0001e80000100800 */
[----:B------:R-:W2:Y:S01]  /*7ad10*/  LDL.LU R242, [R1+0x192c] ;  /* 0x00192c0001f27983 */ /* 0x000ea20000300800 */
[----:B---3--:R-:W-:-:S03]  /*7ad20*/  LOP3.LUT R17, R18, R182, RZ, 0x3c, !PT ;  /* 0x000000b612117212 */ /* 0x008fc600078e3cff */
[----:B------:R-:W3:Y:S01]  /*7ad30*/  LDL.LU R241, [R1+0x1930] ;  /* 0x0019300001f17983 */ /* 0x000ee20000300800 */
[----:B------:R-:W-:Y:S01]  /*7ad40*/  LOP3.LUT R18, R19, R183, RZ, 0x3c, !PT ;  /* 0x000000b713127212 */ /* 0x000fe200078e3cff */
[----:B------:R-:W-:Y:S01]  /*7ad50*/  IMAD.MOV.U32 R19, RZ, RZ, R15 ;  /* 0x000000ffff137224 */ /* 0x000fe200078e000f */
[----:B----4-:R-:W-:Y:S01]  /*7ad60*/  LOP3.LUT R15, R20, R6, RZ, 0x3c, !PT ;  /* 0x00000006140f7212 */ /* 0x010fe200078e3cff */
[----:B------:R1:W-:Y:S01]  /*7ad70*/  STL [R1+0x18a4], R17 ;  /* 0x0018a41101007387 */ /* 0x0003e20000100800 */
[----:B------:R-:W-:Y:S01]  /*7ad80*/  LOP3.LUT R20, R21, R7, RZ, 0x3c, !PT ;  /* 0x0000000715147212 */ /* 0x000fe200078e3cff */
[----:B------:R-:W-:Y:S01]  /*7ad90*/  IMAD.MOV.U32 R21, RZ, RZ, R247 ;  /* 0x000000ffff157224 */ /* 0x000fe200078e00f7 */
[----:B------:R-:W-:Y:S01]  /*7ada0*/  LOP3.LUT R6, R22, R4, RZ, 0x3c, !PT ;  /* 0x0000000416067212 */ /* 0x000fe200078e3cff */
[----:B------:R-:W4:Y:S04]  /*7adb0*/  LDG.E.64 R182, desc[UR10][R2.64+0x98] ;  /* 0x0000980a02b67981 */ /* 0x000f28000c1e1b00 */
[----:B0-----:R-:W3:Y:S01]  /*7adc0*/  LDL.LU R239, [R1+0x1938] ;  /* 0x0019380001ef7983 */ /* 0x001ee20000300800 */
[----:B-1----:R-:W-:-:S03]  /*7add0*/  IMAD.MOV.U32 R17, RZ, RZ, R246 ;  /* 0x000000ffff117224 */ /* 0x002fc600078e00f6 */
[----:B------:R-:W2:Y:S04]  /*7ade0*/  LDG.E.64 R246, desc[UR10][R2.64+0x90] ;  /* 0x0000900a02f67981 */ /* 0x000ea8000c1e1b00 */
[----:B------:R0:W-:Y:S04]  /*7adf0*/  STL [R1+0x18a0], R6 ;  /* 0x0018a00601007387 */ /* 0x0001e80000100800 */
[----:B0-----:R-:W3:Y:S01]  /*7ae00*/  LDG.E.64 R6, desc[UR10][R2.64+0xa0] ;  /* 0x0000a00a02067981 */ /* 0x001ee2000c1e1b00 */
[----:B------:R-:W-:-:S03]  /*7ae10*/  LOP3.LUT R22, R23, R5, RZ, 0x3c, !PT ;  /* 0x0000000517167212 */ /* 0x000fc600078e3cff */
[----:B------:R-:W3:Y:S01]  /*7ae20*/  LDG.E.64 R4, desc[UR10][R2.64+0xa8] ;  /* 0x0000a80a02047981 */ /* 0x000ee2000c1e1b00 */
[----:B------:R-:W-:Y:S01]  /*7ae30*/  IMAD.MOV.U32 R23, RZ, RZ, R243 ;  /* 0x000000ffff177224 */ /* 0x000fe200078e00f3 */
[----:B--2---:R-:W-:Y:S02]  /*7ae40*/  LOP3.LUT R243, R24, R246, RZ, 0x3c, !PT ;  /* 0x000000f618f37212 */ /* 0x004fe400078e3cff */
[----:B------:R-:W-:Y:S02]  /*7ae50*/  LOP3.LUT R24, R25, R247, RZ, 0x3c, !PT ;  /* 0x000000f719187212 */ /* 0x000fe400078e3cff */
[----:B----4-:R-:W-:Y:S02]  /*7ae60*/  LOP3.LUT R25, R26, R182, RZ, 0x3c, !PT ;  /* 0x000000b61a197212 */ /* 0x010fe400078e3cff */
[----:B------:R-:W-:Y:S01]  /*7ae70*/  LOP3.LUT R26, R27, R183, RZ, 0x3c, !PT ;  /* 0x000000b71b1a7212 */ /* 0x000fe200078e3cff */
[----:B------:R-:W-:Y:S01]  /*7ae80*/  IMAD.MOV.U32 R247, RZ, RZ, R243 ;  /* 0x000000fffff77224 */ /* 0x000fe200078e00f3 */
[----:B------:R-:W2:Y:S04]  /*7ae90*/  LDG.E.64 R182, desc[UR10][R2.64+0xb8] ;  /* 0x0000b80a02b67981 */ /* 0x000ea8000c1e1b00 */
[----:B------:R-:W4:Y:S01]  /*7aea0*/  LDL.LU R243, [R1+0x1928] ;  /* 0x0019280001f37983 */ /* 0x000f220000300800 */
[----:B---3--:R-:W-:-:S05]  /*7aeb0*/  LOP3.LUT R27, R28, R6, RZ, 0x3c, !PT ;  /* 0x000000061c1b7212 */ /* 0x008fca00078e3cff */
[----:B------:R0:W-:Y:S01]  /*7aec0*/  STL [R1+0x189c], R27 ;  /* 0x00189c1b01007387 */ /* 0x0001e20000100800 */
[----:B------:R-:W-:Y:S01]  /*7aed0*/  LOP3.LUT R28, R29, R7, RZ, 0x3c, !PT ;  /* 0x000000071d1c7212 */ /* 0x000fe200078e3cff */
[----:B------:R-:W-:Y:S01]  /*7aee0*/  IMAD.MOV.U32 R29, RZ, RZ, R9 ;  /* 0x000000ffff1d7224 */ /* 0x000fe200078e0009 */
[----:B------:R-:W-:Y:S01]  /*7aef0*/  LOP3.LUT R9, R30, R4, RZ, 0x3c, !PT ;  /* 0x000000041e097212 */ /* 0x000fe200078e3cff */
[----:B------:R-:W3:Y:S01]  /*7af00*/  LDG.E.64 R6, desc[UR10][R2.64+0xc0] ;  /* 0x0000c00a02067981 */ /* 0x000ee2000c1e1b00 */
[----:B0-----:R-:W-:Y:S02]  /*7af10*/  IMAD.MOV.U32 R27, RZ, RZ, R25 ;  /* 0x000000ffff1b7224 */ /* 0x001fe400078e0019 */
[----:B------:R-:W-:Y:S02]  /*7af20*/  IMAD.MOV.U32 R25, RZ, RZ, R247 ;  /* 0x000000ffff197224 */ /* 0x000fe400078e00f7 */
[----:B------:R-:W2:Y:S01]  /*7af30*/  LDG.E.64 R246, desc[UR10][R2.64+0xb0] ;  /* 0x0000b00a02f67981 */ /* 0x000ea2000c1e1b00 */
[----:B------:R-:W-:-:S03]  /*7af40*/  LOP3.LUT R30, R31, R5, RZ, 0x3c, !PT ;  /* 0x000000051f1e7212 */ /* 0x000fc600078e3cff */
[----:B------:R-:W4:Y:S01]  /*7af50*/  LDG.E.64 R4, desc[UR10][R2.64+0xc8] ;  /* 0x0000c80a02047981 */ /* 0x000f22000c1e1b00 */
[----:B------:R-:W-:Y:S01]  /*7af60*/  IMAD.MOV.U32 R31, RZ, RZ, R244 ;  /* 0x000000ffff1f7224 */ /* 0x000fe200078e00f4 */
[----:B--2---:R-:W-:Y:S02]  /*7af70*/  LOP3.LUT R244, R32, R246, RZ, 0x3c, !PT ;  /* 0x000000f620f47212 */ /* 0x004fe400078e3cff */
[----:B------:R-:W-:Y:S01]  /*7af80*/  LOP3.LUT R32, R33, R247, RZ, 0x3c, !PT ;  /* 0x000000f721207212 */ /* 0x000fe200078e3cff */
[----:B------:R-:W-:Y:S01]  /*7af90*/  IMAD.MOV.U32 R247, RZ, RZ, R17 ;  /* 0x000000fffff77224 */ /* 0x000fe200078e0011 */
[----:B------:R-:W-:Y:S01]  /*7afa0*/  LOP3.LUT R17, R34, R182, RZ, 0x3c, !PT ;  /* 0x000000b622117212 */ /* 0x000fe200078e3cff */
[----:B------:R-:W-:Y:S01]  /*7afb0*/  IMAD.MOV.U32 R246, RZ, RZ, R245 ;  /* 0x000000fffff67224 */ /* 0x000fe200078e00f5 */
[----:B------:R-:W-:Y:S01]  /*7afc0*/  LOP3.LUT R34, R35, R183, RZ, 0x3c, !PT ;  /* 0x000000b723227212 */ /* 0x000fe200078e3cff */
[----:B------:R-:W-:Y:S01]  /*7afd0*/  IMAD.MOV.U32 R35, RZ, RZ, R21 ;  /* 0x000000ffff237224 */ /* 0x000fe200078e0015 */
[----:B---3--:R-:W-:Y:S01]  /*7afe0*/  LOP3.LUT R21, R36, R6, RZ, 0x3c, !PT ;  /* 0x0000000624157212 */ /* 0x008fe200078e3cff */
[----:B------:R-:W2:Y:S01]  /*7aff0*/  LDG.E.64 R182, desc[UR10][R2.64+0xd8] ;  /* 0x0000d80a02b67981 */ /* 0x000ea2000c1e1b00 */
[----:B----4-:R-:W-:-:S02]  /*7b000*/  LOP3.LUT R6, R38, R4, RZ, 0x3c, !PT ;  /* 0x0000000426067212 */ /* 0x010fc400078e3cff */
[----:B------:R-:W-:Y:S01]  /*7b010*/  LOP3.LUT R36, R37, R7, RZ, 0x3c, !PT ;  /* 0x0000000725247212 */ /* 0x000fe200078e3cff */
[----:B------:R-:W-:Y:S01]  /*7b020*/  IMAD.MOV.U32 R37, RZ, RZ, R246 ;  /* 0x000000ffff257224 */ /* 0x000fe200078e00f6 */
[----:B------:R-:W-:Y:S01]  /*7b030*/  LOP3.LUT R38, R39, R5, RZ, 0x3c, !PT ;  /* 0x0000000527267212 */ /* 0x000fe200078e3cff */
[----:B------:R-:W-:Y:S01]  /*7b040*/  IMAD.MOV.U32 R39, RZ, RZ, R247 ;  /* 0x000000ffff277224 */ /* 0x000fe200078e00f7 */
[----:B------:R0:W-:Y:S04]  /*7b050*/  STL [R1+0x1894], R6 ;  /* 0x0018940601007387 */ /* 0x0001e80000100800 */
[----:B------:R-:W3:Y:S04]  /*7b060*/  LDG.E.64 R246, desc[UR10][R2.64+0xd0] ;  /* 0x0000d00a02f67981 */ /* 0x000ee8000c1e1b00 */
[----:B------:R-:W4:Y:S04]  /*7b070*/  LDG.E.64 R4, desc[UR10][R2.64+0xe8] ;  /* 0x0000e80a02047981 */ /* 0x000f28000c1e1b00 */
[----:B0-----:R-:W2:Y:S01]  /*7b080*/  LDG.E.64 R6, desc[UR10][R2.64+0xe0] ;  /* 0x0000e00a02067981 */ /* 0x001ea2000c1e1b00 */
[----:B------:R-:W-:-:S03]  /*7b090*/  LOP3.LUT R251, R251, R250, RZ, 0x3c, !PT ;  /* 0x000000fafbfb7212 */ /* 0x000fc600078e3cff */
[----:B------:R0:W-:Y:S04]  /*7b0a0*/  STL [R1+0x1898], R244 ;  /* 0x001898f401007387 */ /* 0x0001e80000100800 */
[----:B------:R-:W4:Y:S01]  /*7b0b0*/  LDL.LU R245, [R1+0x1920] ;  /* 0x0019200001f57983 */ /* 0x000f220000300800 */
[----:B---3--:R-:W-:-:S03]  /*7b0c0*/  LOP3.LUT R33, R40, R246, RZ, 0x3c, !PT ;  /* 0x000000f628217212 */ /* 0x008fc600078e3cff */
[----:B0-----:R-:W3:Y:S01]  /*7b0d0*/  LDL.LU R244, [R1+0x1924] ;  /* 0x0019240001f47983 */ /* 0x001ee20000300800 */
[----:B------:R-:W-:Y:S01]  /*7b0e0*/  LOP3.LUT R40, R41, R247, RZ, 0x3c, !PT ;  /* 0x000000f729287212 */ /* 0x000fe200078e3cff */
[----:B------:R-:W-:Y:S02]  /*7b0f0*/  IMAD.MOV.U32 R41, RZ, RZ, R39 ;  /* 0x000000ffff297224 */ /* 0x000fe400078e0027 */
[----:B------:R-:W-:Y:S02]  /*7b100*/  IMAD.MOV.U32 R39, RZ, RZ, R35 ;  /* 0x000000ffff277224 */ /* 0x000fe400078e0023 */
[----:B------:R-:W-:Y:S02]  /*7b110*/  IMAD.MOV.U32 R35, RZ, RZ, R17 ;  /* 0x000000ffff237224 */ /* 0x000fe400078e0011 */
[----:B------:R-:W-:Y:S01]  /*7b120*/  IMAD.MOV.U32 R17, RZ, RZ, R252 ;  /* 0x000000ffff117224 */ /* 0x000fe200078e00fc */
[----:B--2---:R-:W-:Y:S02]  /*7b130*/  LOP3.LUT R252, R44, R6, RZ, 0x3c, !PT ;  /* 0x000000062cfc7212 */ /* 0x004fe400078e3cff */
[----:B----4-:R-:W-:-:S02]  /*7b140*/  LOP3.LUT R6, R46, R4, RZ, 0x3c, !PT ;  /* 0x000000042e067212 */ /* 0x010fc400078e3cff */
[----:B------:R-:W-:Y:S02]  /*7b150*/  LOP3.LUT R44, R45, R7, RZ, 0x3c, !PT ;  /* 0x000000072d2c7212 */ /* 0x000fe400078e3cff */
[----:B------:R-:W-:Y:S01]  /*7b160*/  LOP3.LUT R46, R47, R5, RZ, 0x3c, !PT ;  /* 0x000000052f2e7212 */ /* 0x000fe200078e3cff */
[----:B------:R0:W-:Y:S04]  /*7b170*/  STL [R1+0x188c], R6 ;  /* 0x00188c0601007387 */ /* 0x0001e80000100800 */
[----:B------:R-:W2:Y:S04]  /*7b180*/  LDG.E.64 R4, desc[UR10][R2.64+0x108] ;  /* 0x0001080a02047981 */ /* 0x000ea8000c1e1b00 */
[----:B0-----:R-:W4:Y:S01]  /*7b190*/  LDG.E.64 R6, desc[UR10][R2.64+0x100] ;  /* 0x0001000a02067981 */ /* 0x001f22000c1e1b00 */
[----:B------:R-:W-:-:S02]  /*7b1a0*/  LOP3.LUT R246, R42, R182, RZ, 0x3c, !PT ;  /* 0x000000b62af67212 */ /* 0x000fc400078e3cff */
[----:B------:R-:W-:Y:S02]  /*7b1b0*/  LOP3.LUT R42, R43, R183, RZ, 0x3c, !PT ;  /* 0x000000b72b2a7212 */ /* 0x000fe400078e3cff */
[----:B------:R-:W3:Y:S04]  /*7b1c0*/  LDG.E.64 R182, desc[UR10][R2.64+0xf8] ;  /* 0x0000f80a02b67981 */ /* 0x000ee8000c1e1b00 */
[----:B------:R0:W-:Y:S04]  /*7b1d0*/  STL [R1+0x1890], R246 ;  /* 0x001890f601007387 */ /* 0x0001e80000100800 */
[----:B0-----:R-:W3:Y:S01]  /*7b1e0*/  LDG.E.64 R246, desc[UR10][R2.64+0xf0] ;  /* 0x0000f00a02f67981 */ /* 0x001ee2000c1e1b00 */
[----:B------:R-:W-:-:S02]  /*7b1f0*/  IMAD.MOV.U32 R45, RZ, RZ, R180 ;  /* 0x000000ffff2d7224 */ /* 0x000fc400078e00b4 */
[----:B------:R-:W-:Y:S02]  /*7b200*/  IMAD.MOV.U32 R43, RZ, RZ, R37 ;  /* 0x000000ffff2b7224 */ /* 0x000fe400078e0025 */
[----:B------:R-:W-:Y:S02]  /*7b210*/  IMAD.MOV.U32 R37, RZ, RZ, R21 ;  /* 0x000000ffff257224 */ /* 0x000fe400078e0015 */
[----:B------:R-:W-:Y:S02]  /*7b220*/  IMAD.MOV.U32 R21, RZ, RZ, R15 ;  /* 0x000000ffff157224 */ /* 0x000fe400078e000f */
[----:B------:R-:W-:Y:S01]  /*7b230*/  IMAD.MOV.U32 R15, RZ, RZ, R181 ;  /* 0x000000ffff0f7224 */ /* 0x000fe200078e00b5 */
[----:B----4-:R-:W-:Y:S02]  /*7b240*/  LOP3.LUT R180, R52, R6, RZ, 0x3c, !PT ;  /* 0x0000000634b47212 */ /* 0x010fe400078e3cff */
[----:B--2---:R-:W-:Y:S02]  /*7b250*/  LOP3.LUT R6, R54, R4, RZ, 0x3c, !PT ;  /* 0x0000000436067212 */ /* 0x004fe400078e3cff */
[----:B------:R-:W-:-:S02]  /*7b260*/  LOP3.LUT R52, R53, R7, RZ, 0x3c, !PT ;  /* 0x0000000735347212 */ /* 0x000fc400078e3cff */
[----:B------:R-:W-:Y:S01]  /*7b270*/  LOP3.LUT R54, R55, R5, RZ, 0x3c, !PT ;  /* 0x0000000537367212 */ /* 0x000fe200078e3cff */
[----:B------:R0:W-:Y:S04]  /*7b280*/  STL [R1+0x1884], R6 ;  /* 0x0018840601007387 */ /* 0x0001e80000100800 */
[----:B------:R-:W2:Y:S04]  /*7b290*/  LDG.E.64 R4, desc[UR10][R2.64+0x128] ;  /* 0x0001280a02047981 */ /* 0x000ea8000c1e1b00 */
[----:B0-----:R-:W4:Y:S01]  /*7b2a0*/  LDG.E.64 R6, desc[UR10][R2.64+0x120] ;  /* 0x0001200a02067981 */ /* 0x001f22000c1e1b00 */
[----:B---3--:R-:W-:-:S02]  /*7b2b0*/  LOP3.LUT R181, R48, R246, RZ, 0x3c, !PT ;  /* 0x000000f630b57212 */ /* 0x008fc400078e3cff */
[----:B------:R-:W-:Y:S02]  /*7b2c0*/  LOP3.LUT R48, R49, R247, RZ, 0x3c, !PT ;  /* 0x000000f731307212 */ /* 0x000fe400078e3cff */
[----:B------:R-:W-:Y:S01]  /*7b2d0*/  LOP3.LUT R47, R50, R182, RZ, 0x3c, !PT ;  /* 0x000000b6322f7212 */ /* 0x000fe200078e3cff */
[----:B------:R-:W3:Y:S01]  /*7b2e0*/  LDG.E.64 R246, desc[UR10][R2.64+0x110] ;  /* 0x0001100a02f67981 */ /* 0x000ee2000c1e1b00 */
[----:B------:R-:W-:-:S03]  /*7b2f0*/  LOP3.LUT R50, R51, R183, RZ, 0x3c, !PT ;  /* 0x000000b733327212 */ /* 0x000fc600078e3cff */
[----:B------:R-:W3:Y:S04]  /*7b300*/  LDG.E.64 R182, desc[UR10][R2.64+0x118] ;  /* 0x0001180a02b67981 */ /* 0x000ee8000c1e1b00 */
[----:B------:R0:W-:Y:S02]  /*7b310*/  STL [R1+0x1888], R47 ;  /* 0x0018882f01007387 */ /* 0x0001e40000100800 */
[----:B0-----:R-:W-:Y:S02]  /*7b320*/  IMAD.MOV.U32 R47, RZ, RZ, R45 ;  /* 0x000000ffff2f7224 */ /* 0x001fe400078e002d */
[----:B------:R-:W-:Y:S02]  /*7b330*/  IMAD.MOV.U32 R45, RZ, RZ, R43 ;  /* 0x000000ffff2d7224 */ /* 0x000fe400078e002b */
[----:B------:R-:W-:-:S02]  /*7b340*/  IMAD.MOV.U32 R43, RZ, RZ, R41 ;  /* 0x000000ffff2b7224 */ /* 0x000fc400078e0029 */
[----:B------:R-:W-:Y:S02]  /*7b350*/  IMAD.MOV.U32 R41, RZ, RZ, R33 ;  /* 0x000000ffff297224 */ /* 0x000fe400078e0021 */
[----:B------:R-:W-:Y:S01]  /*7b360*/  IMAD.MOV.U32 R33, RZ, RZ, R0 ;  /* 0x000000ffff217224 */ /* 0x000fe200078e0000 */
[----:B----4-:R-:W-:Y:S02]  /*7b370*/  LOP3.LUT R53, R60, R6, RZ, 0x3c, !PT ;  /* 0x000000063c357212 */ /* 0x010fe400078e3cff */
[----:B--2---:R-:W-:Y:S02]  /*7b380*/  LOP3.LUT R6, R62, R4, RZ, 0x3c, !PT ;  /* 0x000000043e067212 */ /* 0x004fe400078e3cff */
[----:B------:R-:W-:Y:S02]  /*7b390*/  LOP3.LUT R60, R61, R7, RZ, 0x3c, !PT ;  /* 0x000000073d3c7212 */ /* 0x000fe400078e3cff */
        /* <DEDUP_REMOVED lines=10> */
[----:B------:R-:W-:Y:S01]  /*7b440*/  STL [R1+0x1880], R49 ;  /* 0x0018803101007387 */ /* 0x000fe20000100800 */
        /* <DEDUP_REMOVED lines=54> */
[----:B------:R-:W3:Y:S01]  /*7b7b0*/  LDG.E.64 R182, desc[UR10][R2.64+0x1b8] ;  /* 0x0001b80a02b67981 */ /* 0x000ee2000c1e1b00 */
[----:B------:R-:W-:Y:S02]  /*7b7c0*/  IMAD.MOV.U32 R51, RZ, RZ, R47 ;  /* 0x000000ffff337224 */ /* 0x000fe400078e002f */
[----:B------:R-:W-:Y:S01]  /*7b7d0*/  IMAD.MOV.U32 R47, RZ, RZ, R29 ;  /* 0x000000ffff2f7224 */ /* 0x000fe200078e001d */
[----:B------:R0:W-:Y:S02]  /*7b7e0*/  STL [R1+0x1860], R49 ;  /* 0x0018603101007387 */ /* 0x0001e40000100800 */
[----:B0-----:R-:W-:Y:S02]  /*7b7f0*/  IMAD.MOV.U32 R49, RZ, RZ, R43 ;  /* 0x000000ffff317224 */ /* 0x001fe400078e002b */
[----:B------:R-:W-:Y:S01]  /*7b800*/  IMAD.MOV.U32 R43, RZ, RZ, R31 ;  /* 0x000000ffff2b7224 */ /* 0x000fe200078e001f */
[----:B----4-:R-:W-:Y:S02]  /*7b810*/  LOP3.LUT R29, R100, R6, RZ, 0x3c, !PT ;  /* 0x00000006641d7212 */ /* 0x010fe400078e3cff */
[----:B--2---:R-:W-:-:S02]  /*7b820*/  LOP3.LUT R6, R102, R4, RZ, 0x3c, !PT ;  /* 0x0000000466067212 */ /* 0x004fc400078e3cff */
[----:B------:R-:W-:-:S03]  /*7b830*/  LOP3.LUT R100, R101, R7, RZ, 0x3c, !PT ;  /* 0x0000000765647212 */ /* 0x000fc600078e3cff */
[----:B------:R0:W-:Y:S01]  /*7b840*/  STL [R1+0x1854], R6 ;  /* 0x0018540601007387 */ /* 0x0001e20000100800 */
[----:B---3--:R-:W-:Y:S02]  /*7b850*/  LOP3.LUT R31, R96, R246, RZ, 0x3c, !PT ;  /* 0x000000f6601f7212 */ /* 0x008fe400078e3cff */
[----:B------:R-:W-:Y:S02]  /*7b860*/  LOP3.LUT R96, R97, R247, RZ, 0x3c, !PT ;  /* 0x000000f761607212 */ /* 0x000fe400078e3cff */
[----:B------:R-:W-:Y:S01]  /*7b870*/  LOP3.LUT R55, R98, R182, RZ, 0x3c, !PT ;  /* 0x000000b662377212 */ /* 0x000fe200078e3cff */
[----:B------:R-:W2:Y:S04]  /*7b880*/  LDG.E.64 R246, desc[UR10][R2.64+0x1d0] ;  /* 0x0001d00a02f67981 */ /* 0x000ea8000c1e1b00 */
[----:B0-----:R-:W3:Y:S01]  /*7b890*/  LDG.E.64 R6, desc[UR10][R2.64+0x1e0] ;  /* 0x0001e00a02067981 */ /* 0x001ee2000c1e1b00 */
[----:B------:R-:W-:-:S02]  /*7b8a0*/  LOP3.LUT R98, R99, R183, RZ, 0x3c, !PT ;  /* 0x000000b763627212 */ /* 0x000fc400078e3cff */
[----:B------:R-:W-:Y:S01]  /*7b8b0*/  LOP3.LUT R102, R103, R5, RZ, 0x3c, !PT ;  /* 0x0000000567667212 */ /* 0x000fe200078e3cff */
[----:B------:R-:W4:Y:S04]  /*7b8c0*/  LDG.E.64 R182, desc[UR10][R2.64+0x1d8] ;  /* 0x0001d80a02b67981 */ /* 0x000f28000c1e1b00 */
[----:B------:R-:W4:Y:S04]  /*7b8d0*/  LDG.E.64 R4, desc[UR10][R2.64+0x1e8] ;  /* 0x0001e80a02047981 */ /* 0x000f28000c1e1b00 */
[----:B------:R0:W-:Y:S02]  /*7b8e0*/  STL [R1+0x1858], R55 ;  /* 0x0018583701007387 */ /* 0x0001e40000100800 */
[----:B0-----:R-:W-:-:S02]  /*7b8f0*/  IMAD.MOV.U32 R55, RZ, RZ, R51 ;  /* 0x000000ffff377224 */ /* 0x001fc400078e0033 */
[----:B------:R-:W-:Y:S02]  /*7b900*/  IMAD.MOV.U32 R51, RZ, RZ, R13 ;  /* 0x000000ffff337224 */ /* 0x000fe400078e000d */
[----:B------:R-:W-:Y:S02]  /*7b910*/  IMAD.MOV.U32 R13, RZ, RZ, R11 ;  /* 0x000000ffff0d7224 */ /* 0x000fe400078e000b */
[----:B------:R-:W-:Y:S01]  /*7b920*/  IMAD.MOV.U32 R11, RZ, RZ, R249 ;  /* 0x000000ffff0b7224 */ /* 0x000fe200078e00f9 */
[----:B---3--:R-:W-:Y:S02]  /*7b930*/  LOP3.LUT R59, R108, R6, RZ, 0x3c, !PT ;  /* 0x000000066c3b7212 */ /* 0x008fe400078e3cff */
[----:B--2---:R-:W-:Y:S02]  /*7b940*/  LOP3.LUT R249, R104, R246, RZ, 0x3c, !PT ;  /* 0x000000f668f97212 */ /* 0x004fe400078e3cff */
[----:B------:R-:W-:Y:S01]  /*7b950*/  LOP3.LUT R104, R105, R247, RZ, 0x3c, !PT ;  /* 0x000000f769687212 */ /* 0x000fe200078e3cff */
[----:B------:R0:W-:Y:S01]  /*7b960*/  STL [R1+0x1850], R59 ;  /* 0x0018503b01007387 */ /* 0x0001e20000100800 */
[----:B----4-:R-:W-:-:S02]  /*7b970*/  LOP3.LUT R97, R106, R182, RZ, 0x3c, !PT ;  /* 0x000000b66a617212 */ /* 0x010fc400078e3cff */
[----:B------:R-:W-:Y:S01]  /*7b980*/  LOP3.LUT R106, R107, R183, RZ, 0x3c, !PT ;  /* 0x000000b76b6a7212 */ /* 0x000fe200078e3cff */
[----:B------:R-:W2:Y:S01]  /*7b990*/  LDG.E.64 R246, desc[UR10][R2.64+0x1f0] ;  /* 0x0001f00a02f67981 */ /* 0x000ea2000c1e1b00 */
[----:B------:R-:W-:-:S03]  /*7b9a0*/  LOP3.LUT R108, R109, R7, RZ, 0x3c, !PT ;  /* 0x000000076d6c7212 */ /* 0x000fc600078e3cff */
[----:B------:R-:W3:Y:S01]  /*7b9b0*/  LDG.E.64 R182, desc[UR10][R2.64+0x1f8] ;  /* 0x0001f80a02b67981 */ /* 0x000ee2000c1e1b00 */
[----:B0-----:R-:W-:Y:S02]  /*7b9c0*/  IMAD.MOV.U32 R59, RZ, RZ, R55 ;  /* 0x000000ffff3b7224 */ /* 0x001fe400078e0037 */
[----:B------:R-:W-:Y:S01]  /*7b9d0*/  IMAD.MOV.U32 R55, RZ, RZ, R51 ;  /* 0x000000ffff377224 */ /* 0x000fe200078e0033 */
[----:B------:R-:W4:Y:S01]  /*7b9e0*/  LDG.E.64 R6, desc[UR10][R2.64+0x200] ;  /* 0x0002000a02067981 */ /* 0x000f22000c1e1b00 */
[----:B------:R-:W-:Y:S01]  /*7b9f0*/  IMAD.MOV.U32 R51, RZ, RZ, R13 ;  /* 0x000000ffff337224 */ /* 0x000fe200078e000d */
[----:B------:R-:W-:Y:S02]  /*7ba00*/  LOP3.LUT R13, R110, R4, RZ, 0x3c, !PT ;  /* 0x000000046e0d7212 */ /* 0x000fe400078e3cff */
[----:B------:R-:W-:Y:S02]  /*7ba10*/  LOP3.LUT R110, R111, R5, RZ, 0x3c, !PT ;  /* 0x000000056f6e7212 */ /* 0x000fe400078e3cff */
[----:B------:R-:W4:Y:S01]  /*7ba20*/  LDG.E.64 R4, desc[UR10][R2.64+0x208] ;  /* 0x0002080a02047981 */ /* 0x000f22000c1e1b00 */
[----:B--2---:R-:W-:-:S02]  /*7ba30*/  LOP3.LUT R63, R112, R246, RZ, 0x3c, !PT ;  /* 0x000000f6703f7212 */ /* 0x004fc400078e3cff */
[----:B------:R-:W-:Y:S02]  /*7ba40*/  LOP3.LUT R112, R113, R247, RZ, 0x3c, !PT ;  /* 0x000000f771707212 */ /* 0x000fe400078e3cff */
[----:B---3--:R-:W-:Y:S01]  /*7ba50*/  LOP3.LUT R107, R114, R182, RZ, 0x3c, !PT ;  /* 0x000000b6726b7212 */ /* 0x008fe200078e3cff */
[----:B------:R-:W2:Y:S01]  /*7ba60*/  LDG.E.64 R246, desc[UR10][R2.64+0x210] ;  /* 0x0002100a02f67981 */ /* 0x000ea2000c1e1b00 */
[----:B------:R-:W-:Y:S02]  /*7ba70*/  LOP3.LUT R114, R115, R183, RZ, 0x3c, !PT ;  /* 0x000000b773727212 */ /* 0x000fe400078e3cff */
[----:B----4-:R-:W-:Y:S01]  /*7ba80*/  LOP3.LUT R111, R116, R6, RZ, 0x3c, !PT ;  /* 0x00000006746f7212 */ /* 0x010fe200078e3cff */
[----:B------:R-:W3:Y:S01]  /*7ba90*/  LDG.E.64 R182, desc[UR10][R2.64+0x218] ;  /* 0x0002180a02b67981 */ /* 0x000ee2000c1e1b00 */
[----:B------:R-:W-:Y:S02]  /*7baa0*/  LOP3.LUT R6, R118, R4, RZ, 0x3c, !PT ;  /* 0x0000000476067212 */ /* 0x000fe400078e3cff */
[----:B------:R-:W-:-:S02]  /*7bab0*/  LOP3.LUT R116, R117, R7, RZ, 0x3c, !PT ;  /* 0x0000000775747212 */ /* 0x000fc400078e3cff */
[----:B------:R-:W-:Y:S01]  /*7bac0*/  LOP3.LUT R118, R119, R5, RZ, 0x3c, !PT ;  /* 0x0000000577767212 */ /* 0x000fe200078e3cff */
[----:B------:R0:W-:Y:S04]  /*7bad0*/  STL [R1+0x1848], R6 ;  /* 0x0018480601007387 */ /* 0x0001e80000100800 */
[----:B------:R-:W4:Y:S04]  /*7bae0*/  LDG.E.64 R4, desc[UR10][R2.64+0x228] ;  /* 0x0002280a02047981 */ /* 0x000f28000c1e1b00 */
[----:B0-----:R-:W4:Y:S04]  /*7baf0*/  LDG.E.64 R6, desc[UR10][R2.64+0x220] ;  /* 0x0002200a02067981 */ /* 0x001f28000c1e1b00 */
[----:B------:R0:W-:Y:S01]  /*7bb00*/  STL [R1+0x184c], R63 ;  /* 0x00184c3f01007387 */ /* 0x0001e20000100800 */
[----:B------:R-:W-:-:S02]  /*7bb10*/  IMAD.MOV.U32 R67, RZ, RZ, R55 ;  /* 0x000000ffff437224 */ /* 0x000fc400078e0037 */
[----:B0-----:R-:W-:Y:S02]  /*7bb20*/  IMAD.MOV.U32 R63, RZ, RZ, R51 ;  /* 0x000000ffff3f7224 */ /* 0x001fe400078e0033 */
[----:B------:R-:W-:Y:S02]  /*7bb30*/  IMAD.MOV.U32 R51, RZ, RZ, R19 ;  /* 0x000000ffff337224 */ /* 0x000fe400078e0013 */
[----:B------:R-:W-:Y:S01]  /*7bb40*/  IMAD.MOV.U32 R55, RZ, RZ, R23 ;  /* 0x000000ffff377224 */ /* 0x000fe200078e0017 */
[----:B--2---:R-:W-:Y:S02]  /*7bb50*/  LOP3.LUT R19, R120, R246, RZ, 0x3c, !PT ;  /* 0x000000f678137212 */ /* 0x004fe400078e3cff */
[----:B------:R-:W-:Y:S02]  /*7bb60*/  LOP3.LUT R120, R121, R247, RZ, 0x3c, !PT ;  /* 0x000000f779787212 */ /* 0x000fe400078e3cff */
[----:B------:R-:W2:Y:S01]  /*7bb70*/  LDG.E.64 R246, desc[UR10][R2.64+0x230] ;  /* 0x0002300a02f67981 */ /* 0x000ea2000c1e1b00 */
[----:B---3--:R-:W-:-:S02]  /*7bb80*/  LOP3.LUT R121, R122, R182, RZ, 0x3c, !PT ;  /* 0x000000b67a797212 */ /* 0x008fc400078e3cff */
[----:B------:R-:W-:Y:S02]  /*7bb90*/  LOP3.LUT R122, R123, R183, RZ, 0x3c, !PT ;  /* 0x000000b77b7a7212 */ /* 0x000fe400078e3cff */
[----:B------:R-:W3:Y:S01]  /*7bba0*/  LDG.E.64 R182, desc[UR10][R2.64+0x238] ;  /* 0x0002380a02b67981 */ /* 0x000ee2000c1e1b00 */
[----:B----4-:R-:W-:Y:S02]  /*7bbb0*/  LOP3.LUT R23, R126, R4, RZ, 0x3c, !PT ;  /* 0x000000047e177212 */ /* 0x010fe400078e3cff */
[----:B------:R-:W-:Y:S02]  /*7bbc0*/  LOP3.LUT R126, R127, R5, RZ, 0x3c, !PT ;  /* 0x000000057f7e7212 */ /* 0x000fe400078e3cff */
[----:B------:R-:W4:Y:S01]  /*7bbd0*/  LDG.E.64 R4, desc[UR10][R2.64+0x248] ;  /* 0x0002480a02047981 */ /* 0x000f22000c1e1b00 */
[----:B------:R-:W-:Y:S02]  /*7bbe0*/  LOP3.LUT R119, R124, R6, RZ, 0x3c, !PT ;  /* 0x000000067c777212 */ /* 0x000fe400078e3cff */
[----:B------:R-:W-:-:S02]  /*7bbf0*/  LOP3.LUT R124, R125, R7, RZ, 0x3c, !PT ;  /* 0x000000077d7c7212 */ /* 0x000fc400078e3cff */
[----:B------:R-:W4:Y:S01]  /*7bc00*/  LDG.E.64 R6, desc[UR10][R2.64+0x240] ;  /* 0x0002400a02067981 */ /* 0x000f22000c1e1b00 */
[----:B------:R-:W-:Y:S02]  /*7bc10*/  IMAD.MOV.U32 R89, RZ, RZ, R59 ;  /* 0x000000ffff597224 */ /* 0x000fe400078e003b */
[----:B------:R-:W-:Y:S01]  /*7bc20*/  IMAD.MOV.U32 R59, RZ, RZ, R39 ;  /* 0x000000ffff3b7224 */ /* 0x000fe200078e0027 */
[----:B--2---:R-:W-:Y:S02]  /*7bc30*/  LOP3.LUT R101, R128, R246, RZ, 0x3c, !PT ;  /* 0x000000f680657212 */ /* 0x004fe400078e3cff */
[----:B---3--:R-:W-:Y:S02]  /*7bc40*/  LOP3.LUT R39, R130, R182, RZ, 0x3c, !PT ;  /* 0x000000b682277212 */ /* 0x008fe400078e3cff */
[----:B------:R-:W-:Y:S02]  /*7bc50*/  LOP3.LUT R130, R131, R183, RZ, 0x3c, !PT ;  /* 0x000000b783827212 */ /* 0x000fe400078e3cff */
[----:B------:R-:W2:Y:S01]  /*7bc60*/  LDG.E.64 R182, desc[UR10][R2.64+0x258] ;  /* 0x0002580a02b67981 */ /* 0x000ea2000c1e1b00 */
[----:B------:R-:W-:Y:S01]  /*7bc70*/  LOP3.LUT R128, R129, R247, RZ, 0x3c, !PT ;  /* 0x000000f781807212 */ /* 0x000fe200078e3cff */
[----:B------:R-:W-:-:S02]  /*7bc80*/  IMAD.MOV.U32 R129, RZ, RZ, R33 ;  /* 0x000000ffff817224 */ /* 0x000fc400078e0021 */
[----:B------:R-:W3:Y:S01]  /*7bc90*/  LDG.E.64 R246, desc[UR10][R2.64+0x250] ;  /* 0x0002500a02f67981 */ /* 0x000ee2000c1e1b00 */
[----:B----4-:R-:W-:Y:S02]  /*7bca0*/  LOP3.LUT R131, R134, R4, RZ, 0x3c, !PT ;  /* 0x0000000486837212 */ /* 0x010fe400078e3cff */
[----:B------:R-:W-:Y:S02]  /*7bcb0*/  LOP3.LUT R134, R135, R5, RZ, 0x3c, !PT ;  /* 0x0000000587867212 */ /* 0x000fe400078e3cff */
[----:B------:R-:W4:Y:S01]  /*7bcc0*/  LDG.E.64 R4, desc[UR10][R2.64+0x268] ;  /* 0x0002680a02047981 */ /* 0x000f22000c1e1b00 */
[----:B------:R-:W-:Y:S02]  /*7bcd0*/  LOP3.LUT R33, R132, R6, RZ, 0x3c, !PT ;  /* 0x0000000684217212 */ /* 0x000fe400078e3cff */
[----:B------:R-:W-:Y:S02]  /*7bce0*/  LOP3.LUT R132, R133, R7, RZ, 0x3c, !PT ;  /* 0x0000000785847212 */ /* 0x000fe400078e3cff */
[----:B------:R-:W4:Y:S01]  /*7bcf0*/  LDG.E.64 R6, desc[UR10][R2.64+0x260] ;  /* 0x0002600a02067981 */ /* 0x000f22000c1e1b00 */
[----:B------:R-:W-:-:S02]  /*7bd00*/  IMAD.MOV.U32 R127, RZ, RZ, R43 ;  /* 0x000000ffff7f7224 */ /* 0x000fc400078e002b */
[----:B------:R-:W-:Y:S02]  /*7bd10*/  IMAD.MOV.U32 R123, RZ, RZ, R47 ;  /* 0x000000ffff7b7224 */ /* 0x000fe400078e002f */
[----:B------:R-:W-:Y:S01]  /*7bd20*/  IMAD.MOV.U32 R117, RZ, RZ, R51 ;  /* 0x000000ffff757224 */ /* 0x000fe200078e0033 */
[----:B--2---:R-:W-:Y:S02]  /*7bd30*/  LOP3.LUT R43, R138, R182, RZ, 0x3c, !PT ;  /* 0x000000b68a2b7212 */ /* 0x004fe400078e3cff */
[----:B------:R-:W-:Y:S02]  /*7bd40*/  LOP3.LUT R138, R139, R183, RZ, 0x3c, !PT ;  /* 0x000000b78b8a7212 */ /* 0x000fe400078e3cff */
[----:B------:R-:W2:Y:S01]  /*7bd50*/  LDG.E.64 R182, desc[UR10][R2.64+0x278] ;  /* 0x0002780a02b67981 */ /* 0x000ea2000c1e1b00 */
[----:B---3--:R-:W-:Y:S02]  /*7bd60*/  LOP3.LUT R109, R136, R246, RZ, 0x3c, !PT ;  /* 0x000000f6886d7212 */ /* 0x008fe400078e3cff */
[----:B------:R-:W-:-:S02]  /*7bd70*/  LOP3.LUT R136, R137, R247, RZ, 0x3c, !PT ;  /* 0x000000f789887212 */ /* 0x000fc400078e3cff */
        /* <DEDUP_REMOVED lines=23> */
[----:B--2---:R-:W-:Y:S02]  /*7bef0*/  LOP3.LUT R75, R154, R182, RZ, 0x3c, !PT ;  /* 0x000000b69a4b7212 */ /* 0x004fe400078e3cff */
[----:B------:R-:W-:Y:S02]  /*7bf00*/  LOP3.LUT R154, R155, R183, RZ, 0x3c, !PT ;  /* 0x000000b79b9a7212 */ /* 0x000fe400078e3cff */
[----:B------:R-:W2:Y:S01]  /*7bf10*/  LDG.E.64 R182, desc[UR10][R2.64+0x2b8] ;  /* 0x0002b80a02b67981 */ /* 0x000ea2000c1e1b00 */
[----:B---3--:R-:W-:Y:S02]  /*7bf20*/  LOP3.LUT R71, R152, R246, RZ, 0x3c, !PT ;  /* 0x000000f698477212 */ /* 0x008fe400078e3cff */
[----:B------:R-:W-:Y:S02]  /*7bf30*/  LOP3.LUT R152, R153, R247, RZ, 0x3c, !PT ;  /* 0x000000f799987212 */ /* 0x000fe400078e3cff */
[----:B------:R-:W3:Y:S01]  /*7bf40*/  LDG.E.64 R246, desc[UR10][R2.64+0x2b0] ;  /* 0x0002b00a02f67981 */ /* 0x000ee2000c1e1b00 */
[----:B----4-:R-:W-:-:S02]  /*7bf50*/  LOP3.LUT R83, R158, R4, RZ, 0x3c, !PT ;  /* 0x000000049e537212 */ /* 0x010fc400078e3cff */
[----:B------:R-:W-:Y:S02]  /*7bf60*/  LOP3.LUT R158, R159, R5, RZ, 0x3c, !PT ;  /* 0x000000059f9e7212 */ /* 0x000fe400078e3cff */
[----:B------:R-:W4:Y:S01]  /*7bf70*/  LDG.E.64 R4, desc[UR10][R2.64+0x2c8] ;  /* 0x0002c80a02047981 */ /* 0x000f22000c1e1b00 */
[----:B------:R-:W-:Y:S02]  /*7bf80*/  LOP3.LUT R79, R156, R6, RZ, 0x3c, !PT ;  /* 0x000000069c4f7212 */ /* 0x000fe400078e3cff */
[----:B------:R-:W-:Y:S02]  /*7bf90*/  LOP3.LUT R156, R157, R7, RZ, 0x3c, !PT ;  /* 0x000000079d9c7212 */ /* 0x000fe400078e3cff */
[----:B------:R-:W4:Y:S01]  /*7bfa0*/  LDG.E.64 R6, desc[UR10][R2.64+0x2c0] ;  /* 0x0002c00a02067981 */ /* 0x000f22000c1e1b00 */
[----:B--2---:R-:W-:Y:S02]  /*7bfb0*/  LOP3.LUT R91, R162, R182, RZ, 0x3c, !PT ;  /* 0x000000b6a25b7212 */ /* 0x004fe400078e3cff */
[----:B------:R-:W-:-:S02]  /*7bfc0*/  LOP3.LUT R162, R163, R183, RZ, 0x3c, !PT ;  /* 0x000000b7a3a27212 */ /* 0x000fc400078e3cff */
[----:B------:R-:W2:Y:S01]  /*7bfd0*/  LDG.E.64 R182, desc[UR10][R2.64+0x2d8] ;  /* 0x0002d80a02b67981 */ /* 0x000ea2000c1e1b00 */
[----:B---3--:R-:W-:Y:S02]  /*7bfe0*/  LOP3.LUT R87, R160, R246, RZ, 0x3c, !PT ;  /* 0x000000f6a0577212 */ /* 0x008fe400078e3cff */
[----:B------:R-:W-:Y:S02]  /*7bff0*/  LOP3.LUT R160, R161, R247, RZ, 0x3c, !PT ;  /* 0x000000f7a1a07212 */ /* 0x000fe400078e3cff */
[----:B------:R-:W3:Y:S01]  /*7c000*/  LDG.E.64 R246, desc[UR10][R2.64+0x2d0] ;  /* 0x0002d00a02f67981 */ /* 0x000ee2000c1e1b00 */
[----:B----4-:R-:W-:Y:S02]  /*7c010*/  LOP3.LUT R99, R166, R4, RZ, 0x3c, !PT ;  /* 0x00000004a6637212 */ /* 0x010fe400078e3cff */
[----:B------:R-:W-:Y:S02]  /*7c020*/  LOP3.LUT R166, R167, R5, RZ, 0x3c, !PT ;  /* 0x00000005a7a67212 */ /* 0x000fe400078e3cff */
[----:B------:R-:W4:Y:S01]  /*7c030*/  LDG.E.64 R4, desc[UR10][R2.64+0x2e8] ;  /* 0x0002e80a02047981 */ /* 0x000f22000c1e1b00 */
[----:B------:R-:W-:-:S02]  /*7c040*/  LOP3.LUT R95, R164, R6, RZ, 0x3c, !PT ;  /* 0x00000006a45f7212 */ /* 0x000fc400078e3cff */
[----:B------:R-:W-:Y:S02]  /*7c050*/  LOP3.LUT R164, R165, R7, RZ, 0x3c, !PT ;  /* 0x00000007a5a47212 */ /* 0x000fe400078e3cff */
[----:B------:R-:W4:Y:S01]  /*7c060*/  LDG.E.64 R6, desc[UR10][R2.64+0x2e0] ;  /* 0x0002e00a02067981 */ /* 0x000f22000c1e1b00 */
        /* <DEDUP_REMOVED lines=12> */
[----:B--2---:R-:W-:-:S05]  /*7c130*/  LOP3.LUT R135, R178, R182, RZ, 0x3c, !PT ;  /* 0x000000b6b2877212 */ /* 0x004fca00078e3cff */
[----:B------:R4:W-:Y:S01]  /*7c140*/  STL [R1+0x1840], R135 ;  /* 0x0018408701007387 */ /* 0x0009e20000100800 */
[----:B---3--:R-:W-:Y:S02]  /*7c150*/  LOP3.LUT R139, R176, R246, RZ, 0x3c, !PT ;  /* 0x000000f6b08b7212 */ /* 0x008fe400078e3cff */
[----:B------:R-:W-:Y:S02]  /*7c160*/  LOP3.LUT R176, R177, R247, RZ, 0x3c, !PT ;  /* 0x000000f7b1b07212 */ /* 0x000fe400078e3cff */
[----:B------:R-:W2:Y:S01]  /*7c170*/  LDG.E.64 R246, desc[UR10][R2.64+0x310] ;  /* 0x0003100a02f67981 */ /* 0x000ea2000c1e1b00 */
[----:B----4-:R-:W-:Y:S02]  /*7c180*/  LOP3.LUT R135, R184, R6, RZ, 0x3c, !PT ;  /* 0x00000006b8877212 */ /* 0x010fe400078e3cff */
[----:B------:R-:W-:Y:S02]  /*7c190*/  LOP3.LUT R6, R186, R4, RZ, 0x3c, !PT ;  /* 0x00000004ba067212 */ /* 0x000fe400078e3cff */
[----:B------:R-:W-:-:S02]  /*7c1a0*/  LOP3.LUT R184, R185, R7, RZ, 0x3c, !PT ;  /* 0x00000007b9b87212 */ /* 0x000fc400078e3cff */
[----:B------:R-:W-:Y:S01]  /*7c1b0*/  LOP3.LUT R186, R187, R5, RZ, 0x3c, !PT ;  /* 0x00000005bbba7212 */ /* 0x000fe200078e3cff */
[----:B------:R0:W-:Y:S04]  /*7c1c0*/  STL [R1+0x1838], R6 ;  /* 0x0018380601007387 */ /* 0x0001e80000100800 */
[----:B------:R-:W3:Y:S04]  /*7c1d0*/  LDG.E.64 R4, desc[UR10][R2.64+0x328] ;  /* 0x0003280a02047981 */ /* 0x000ee8000c1e1b00 */
[----:B0-----:R-:W4:Y:S01]  /*7c1e0*/  LDG.E.64 R6, desc[UR10][R2.64+0x320] ;  /* 0x0003200a02067981 */ /* 0x001f22000c1e1b00 */
[----:B------:R-:W-:-:S03]  /*7c1f0*/  LOP3.LUT R178, R179, R183, RZ, 0x3c, !PT ;  /* 0x000000b7b3b27212 */ /* 0x000fc600078e3cff */
[----:B------:R-:W4:Y:S04]  /*7c200*/  LDG.E.64 R182, desc[UR10][R2.64+0x318] ;  /* 0x0003180a02b67981 */ /* 0x000f28000c1e1b00 */
[----:B------:R2:W-:Y:S02]  /*7c210*/  STL [R1+0x183c], R135 ;  /* 0x00183c8701007387 */ /* 0x0005e40000100800 */
        /* <DEDUP_REMOVED lines=11> */
[----:B------:R-:W3:Y:S04]  /*7c2d0*/  LDG.E.64 R182, desc[UR10][R2.64+0x338] ;  /* 0x0003380a02b67981 */ /* 0x000ee8000c1e1b00 */
[----:B------:R4:W-:Y:S01]  /*7c2e0*/  STL [R1+0x1834], R135 ;  /* 0x0018348701007387 */ /* 0x0009e20000100800 */
[----:B--2---:R-:W-:Y:S02]  /*7c2f0*/  LOP3.LUT R187, R196, R246, RZ, 0x3c, !PT ;  /* 0x000000f6c4bb7212 */ /* 0x004fe400078e3cff */
[----:B------:R-:W-:Y:S02]  /*7c300*/  LOP3.LUT R196, R197, R247, RZ, 0x3c, !PT ;  /* 0x000000f7c5c47212 */ /* 0x000fe400078e3cff */
[----:B------:R-:W2:Y:S01]  /*7c310*/  LDG.E.64 R246, desc[UR10][R2.64+0x350] ;  /* 0x0003500a02f67981 */ /* 0x000ea2000c1e1b00 */
[----:B----4-:R-:W-:-:S02]  /*7c320*/  LOP3.LUT R135, R200, R6, RZ, 0x3c, !PT ;  /* 0x00000006c8877212 */ /* 0x010fc400078e3cff */
[----:B---3--:R-:W-:Y:S02]  /*7c330*/  LOP3.LUT R6, R202, R4, RZ, 0x3c, !PT ;  /* 0x00000004ca067212 */ /* 0x008fe400078e3cff */
[----:B------:R-:W-:Y:S02]  /*7c340*/  LOP3.LUT R200, R201, R7, RZ, 0x3c, !PT ;  /* 0x00000007c9c87212 */ /* 0x000fe400078e3cff */
[----:B------:R-:W-:Y:S01]  /*7c350*/  LOP3.LUT R202, R203, R5, RZ, 0x3c, !PT ;  /* 0x00000005cbca7212 */ /* 0x000fe200078e3cff */
[----:B------:R0:W-:Y:S04]  /*7c360*/  STL [R1+0x182c], R6 ;  /* 0x00182c0601007387 */ /* 0x0001e80000100800 */
[----:B------:R-:W3:Y:S01]  /*7c370*/  LDG.E.64 R4, desc[UR10][R2.64+0x368] ;  /* 0x0003680a02047981 */ /* 0x000ee2000c1e1b00 */
[----:B------:R-:W-:-:S03]  /*7c380*/  LOP3.LUT R185, R198, R182, RZ, 0x3c, !PT ;  /* 0x000000b6c6b97212 */ /* 0x000fc600078e3cff */
[----:B0-----:R-:W4:Y:S01]  /*7c390*/  LDG.E.64 R6, desc[UR10][R2.64+0x360] ;  /* 0x0003600a02067981 */ /* 0x001f22000c1e1b00 */
[----:B------:R-:W-:-:S03]  /*7c3a0*/  LOP3.LUT R198, R199, R183, RZ, 0x3c, !PT ;  /* 0x000000b7c7c67212 */ /* 0x000fc600078e3cff */
[----:B------:R-:W3:Y:S04]  /*7c3b0*/  LDG.E.64 R182, desc[UR10][R2.64+0x358] ;  /* 0x0003580a02b67981 */ /* 0x000ee8000c1e1b00 */
[----:B------:R2:W-:Y:S04]  /*7c3c0*/  STL [R1+0x1830], R135 ;  /* 0x0018308701007387 */ /* 0x0005e80000100800 */
[----:B------:R3:W-:Y:S01]  /*7c3d0*/  STL [R1+0x1844], R139 ;  /* 0x0018448b01007387 */ /* 0x0007e20000100800 */
[----:B------:R-:W-:Y:S02]  /*7c3e0*/  IMAD.MOV.U32 R141, RZ, RZ, R49 ;  /* 0x000000ffff8d7224 */ /* 0x000fe400078e0031 */
[----:B------:R-:W-:Y:S01]  /*7c3f0*/  IMAD.MOV.U32 R143, RZ, RZ, R45 ;  /* 0x000000ffff8f7224 */ /* 0x000fe200078e002d */
[----:B------:R-:W-:-:S02]  /*7c400*/  LOP3.LUT R250, R251, R250, RZ, 0x3c, !PT ;  /* 0x000000fafbfa7212 */ /* 0x000fc400078e3cff */
[----:B------:R-:W-:Y:S01]  /*7c410*/  LOP3.LUT R11, R11, R10, RZ, 0x3c, !PT ;  /* 0x0000000a0b0b7212 */ /* 0x000fe200078e3cff */
[----:B------:R-:W-:Y:S01]  /*7c420*/  IMAD.MOV.U32 R171, RZ, RZ, R137 ;  /* 0x000000ffffab7224 */ /* 0x000fe200078e0089 */
[----:B------:R-:W4:Y:S01]  /*7c430*/  LDL.LU R201, [R1+0x1830] ;  /* 0x0018300001c97983 */ /* 0x000f220000300800 */
[----:B------:R-:W-:Y:S02]  /*7c440*/  IMAD.MOV.U32 R175, RZ, RZ, R125 ;  /* 0x000000ffffaf7224 */ /* 0x000fe400078e007d */
[----:B------:R-:W-:Y:S01]  /*7c450*/  IMAD.MOV.U32 R145, RZ, RZ, R55 ;  /* 0x000000ffff917224 */ /* 0x000fe200078e0037 */
[----:B------:R-:W4:Y:S01]  /*7c460*/  LDL.LU R203, [R1+0x182c] ;  /* 0x00182c0001cb7983 */ /* 0x000f220000300800 */
[----:B--2---:R-:W-:Y:S02]  /*7c470*/  LOP3.LUT R135, R204, R246, RZ, 0x3c, !PT ;  /* 0x000000f6cc877212 */ /* 0x004fe400078e3cff */
[----:B---3--:R-:W-:-:S03]  /*7c480*/  LOP3.LUT R139, R206, R182, RZ, 0x3c, !PT ;  /* 0x000000b6ce8b7212 */ /* 0x008fc600078e3cff */
[----:B------:R4:W-:Y:S01]  /*7c490*/  STL [R1+0x1828], R135 ;  /* 0x0018288701007387 */ /* 0x0009e20000100800 */
[----:B------:R-:W-:-:S03]  /*7c4a0*/  LOP3.LUT R204, R205, R247, RZ, 0x3c, !PT ;  /* 0x000000f7cdcc7212 */ /* 0x000fc600078e3cff */
[----:B------:R-:W2:Y:S01]  /*7c4b0*/  LDG.E.64 R246, desc[UR10][R2.64+0x370] ;  /* 0x0003700a02f67981 */ /* 0x000ea2000c1e1b00 */
[----:B------:R-:W-:-:S03]  /*7c4c0*/  LOP3.LUT R206, R207, R183, RZ, 0x3c, !PT ;  /* 0x000000b7cfce7212 */ /* 0x000fc600078e3cff */
[----:B------:R-:W3:Y:S01]  /*7c4d0*/  LDG.E.64 R182, desc[UR10][R2.64+0x378] ;  /* 0x0003780a02b67981 */ /* 0x000ee2000c1e1b00 */
[----:B----4-:R-:W-:Y:S02]  /*7c4e0*/  LOP3.LUT R135, R208, R6, RZ, 0x3c, !PT ;  /* 0x00000006d0877212 */ /* 0x010fe400078e3cff */
[----:B------:R-:W-:Y:S01]  /*7c4f0*/  LOP3.LUT R6, R210, R4, RZ, 0x3c, !PT ;  /* 0x00000004d2067212 */ /* 0x000fe200078e3cff */
[----:B------:R-:W-:Y:S01]  /*7c500*/  STL [R1+0x1824], R139 ;  /* 0x0018248b01007387 */ /* 0x000fe20000100800 */
[----:B------:R-:W-:Y:S02]  /*7c510*/  LOP3.LUT R208, R209, R7, RZ, 0x3c, !PT ;  /* 0x00000007d1d07212 */ /* 0x000fe400078e3cff */
[----:B------:R-:W-:Y:S01]  /*7c520*/  LOP3.LUT R210, R211, R5, RZ, 0x3c, !PT ;  /* 0x00000005d3d27212 */ /* 0x000fe200078e3cff */
[----:B------:R0:W-:Y:S04]  /*7c530*/  STL [R1+0x181c], R6 ;  /* 0x00181c0601007387 */ /* 0x0001e80000100800 */
[----:B------:R-:W4:Y:S04]  /*7c540*/  LDG.E.64 R4, desc[UR10][R2.64+0x388] ;  /* 0x0003880a02047981 */ /* 0x000f28000c1e1b00 */
[----:B------:R2:W-:Y:S04]  /*7c550*/  STL [R1+0x1820], R135 ;  /* 0x0018208701007387 */ /* 0x0005e80000100800 */
[----:B0-----:R-:W4:Y:S01]  /*7c560*/  LDG.E.64 R6, desc[UR10][R2.64+0x380] ;  /* 0x0003800a02067981 */ /* 0x001f22000c1e1b00 */
[----:B------:R-:W-:-:S02]  /*7c570*/  IMAD.MOV.U32 R49, RZ, RZ, R181 ;  /* 0x000000ffff317224 */ /* 0x000fc400078e00b5 */
[----:B------:R-:W-:Y:S01]  /*7c580*/  IMAD.MOV.U32 R45, RZ, RZ, R252 ;  /* 0x000000ffff2d7224 */ /* 0x000fe200078e00fc */
[----:B------:R-:W-:Y:S02]  /*7c590*/  LOP3.LUT R251, R251, R250, RZ, 0x3c, !PT ;  /* 0x000000fafbfb7212 */ /* 0x000fe400078e3cff */
[----:B------:R-:W-:Y:S01]  /*7c5a0*/  LOP3.LUT R10, R11, R10, RZ, 0x3c, !PT ;  /* 0x0000000a0b0a7212 */ /* 0x000fe200078e3cff */
[----:B------:R-:W-:Y:S01]  /*7c5b0*/  IMAD.MOV.U32 R147, RZ, RZ, R59 ;  /* 0x000000ffff937224 */ /* 0x000fe200078e003b */
[----:B------:R-:W4:Y:S01]  /*7c5c0*/  LDL.LU R55, [R1+0x1884] ;  /* 0x0018840001377983 */ /* 0x000f220000300800 */
[----:B------:R-:W-:Y:S02]  /*7c5d0*/  IMAD.MOV.U32 R149, RZ, RZ, R63 ;  /* 0x000000ffff957224 */ /* 0x000fe400078e003f */
[----:B------:R-:W-:Y:S01]  /*7c5e0*/  IMAD.MOV.U32 R151, RZ, RZ, R67 ;  /* 0x000000ffff977224 */ /* 0x000fe200078e0043 */
[----:B------:R-:W4:Y:S01]  /*7c5f0*/  LDL.LU R205, [R1+0x1828] ;  /* 0x0018280001cd7983 */ /* 0x000f220000300800 */
[----:B------:R-:W-:-:S02]  /*7c600*/  IMAD.MOV.U32 R153, RZ, RZ, R71 ;  /* 0x000000ffff997224 */ /* 0x000fc400078e0047 */
[----:B------:R-:W-:Y:S01]  /*7c610*/  IMAD.MOV.U32 R155, RZ, RZ, R75 ;  /* 0x000000ffff9b7224 */ /* 0x000fe200078e004b */
[----:B------:R-:W4:Y:S01]  /*7c620*/  LDL.LU R207, [R1+0x1824] ;  /* 0x0018240001cf7983 */ /* 0x000f220000300800 */
[----:B------:R-:W-:Y:S02]  /*7c630*/  IMAD.MOV.U32 R157, RZ, RZ, R79 ;  /* 0x000000ffff9d7224 */ /* 0x000fe400078e004f */
[----:B------:R-:W-:Y:S01]  /*7c640*/  IMAD.MOV.U32 R159, RZ, RZ, R83 ;  /* 0x000000ffff9f7224 */ /* 0x000fe200078e0053 */
[----:B------:R-:W4:Y:S01]  /*7c650*/  LDL.LU R211, [R1+0x181c] ;  /* 0x00181c0001d37983 */ /* 0x000f220000300800 */
[----:B--2---:R-:W-:Y:S01]  /*7c660*/  LOP3.LUT R135, R212, R246, RZ, 0x3c, !PT ;  /* 0x000000f6d4877212 */ /* 0x004fe200078e3cff */
[----:B------:R-:W-:Y:S01]  /*7c670*/  IMAD.MOV.U32 R161, RZ, RZ, R87 ;  /* 0x000000ffffa17224 */ /* 0x000fe200078e0057 */
[----:B------:R-:W-:Y:S01]  /*7c680*/  LOP3.LUT R212, R213, R247, RZ, 0x3c, !PT ;  /* 0x000000f7d5d47212 */ /* 0x000fe200078e3cff */
[----:B------:R-:W-:Y:S01]  /*7c690*/  IMAD.MOV.U32 R163, RZ, RZ, R91 ;  /* 0x000000ffffa37224 */ /* 0x000fe200078e005b */
[----:B------:R-:W2:Y:S04]  /*7c6a0*/  LDG.E.64 R246, desc[UR10][R2.64+0x390] ;  /* 0x0003900a02f67981 */ /* 0x000ea8000c1e1b00 */
[----:B------:R4:W-:Y:S01]  /*7c6b0*/  STL [R1+0x1818], R135 ;  /* 0x0018188701007387 */ /* 0x0009e20000100800 */
[----:B---3--:R-:W-:-:S02]  /*7c6c0*/  LOP3.LUT R139, R214, R182, RZ, 0x3c, !PT ;  /* 0x000000b6d68b7212 */ /* 0x008fc400078e3cff */
[----:B------:R-:W-:Y:S01]  /*7c6d0*/  LOP3.LUT R214, R215, R183, RZ, 0x3c, !PT ;  /* 0x000000b7d7d67212 */ /* 0x000fe200078e3cff */
[----:B------:R-:W-:Y:S01]  /*7c6e0*/  IMAD.MOV.U32 R165, RZ, RZ, R95 ;  /* 0x000000ffffa57224 */ /* 0x000fe200078e005f */
[----:B------:R-:W3:Y:S01]  /*7c6f0*/  LDG.E.64 R182, desc[UR10][R2.64+0x398] ;  /* 0x0003980a02b67981 */ /* 0x000ee2000c1e1b00 */
[----:B------:R-:W-:Y:S01]  /*7c700*/  LOP3.LUT R11, R11, R10, RZ, 0x3c, !PT ;  /* 0x0000000a0b0b7212 */ /* 0x000fe200078e3cff */
[----:B------:R-:W-:Y:S02]  /*7c710*/  IMAD.MOV.U32 R167, RZ, RZ, R99 ;  /* 0x000000ffffa77224 */ /* 0x000fe400078e0063 */
[----:B------:R-:W-:Y:S01]  /*7c720*/  IMAD.MOV.U32 R169, RZ, RZ, R103 ;  /* 0x000000ffffa97224 */ /* 0x000fe200078e0067 */
[----:B------:R-:W3:Y:S01]  /*7c730*/  LDL.LU R59, [R1+0x1880] ;  /* 0x00188000013b7983 */ /* 0x000ee20000300800 */
[----:B------:R-:W-:Y:S02]  /*7c740*/  IMAD.MOV.U32 R137, RZ, RZ, R109 ;  /* 0x000000ffff897224 */ /* 0x000fe400078e006d */
[----:B------:R-:W-:Y:S01]  /*7c750*/  IMAD.MOV.U32 R173, RZ, RZ, R113 ;  /* 0x000000ffffad7224 */ /* 0x000fe200078e0071 */
[----:B------:R-:W3:Y:S01]  /*7c760*/  LDL.LU R63, [R1+0x187c] ;  /* 0x00187c00013f7983 */ /* 0x000ee20000300800 */
[----:B----4-:R-:W-:-:S03]  /*7c770*/  LOP3.LUT R135, R216, R6, RZ, 0x3c, !PT ;  /* 0x00000006d8877212 */ /* 0x010fc600078e3cff */
[----:B------:R-:W-:Y:S01]  /*7c780*/  STL [R1+0x1814], R139 ;  /* 0x0018148b01007387 */ /* 0x000fe20000100800 */
[----:B------:R-:W-:Y:S02]  /*7c790*/  LOP3.LUT R6, R218, R4, RZ, 0x3c, !PT ;  /* 0x00000004da067212 */ /* 0x000fe400078e3cff */
[----:B------:R-:W-:Y:S01]  /*7c7a0*/  LOP3.LUT R216, R217, R7, RZ, 0x3c, !PT ;  /* 0x00000007d9d87212 */ /* 0x000fe200078e3cff */
[----:B------:R-:W-:Y:S01]  /*7c7b0*/  STL [R1+0x1810], R135 ;  /* 0x0018108701007387 */ /* 0x000fe20000100800 */
[----:B------:R-:W-:-:S03]  /*7c7c0*/  LOP3.LUT R218, R219, R5, RZ, 0x3c, !PT ;  /* 0x00000005dbda7212 */ /* 0x000fc600078e3cff */
[----:B------:R0:W-:Y:S04]  /*7c7d0*/  STL [R1+0x180c], R6 ;  /* 0x00180c0601007387 */ /* 0x0001e80000100800 */
[----:B------:R-:W4:Y:S01]  /*7c7e0*/  LDG.E.64 R4, desc[UR10][R2.64+0x3a8] ;  /* 0x0003a80a02047981 */ /* 0x000f22000c1e1b00 */
[----:B------:R-:W-:Y:S02]  /*7c7f0*/  IMAD.MOV.U32 R125, RZ, RZ, R119 ;  /* 0x000000ffff7d7224 */ /* 0x000fe400078e0077 */
[----:B------:R-:W-:Y:S01]  /*7c800*/  IMAD.MOV.U32 R191, RZ, RZ, R179 ;  /* 0x000000ffffbf7224 */ /* 0x000fe200078e00b3 */
[----:B------:R-:W4:Y:S04]  /*7c810*/  LDL.LU R67, [R1+0x1878] ;  /* 0x0018780001437983 */ /* 0x000f280000300800 */
[----:B0-----:R-:W4:Y:S01]  /*7c820*/  LDG.E.64 R6, desc[UR10][R2.64+0x3a0] ;  /* 0x0003a00a02067981 */ /* 0x001f22000c1e1b00 */
[----:B------:R-:W-:-:S02]  /*7c830*/  IMAD.MOV.U32 R193, RZ, RZ, R177 ;  /* 0x000000ffffc17224 */ /* 0x000fc400078e00b1 */
[----:B------:R-:W-:Y:S01]  /*7c840*/  IMAD.MOV.U32 R195, RZ, RZ, R189 ;  /* 0x000000ffffc37224 */ /* 0x000fe200078e00bd */
[----:B------:R-:W4:Y:S01]  /*7c850*/  LDL.LU R71, [R1+0x1874] ;  /* 0x0018740001477983 */ /* 0x000f220000300800 */
[----:B------:R-:W-:Y:S02]  /*7c860*/  IMAD.MOV.U32 R197, RZ, RZ, R187 ;  /* 0x000000ffffc57224 */ /* 0x000fe400078e00bb */
[----:B------:R-:W-:Y:S01]  /*7c870*/  IMAD.MOV.U32 R199, RZ, RZ, R185 ;  /* 0x000000ffffc77224 */ /* 0x000fe200078e00b9 */
[----:B------:R-:W4:Y:S04]  /*7c880*/  LDL.LU R75, [R1+0x1870] ;  /* 0x00187000014b7983 */ /* 0x000f280000300800 */
        /* <DEDUP_REMOVED lines=19> */
[----:B------:R-:W4:Y:S01]  /*7c9c0*/  LDL.LU R219, [R1+0x180c] ;  /* 0x00180c0001db7983 */ /* 0x000f220000300800 */
[----:B--2---:R-:W-:-:S05]  /*7c9d0*/  LOP3.LUT R135, R220, R246, RZ, 0x3c, !PT ;  /* 0x000000f6dc877212 */ /* 0x004fca00078e3cff */
[----:B------:R4:W-:Y:S01]  /*7c9e0*/  STL [R1+0x1808], R135 ;  /* 0x0018088701007387 */ /* 0x0009e20000100800 */
[----:B---3--:R-:W-:Y:S02]  /*7c9f0*/  LOP3.LUT R139, R222, R182, RZ, 0x3c, !PT ;  /* 0x000000b6de8b7212 */ /* 0x008fe400078e3cff */
[----:B------:R-:W-:Y:S02]  /*7ca00*/  LOP3.LUT R222, R223, R183, RZ, 0x3c, !PT ;  /* 0x000000b7dfde7212 */ /* 0x000fe400078e3cff */
[----:B------:R-:W2:Y:S01]  /*7ca10*/  LDG.E.64 R182, desc[UR10][R2.64+0x3b8] ;  /* 0x0003b80a02b67981 */ /* 0x000ea2000c1e1b00 */
[----:B----4-:R-:W-:Y:S02]  /*7ca20*/  LOP3.LUT R135, R224, R6, RZ, 0x3c, !PT ;  /* 0x00000006e0877212 */ /* 0x010fe400078e3cff */
[----:B------:R-:W-:Y:S02]  /*7ca30*/  LOP3.LUT R6, R226, R4, RZ, 0x3c, !PT ;  /* 0x00000004e2067212 */ /* 0x000fe400078e3cff */
[----:B------:R-:W-:-:S03]  /*7ca40*/  LOP3.LUT R224, R225, R7, RZ, 0x3c, !PT ;  /* 0x00000007e1e07212 */ /* 0x000fc600078e3cff */
[----:B------:R0:W-:Y:S04]  /*7ca50*/  STL [R1+0x17fc], R6 ;  /* 0x0017fc0601007387 */ /* 0x0001e80000100800 */
[----:B0-----:R-:W3:Y:S01]  /*7ca60*/  LDG.E.64 R6, desc[UR10][R2.64+0x3c0] ;  /* 0x0003c00a02067981 */ /* 0x001ee2000c1e1b00 */
[----:B------:R-:W-:-:S03]  /*7ca70*/  LOP3.LUT R226, R227, R5, RZ, 0x3c, !PT ;  /* 0x00000005e3e27212 */ /* 0x000fc600078e3cff */
[----:B------:R-:W4:Y:S04]  /*7ca80*/  LDG.E.64 R4, desc[UR10][R2.64+0x3c8] ;  /* 0x0003c80a02047981 */ /* 0x000f28000c1e1b00 */
[----:B------:R2:W-:Y:S01]  /*7ca90*/  STL [R1+0x1800], R135 ;  /* 0x0018008701007387 */ /* 0x0005e20000100800 */
[----:B------:R-:W-:-:S03]  /*7caa0*/  LOP3.LUT R220, R221, R247, RZ, 0x3c, !PT ;  /* 0x000000f7dddc7212 */ /* 0x000fc600078e3cff */
[----:B------:R-:W4:Y:S04]  /*7cab0*/  LDG.E.64 R246, desc[UR10][R2.64+0x3b0] ;  /* 0x0003b00a02f67981 */ /* 0x000f28000c1e1b00 */
[----:B------:R-:W-:Y:S04]  /*7cac0*/  STL [R1+0x1804], R139 ;  /* 0x0018048b01007387 */ /* 0x000fe80000100800 */
[----:B------:R-:W4:Y:S04]  /*7cad0*/  LDL.LU R221, [R1+0x1808] ;  /* 0x0018080001dd7983 */ /* 0x000f280000300800 */
[----:B------:R-:W4:Y:S04]  /*7cae0*/  LDL.LU R223, [R1+0x1804] ;  /* 0x0018040001df7983 */ /* 0x000f280000300800 */
[----:B------:R-:W4:Y:S04]  /*7caf0*/  LDL.LU R225, [R1+0x1800] ;  /* 0x0018000001e17983 */ /* 0x000f280000300800 */
[----:B------:R-:W4:Y:S01]  /*7cb00*/  LDL.LU R227, [R1+0x17fc] ;  /* 0x0017fc0001e37983 */ /* 0x000f220000300800 */
[----:B--2---:R-:W-:-:S05]  /*7cb10*/  LOP3.LUT R135, R230, R182, RZ, 0x3c, !PT ;  /* 0x000000b6e6877212 */ /* 0x004fca00078e3cff */
[----:B------:R3:W-:Y:S01]  /*7cb20*/  STL [R1+0x17f4], R135 ;  /* 0x0017f48701007387 */ /* 0x0007e20000100800 */
[----:B------:R-:W-:-:S03]  /*7cb30*/  LOP3.LUT R230, R231, R183, RZ, 0x3c, !PT ;  /* 0x000000b7e7e67212 */ /* 0x000fc600078e3cff */
[----:B------:R-:W2:Y:S04]  /*7cb40*/  LDG.E.64 R182, desc[UR10][R2.64+0x3d8] ;  /* 0x0003d80a02b67981 */ /* 0x000ea8000c1e1b00 */
[----:B------:R-:W2:Y:S01]  /*7cb50*/  LDL.LU R231, [R1+0x17f4] ;  /* 0x0017f40001e77983 */ /* 0x000ea20000300800 */
[----:B---3--:R-:W-:-:S05]  /*7cb60*/  LOP3.LUT R135, R232, R6, RZ, 0x3c, !PT ;  /* 0x00000006e8877212 */ /* 0x008fca00078e3cff */
[----:B------:R0:W-:Y:S01]  /*7cb70*/  STL [R1+0x17f0], R135 ;  /* 0x0017f08701007387 */ /* 0x0001e20000100800 */
[----:B----4-:R-:W-:Y:S01]  /*7cb80*/  LOP3.LUT R181, R234, R4, RZ, 0x3c, !PT ;  /* 0x00000004eab57212 */ /* 0x010fe200078e3cff */
[----:B0-----:R-:W-:Y:S02]  /*7cb90*/  IMAD.MOV.U32 R135, RZ, RZ, R93 ;  /* 0x000000ffff877224 */ /* 0x001fe400078e005d */
[----:B------:R-:W-:Y:S02]  /*7cba0*/  IMAD.MOV.U32 R93, RZ, RZ, R85 ;  /* 0x000000ffff5d7224 */ /* 0x000fe400078e0055 */
[----:B------:R-:W-:Y:S02]  /*7cbb0*/  IMAD.MOV.U32 R85, RZ, RZ, R77 ;  /* 0x000000ffff557224 */ /* 0x000fe400078e004d */
[----:B------:R-:W-:Y:S02]  /*7cbc0*/  IMAD.MOV.U32 R77, RZ, RZ, R69 ;  /* 0x000000ffff4d7224 */ /* 0x000fe400078e0045 */
[----:B------:R-:W-:-:S02]  /*7cbd0*/  IMAD.MOV.U32 R69, RZ, RZ, R61 ;  /* 0x000000ffff457224 */ /* 0x000fc400078e003d */
[----:B------:R-:W-:Y:S02]  /*7cbe0*/  IMAD.MOV.U32 R61, RZ, RZ, R53 ;  /* 0x000000ffff3d7224 */ /* 0x000fe400078e0035 */
[----:B------:R-:W-:Y:S01]  /*7cbf0*/  IMAD.MOV.U32 R53, RZ, RZ, R180 ;  /* 0x000000ffff357224 */ /* 0x000fe200078e00b4 */
[----:B------:R-:W-:Y:S02]  /*7cc00*/  LOP3.LUT R180, R235, R5, RZ, 0x3c, !PT ;  /* 0x00000005ebb47212 */ /* 0x000fe400078e3cff */
[----:B------:R-:W3:Y:S04]  /*7cc10*/  LDG.E.64 R4, desc[UR10][R2.64+0x3e8] ;  /* 0x0003e80a02047981 */ /* 0x000ee8000c1e1b00 */
[----:B------:R0:W-:Y:S04]  /*7cc20*/  STL.64 [R1+0x1910], R180 ;  /* 0x001910b401007387 */ /* 0x0001e80000100a00 */
[----:B------:R-:W4:Y:S01]  /*7cc30*/  LDG.E.64 R234, desc[UR10][R2.64+0x3d0] ;  /* 0x0003d00a02ea7981 */ /* 0x000f22000c1e1b00 */
[----:B0-----:R-:W-:-:S03]  /*7cc40*/  IMAD.MOV.U32 R180, RZ, RZ, R117 ;  /* 0x000000ffffb47224 */ /* 0x001fc600078e0075 */
[----:B------:R-:W4:Y:S01]  /*7cc50*/  LDL.LU R117, [R1+0x18c0] ;  /* 0x0018c00001757983 */ /* 0x000f220000300800 */
[----:B------:R-:W-:-:S05]  /*7cc60*/  LOP3.LUT R139, R228, R246, RZ, 0x3c, !PT ;  /* 0x000000f6e48b7212 */ /* 0x000fca00078e3cff */
[----:B------:R0:W-:Y:S02]  /*7cc70*/  STL [R1+0x17f8], R139 ;  /* 0x0017f88b01007387 */ /* 0x0001e40000100800 */
[----:B0-----:R-:W-:Y:S02]  /*7cc80*/  IMAD.MOV.U32 R139, RZ, RZ, R89 ;  /* 0x000000ffff8b7224 */ /* 0x001fe400078e0059 */
[----:B------:R-:W-:Y:S02]  /*7cc90*/  IMAD.MOV.U32 R89, RZ, RZ, R81 ;  /* 0x000000ffff597224 */ /* 0x000fe400078e0051 */
[----:B------:R-:W-:Y:S02]  /*7cca0*/  IMAD.MOV.U32 R81, RZ, RZ, R73 ;  /* 0x000000ffff517224 */ /* 0x000fe400078e0049 */
[----:B------:R-:W-:Y:S02]  /*7ccb0*/  IMAD.MOV.U32 R73, RZ, RZ, R65 ;  /* 0x000000ffff497224 */ /* 0x000fe400078e0041 */
[----:B------:R-:W-:-:S02]  /*7ccc0*/  IMAD.MOV.U32 R65, RZ, RZ, R57 ;  /* 0x000000ffff417224 */ /* 0x000fc400078e0039 */
[----:B------:R-:W-:Y:S01]  /*7ccd0*/  IMAD.MOV.U32 R57, RZ, RZ, R0 ;  /* 0x000000ffff397224 */ /* 0x000fe200078e0000 */
[----:B------:R-:W-:Y:S02]  /*7cce0*/  LOP3.LUT R232, R233, R7, RZ, 0x3c, !PT ;  /* 0x00000007e9e87212 */ /* 0x000fe400078e3cff */
[----:B------:R-:W4:Y:S01]  /*7ccf0*/  LDG.E.64 R6, desc[UR10][R2.64+0x3e0] ;  /* 0x0003e00a02067981 */ /* 0x000f22000c1e1b00 */
[----:B--2---:R-:W-:Y:S01]  /*7cd00*/  LOP3.LUT R252, R238, R182, RZ, 0x3c, !PT ;  /* 0x000000b6eefc7212 */ /* 0x004fe200078e3cff */
[----:B------:R-:W-:Y:S01]  /*7cd10*/  IMAD.MOV.U32 R246, RZ, RZ, R141 ;  /* 0x000000fffff67224 */ /* 0x000fe200078e008d */
[----:B------:R-:W-:Y:S01]  /*7cd20*/  LOP3.LUT R228, R229, R247, RZ, 0x3c, !PT ;  /* 0x000000f7e5e47212 */ /* 0x000fe200078e3cff */
[----:B------:R-:W2:Y:S04]  /*7cd30*/  LDL.LU R233, [R1+0x17f0] ;  /* 0x0017f00001e97983 */ /* 0x000ea80000300800 */
[----:B------:R-:W2:Y:S01]  /*7cd40*/  LDG.E.64 R2, desc[UR10][R2.64+0x3f0] ;  /* 0x0003f00a02027981 */ /* 0x000ea2000c1e1b00 */
[----:B---3--:R-:W-:Y:S01]  /*7cd50*/  LOP3.LUT R182, R242, R4, RZ, 0x3c, !PT ;  /* 0x00000004f2b67212 */ /* 0x008fe200078e3cff */
[----:B------:R-:W-:Y:S01]  /*7cd60*/  IMAD.MOV.U32 R4, RZ, RZ, R135 ;  /* 0x000000ffff047224 */ /* 0x000fe200078e0087 */
[----:B------:R-:W-:Y:S01]  /*7cd70*/  LOP3.LUT R242, R243, R5, RZ, 0x3c, !PT ;  /* 0x00000005f3f27212 */ /* 0x000fe200078e3cff */
[----:B------:R-:W-:Y:S01]  /*7cd80*/  IMAD.MOV.U32 R5, RZ, RZ, R139 ;  /* 0x000000ffff057224 */ /* 0x000fe200078e008b */
[----:B----4-:R-:W-:-:S04]  /*7cd90*/  LOP3.LUT R0, R236, R234, RZ, 0x3c, !PT ;  /* 0x000000eaec007212 */ /* 0x010fc800078e3cff */
[----:B------:R0:W-:Y:S01]  /*7cda0*/  STL.64 [R1+0x17e0], R4 ;  /* 0x0017e00401007387 */ /* 0x0001e20000100a00 */
[----:B------:R-:W-:Y:S01]  /*7cdb0*/  LOP3.LUT R238, R239, R183, RZ, 0x3c, !PT ;  /* 0x000000b7efee7212 */ /* 0x000fe200078e3cff */
[----:B------:R-:W-:Y:S01]  /*7cdc0*/  IMAD.MOV.U32 R141, RZ, RZ, R47 ;  /* 0x000000ffff8d7224 */ /* 0x000fe200078e002f */
[----:B------:R-:W-:Y:S01]  /*7cdd0*/  LOP3.LUT R236, R237, R235, RZ, 0x3c, !PT ;  /* 0x000000ebedec7212 */ /* 0x000fe200078e3cff */
[----:B------:R-:W-:Y:S01]  /*7cde0*/  IMAD.MOV.U32 R247, RZ, RZ, R143 ;  /* 0x000000fffff77224 */ /* 0x000fe200078e008f */
[----:B------:R-:W3:Y:S04]  /*7cdf0*/  LDL.LU R47, [R1+0x188c] ;  /* 0x00188c00012f7983 */ /* 0x000ee80000300800 */
[----:B------:R-:W4:Y:S01]  /*7ce00*/  LDL.LU R229, [R1+0x17f8] ;  /* 0x0017f80001e57983 */ /* 0x000f220000300800 */
[----:B0-----:R-:W-:-:S02]  /*7ce10*/  IMAD.MOV.U32 R4, RZ, RZ, R123 ;  /* 0x000000ffff047224 */ /* 0x001fc400078e007b */
        /* <DEDUP_REMOVED lines=8> */
[----:B------:R-:W-:Y:S01]  /*7cea0*/  IMAD.MOV.U32 R105, RZ, RZ, R249 ;  /* 0x000000ffff697224 */ /* 0x000fe200078e00f9 */
[----:B------:R-:W2:Y:S04]  /*7ceb0*/  LDL.LU R248, [R1+0x191c] ;  /* 0x00191c0001f87983 */ /* 0x000ea80000300800 */
[----:B------:R-:W2:Y:S01]  /*7cec0*/  LDL.LU R249, [R1+0x18bc] ;  /* 0x0018bc0001f97983 */ /* 0x000ea20000300800 */
[----:B------:R-:W-:-:S03]  /*7ced0*/  IMAD.MOV.U32 R5, RZ, RZ, R127 ;  /* 0x000000ffff057224 */ /* 0x000fc600078e007f */
[----:B------:R0:W-:Y:S04]  /*7cee0*/  STL [R1+0x1918], R236 ;  /* 0x001918ec01007387 */ /* 0x0001e80000100800 */
[----:B------:R-:W3:Y:S01]  /*7cef0*/  LDL.LU R127, [R1+0x18c4] ;  /* 0x0018c400017f7983 */ /* 0x000ee20000300800 */
[----:B0-----:R-:W-:-:S03]  /*7cf00*/  IMAD.MOV.U32 R236, RZ, RZ, R129 ;  /* 0x000000ffffec7224 */ /* 0x001fc600078e0081 */
[----:B------:R-:W4:Y:S01]  /*7cf10*/  LDL.LU R129, [R1+0x17d8] ;  /* 0x0017d80001817983 */ /* 0x000f220000300800 */
[----:B------:R-:W-:-:S03]  /*7cf20*/  IMAD.MOV.U32 R181, RZ, RZ, R123 ;  /* 0x000000ffffb57224 */ /* 0x000fc600078e007b */
[----:B------:R-:W4:Y:S01]  /*7cf30*/  LDL.LU R123, [R1+0x18b8] ;  /* 0x0018b800017b7983 */ /* 0x000f220000300800 */
[----:B------:R-:W-:Y:S02]  /*7cf40*/  LOP3.LUT R183, R240, R6, RZ, 0x3c, !PT ;  /* 0x00000006f0b77212 */ /* 0x000fe400078e3cff */
[----:B------:R-:W-:Y:S02]  /*7cf50*/  LOP3.LUT R240, R241, R7, RZ, 0x3c, !PT ;  /* 0x00000007f1f07212 */ /* 0x000fe400078e3cff */
[----:B--2---:R-:W-:-:S04]  /*7cf60*/  LOP3.LUT R249, R249, R248, RZ, 0x3c, !PT ;  /* 0x000000f8f9f97212 */ /* 0x004fc800078e3cff */
[----:B------:R-:W-:-:S04]  /*7cf70*/  LOP3.LUT R248, R249, R248, RZ, 0x3c, !PT ;  /* 0x000000f8f9f87212 */ /* 0x000fc800078e3cff */
[----:B------:R-:W-:Y:S01]  /*7cf80*/  LOP3.LUT R249, R249, R248, RZ, 0x3c, !PT ;  /* 0x000000f8f9f97212 */ /* 0x000fe200078e3cff */
[----:B---3--:R-:W-:Y:S02]  /*7cf90*/  IMAD.MOV.U32 R6, RZ, RZ, R127 ;  /* 0x000000ffff067224 */ /* 0x008fe400078e007f */
[----:B------:R-:W2:Y:S04]  /*7cfa0*/  LDL.LU R127, [R1+0x18ac] ;  /* 0x0018ac00017f7983 */ /* 0x000ea80000300800 */
[----:B------:R0:W-:Y:S01]  /*7cfb0*/  STL.128 [R1+0x18d0], R248 ;  /* 0x0018d0f801007387 */ /* 0x0001e20000100c00 */
[----:B----4-:R-:W-:-:S05]  /*7cfc0*/  IMAD.MOV.U32 R7, RZ, RZ, R129 ;  /* 0x000000ffff077224 */ /* 0x010fca00078e0081 */
[----:B------:R1:W-:Y:S01]  /*7cfd0*/  STL.64 [R1+0x17d8], R6 ;  /* 0x0017d80601007387 */ /* 0x0003e20000100a00 */
[----:B0-----:R-:W-:-:S04]  /*7cfe0*/  IMAD.MOV.U32 R250, RZ, RZ, R4 ;  /* 0x000000fffffa7224 */ /* 0x001fc800078e0004 */
[----:B------:R-:W-:Y:S02]  /*7cff0*/  IMAD.MOV.U32 R248, RZ, RZ, R250 ;  /* 0x000000fffff87224 */ /* 0x000fe400078e00fa */
[----:B------:R-:W-:Y:S02]  /*7d000*/  IMAD.MOV.U32 R250, RZ, RZ, R6 ;  /* 0x000000fffffa7224 */ /* 0x000fe400078e0006 */
[----:B-1----:R-:W-:Y:S02]  /*7d010*/  IMAD.MOV.U32 R6, RZ, RZ, R9 ;  /* 0x000000ffff067224 */ /* 0x002fe400078e0009 */
[----:B------:R-:W3:Y:S01]  /*7d020*/  LDL.LU R9, [R1+0x18b0] ;  /* 0x0018b00001097983 */ /* 0x000ee20000300800 */
[----:B------:R-:W-:-:S03]  /*7d030*/  IMAD.MOV.U32 R235, RZ, RZ, R123 ;  /* 0x000000ffffeb7224 */ /* 0x000fc600078e007b */
[----:B------:R-:W4:Y:S01]  /*7d040*/  LDL.LU R123, [R1+0x18b4] ;  /* 0x0018b400017b7983 */ /* 0x000f220000300800 */
[----:B------:R-:W-:-:S03]  /*7d050*/  IMAD.MOV.U32 R251, RZ, RZ, R5 ;  /* 0x000000fffffb7224 */ /* 0x000fc600078e0005 */
[----:B------:R2:W-:Y:S01]  /*7d060*/  STL.64 [R1+0x17d0], R4 ;  /* 0x0017d00401007387 */ /* 0x0005e20000100a00 */
[----:B------:R-:W-:Y:S02]  /*7d070*/  IMAD.MOV.U32 R249, RZ, RZ, R251 ;  /* 0x000000fffff97224 */ /* 0x000fe400078e00fb */
[----:B------:R-:W-:Y:S02]  /*7d080*/  IMAD.MOV.U32 R251, RZ, RZ, R7 ;  /* 0x000000fffffb7224 */ /* 0x000fe400078e0007 */
[----:B------:R-:W-:Y:S02]  /*7d090*/  IMAD.MOV.U32 R7, RZ, RZ, R117 ;  /* 0x000000ffff077224 */ /* 0x000fe400078e0075 */
[----:B------:R-:W-:Y:S01]  /*7d0a0*/  IMAD.MOV.U32 R237, RZ, RZ, R133 ;  /* 0x000000ffffed7224 */ /* 0x000fe200078e0085 */
[----:B------:R-:W-:Y:S04]  /*7d0b0*/  STL.64 [R1+0x17c0], R180 ;  /* 0x0017c0b401007387 */ /* 0x000fe80000100a00 */
[----:B------:R-:W-:Y:S01]  /*7d0c0*/  STL.64 [R1+0x17e8], R236 ;  /* 0x0017e8ec01007387 */ /* 0x000fe20000100a00 */
[----:B--2---:R-:W-:Y:S01]  /*7d0d0*/  IMAD.MOV.U32 R5, RZ, RZ, R127 ;  /* 0x000000ffff057224 */ /* 0x004fe200078e007f */
[----:B---3--:R-:W-:-:S04]  /*7d0e0*/  LOP3.LUT R9, R9, R8, RZ, 0x3c, !PT ;  /* 0x0000000809097212 */ /* 0x008fc800078e3cff */
[----:B------:R-:W-:-:S04]  /*7d0f0*/  LOP3.LUT R8, R9, R8, RZ, 0x3c, !PT ;  /* 0x0000000809087212 */ /* 0x000fc800078e3cff */
[----:B------:R-:W-:-:S05]  /*7d100*/  LOP3.LUT R9, R9, R8, RZ, 0x3c, !PT ;  /* 0x0000000809097212 */ /* 0x000fca00078e3cff */
[----:B------:R0:W-:Y:S01]  /*7d110*/  STL.128 [R1+0x18f0], R8 ;  /* 0x0018f00801007387 */ /* 0x0001e20000100c00 */
[----:B----4-:R-:W-:-:S03]  /*7d120*/  IMAD.MOV.U32 R4, RZ, RZ, R123 ;  /* 0x000000ffff047224 */ /* 0x010fc600078e007b */
[----:B0-----:R-:W2:Y:S04]  /*7d130*/  LDL.64 R8, [R1+0x17e0] ;  /* 0x0017e00001087983 */ /* 0x001ea80000100a00 */
[----:B------:R0:W-:Y:S01]  /*7d140*/  STL.128 [R1+0x18e0], R4 ;  /* 0x0018e00401007387 */ /* 0x0001e20000100c00 */
[----:B------:R-:W-:-:S03]  /*7d150*/  IMAD.MOV.U32 R10, RZ, RZ, R236 ;  /* 0x000000ffff0a7224 */ /* 0x000fc600078e00ec */
[----:B------:R-:W3:Y:S01]  /*7d160*/  LDL.LU R236, [R1+0x1918] ;  /* 0x0019180001ec7983 */ /* 0x000ee20000300800 */
[----:B0-----:R-:W-:Y:S02]  /*7d170*/  IMAD.MOV.U32 R4, RZ, RZ, R248 ;  /* 0x000000ffff047224 */ /* 0x001fe400078e00f8 */
[----:B------:R-:W-:Y:S02]  /*7d180*/  IMAD.MOV.U32 R5, RZ, RZ, R249 ;  /* 0x000000ffff057224 */ /* 0x000fe400078e00f9 */
[----:B------:R-:W-:Y:S02]  /*7d190*/  IMAD.MOV.U32 R248, RZ, RZ, R180 ;  /* 0x000000fffff87224 */ /* 0x000fe400078e00b4 */
[----:B------:R-:W-:Y:S02]  /*7d1a0*/  IMAD.MOV.U32 R249, RZ, RZ, R181 ;  /* 0x000000fffff97224 */ /* 0x000fe400078e00b5 */
[----:B------:R-:W4:Y:S01]  /*7d1b0*/  LDL.LU.64 R180, [R1+0x1910] ;  /* 0x0019100001b47983 */ /* 0x000f220000300a00 */
[----:B------:R-:W-:-:S02]  /*7d1c0*/  IMAD.MOV.U32 R117, RZ, RZ, R111 ;  /* 0x000000ffff757224 */ /* 0x000fc400078e006f */
[----:B------:R-:W-:Y:S02]  /*7d1d0*/  IMAD.MOV.U32 R123, RZ, RZ, R121 ;  /* 0x000000ffff7b7224 */ /* 0x000fe400078e0079 */
[----:B------:R-:W-:Y:S02]  /*7d1e0*/  IMAD.MOV.U32 R129, RZ, RZ, R101 ;  /* 0x000000ffff817224 */ /* 0x000fe400078e0065 */
[----:B------:R-:W-:Y:S02]  /*7d1f0*/  IMAD.MOV.U32 R135, RZ, RZ, R131 ;  /* 0x000000ffff877224 */ /* 0x000fe400078e0083 */
        /* <DEDUP_REMOVED lines=15> */
[----:B------:R-:W4:Y:S01]  /*7d2f0*/  LDL.LU R51, [R1+0x1888] ;  /* 0x0018880001337983 */ /* 0x000f220000300800 */
[----:B------:R-:W-:-:S02]  /*7d300*/  IMAD.MOV.U32 R6, RZ, RZ, R250 ;  /* 0x000000ffff067224 */ /* 0x000fc400078e00fa */
[----:B------:R-:W-:Y:S02]  /*7d310*/  IMAD.MOV.U32 R7, RZ, RZ, R251 ;  /* 0x000000ffff077224 */ /* 0x000fe400078e00fb */
[----:B------:R-:W-:Y:S02]  /*7d320*/  IMAD.MOV.U32 R11, RZ, RZ, R237 ;  /* 0x000000ffff0b7224 */ /* 0x000fe400078e00ed */
[----:B------:R-:W-:Y:S02]  /*7d330*/  IMAD.MOV.U32 R250, RZ, RZ, R234 ;  /* 0x000000fffffa7224 */ /* 0x000fe400078e00ea */
[----:B------:R-:W-:Y:S01]  /*7d340*/  IMAD.MOV.U32 R251, RZ, RZ, R235 ;  /* 0x000000fffffb7224 */ /* 0x000fe200078e00eb */
[----:B------:R0:W-:Y:S04]  /*7d350*/  STL.128 [R1+0xbd0], R4 ;  /* 0x000bd00401007387 */ /* 0x0001e80000100c00 */
[----:B------:R1:W-:Y:S04]  /*7d360*/  STL.128 [R1+0xbe0], R248 ;  /* 0x000be0f801007387 */ /* 0x0003e80000100c00 */
[----:B0-----:R-:W4:Y:S04]  /*7d370*/  LDL.LU.128 R4, [R1+0x18e0] ;  /* 0x0018e00001047983 */ /* 0x001f280000300c00 */
[----:B-1----:R-:W4:Y:S04]  /*7d380*/  LDL.LU.128 R248, [R1+0x18d0] ;  /* 0x0018d00001f87983 */ /* 0x002f280000300c00 */
[----:B------:R-:W-:Y:S04]  /*7d390*/  STL.64 [R1+0x17c8], R234 ;  /* 0x0017c8ea01007387 */ /* 0x000fe80000100a00 */
[----:B--2---:R0:W-:Y:S04]  /*7d3a0*/  STL.128 [R1+0xbc0], R8 ;  /* 0x000bc00801007387 */ /* 0x0041e80000100c00 */
[----:B0-----:R-:W2:Y:S01]  /*7d3b0*/  LDL.LU.128 R8, [R1+0x18f0] ;  /* 0x0018f00001087983 */ /* 0x001ea20000300c00 */
[----:B---3--:R-:W-:-:S02]  /*7d3c0*/  IMAD.MOV.U32 R237, RZ, RZ, R236 ;  /* 0x000000ffffed7224 */ /* 0x008fc400078e00ec */
[----:B------:R-:W-:Y:S02]  /*7d3d0*/  IMAD.MOV.U32 R236, RZ, RZ, R0 ;  /* 0x000000ffffec7224 */ /* 0x000fe400078e0000 */
[----:B------:R1:W5:Y:S01]  /*7d3e0*/  LDL.LU R0, [R1+0x1900] ;  /* 0x0019000001007983 */ /* 0x0003620000300800 */
[----:B----4-:R-:W-:-:S03]  /*7d3f0*/  IMAD.MOV.U32 R234, RZ, RZ, R181 ;  /* 0x000000ffffea7224 */ /* 0x010fc600078e00b5 */
[----:B------:R-:W3:Y:S01]  /*7d400*/  LDL.LU R181, [R1+0x1904] ;  /* 0x0019040001b57983 */ /* 0x000ee20000300800 */
[----:B------:R-:W-:-:S03]  /*7d410*/  IMAD.MOV.U32 R235, RZ, RZ, R180 ;  /* 0x000000ffffeb7224 */ /* 0x000fc600078e00b4 */
[----:B------:R1:W5:Y:S01]  /*7d420*/  LDL.LU R180, [R1+0x1908] ;  /* 0x0019080001b47983 */ /* 0x0003620000300800 */
        /* <DEDUP_REMOVED lines=336> */
[----:B------:R-:W-:Y:S01]  /*7e930*/  LOP3.LUT R233, R233, R232, RZ, 0x3c, !PT ;  /* 0x000000e8e9e97212 */ /* 0x000fe200078e3cff */
[----:B------:R1:W-:Y:S04]  /*7e940*/  STL.128 [R1+0xbf0], R248 ;  /* 0x000bf0f801007387 */ /* 0x0003e80000100c00 */
[----:B------:R1:W-:Y:S04]  /*7e950*/  STL.128 [R1+0xc00], R4 ;  /* 0x000c000401007387 */ /* 0x0003e80000100c00 */
[----:B--2---:R1:W-:Y:S04]  /*7e960*/  STL.128 [R1+0xc10], R8 ;  /* 0x000c100801007387 */ /* 0x0043e80000100c00 */
        /* <DEDUP_REMOVED lines=58> */
[----:B------:R-:W-:-:S04]  /*7ed10*/  UIADD3 UR4, UPT, UPT, UR4, 0x1, URZ ;  /* 0x0000000104047890 */ /* 0x000fc8000fffe0ff */
[----:B------:R-:W-:Y:S01]  /*7ed20*/  UISETP.NE.AND UP0, UPT, UR4, -0x1, UPT ;  /* 0xffffffff0400788c */ /* 0x000fe2000bf05270 */
[----:B---3--:R-:W-:-:S08]  /*7ed30*/  VIADD R181, R181, 0x1 ;  /* 0x00000001b5b57836 */ /* 0x008fd00000000000 */
[----:B------:R-:W-:Y:S05]  /*7ed40*/  BRA.U UP0, `(.L_x_319) ;  /* 0xffffffb900487547 */ /* 0x000fea000b83ffff */
.L_x_318:
[----:B-1----:R-:W3:Y:S01]  /*7ed50*/  LDL.128 R40, [R1+0xbc0] ;  /* 0x000bc00001287983 */ /* 0x002ee20000100c00 */
[----:B--2---:R-:W0:Y:S03]  /*7ed60*/  LDC.64 R20, c[0x3][0x8] ;  /* 0x00c00200ff147b82 */ /* 0x004e260000000a00 */
[----:B------:R-:W2:Y:S04]  /*7ed70*/  LDL.128 R44, [R1+0xbd0] ;  /* 0x000bd000012c7983 */ /* 0x000ea80000100c00 */
[----:B------:R-:W4:Y:S01]  /*7ed80*/  LDL.128 R48, [R1+0xbe0] ;  /* 0x000be00001307983 */ /* 0x000f220000100c00 */
[----:B------:R-:W0:Y:S03]  /*7ed90*/  LDC.64 R22, c[0x3][0x10] ;  /* 0x00c00400ff167b82 */ /* 0x000e260000000a00 */
[----:B------:R-:W4:Y:S04]  /*7eda0*/  LDL.128 R52, [R1+0xbf0] ;  /* 0x000bf00001347983 */ /* 0x000f280000100c00 */
[----:B------:R-:W4:Y:S01]  /*7edb0*/  LDL.128 R4, [R1+0xc00] ;  /* 0x000c000001047983 */ /* 0x000f220000100c00 */
[----:B------:R-:W1:Y:S08]  /*7edc0*/  LDC.64 R24, c[0x3][0x18] ;  /* 0x00c00600ff187b82 */ /* 0x000e700000000a00 */
[----:B------:R-:W1:Y:S08]  /*7edd0*/  LDC.64 R26, c[0x3][0x20] ;  /* 0x00c00800ff1a7b82 */ /* 0x000e700000000a00 */
[----:B------:R-:W1:Y:S08]  /*7ede0*/  LDC.64 R32, c[0x3][0x28] ;  /* 0x00c00a00ff207b82 */ /* 0x000e700000000a00 */
[----:B------:R-:W1:Y:S01]  /*7edf0*/  LDC.64 R34, c[0x3][0x30] ;  /* 0x00c00c00ff227b82 */ /* 0x000e620000000a00 */
[----:B------:R-:W-:Y:S01]  /*7ee00*/  STL.128 [R1+0xad0], RZ ;  /* 0x000ad0ff01007387 */ /* 0x000fe20000100c00 */
[----:B------:R-:W-:Y:S01]  /*7ee10*/  IMAD.MOV.U32 R244, RZ, RZ, 0x20 ;  /* 0x00000020fff47424 */ /* 0x000fe200078e00ff */
[----:B------:R-:W4:Y:S02]  /*7ee20*/  LDCU.64 UR4, c[0x3][URZ] ;  /* 0x00c00000ff0477ac */ /* 0x000f240008000a00 */
[----:B0-----:R0:W-:Y:S04]  /*7ee30*/  STL.128 [R1+0xad0], R20 ;  /* 0x000ad01401007387 */ /* 0x0011e80000100c00 */
[----:B------:R-:W-:Y:S04]  /*7ee40*/  STL [R1+0xba8], RZ ;  /* 0x000ba8ff01007387 */ /* 0x000fe80000100800 */
[----:B------:R-:W4:Y:S04]  /*7ee50*/  LDL R2, [R1+0xba8] ;  /* 0x000ba80001027983 */ /* 0x000f280000100800 */
[----:B------:R-:W-:Y:S04]  /*7ee60*/  STL.128 [R1+0xae0], RZ ;  /* 0x000ae0ff01007387 */ /* 0x000fe80000100c00 */
[----:B0-----:R-:W4:Y:S04]  /*7ee70*/  LDL.128 R20, [R1+0xc40] ;  /* 0x000c400001147983 */ /* 0x001f280000100c00 */
[----:B------:R-:W-:Y:S04]  /*7ee80*/  STL.128 [R1+0xaf0], RZ ;  /* 0x000af0ff01007387 */ /* 0x000fe80000100c00 */
[----:B------:R-:W4:Y:S04]  /*7ee90*/  LDL.128 R16, [R1+0xc30] ;  /* 0x000c300001107983 */ /* 0x000f280000100c00 */
[----:B-1----:R0:W-:Y:S04]  /*7eea0*/  STL.128 [R1+0xae0], R24 ;  /* 0x000ae01801007387 */ /* 0x0021e80000100c00 */
[----:B------:R1:W-:Y:S04]  /*7eeb0*/  STL.128 [R1+0xaf0], R32 ;  /* 0x000af02001007387 */ /* 0x0003e80000100c00 */
[----:B------:R-:W-:Y:S04]  /*7eec0*/  STL [R1+0x13c0], R244 ;  /* 0x0013c0f401007387 */ /* 0x000fe80000100800 */
[----:B------:R-:W4:Y:S04]  /*7eed0*/  LDL.128 R8, [R1+0xc10] ;  /* 0x000c100001087983 */ /* 0x000f280000100c00 */
[----:B------:R-:W4:Y:S04]  /*7eee0*/  LDL.U8 R252, [R1+0x13c0] ;  /* 0x0013c00001fc7983 */ /* 0x000f280000100000 */
[----:B0-----:R-:W4:Y:S04]  /*7eef0*/  LDL.128 R24, [R1+0xc50] ;  /* 0x000c500001187983 */ /* 0x001f280000100c00 */
[----:B------:R-:W4:Y:S04]  /*7ef00*/  LDL.128 R28, [R1+0xc60] ;  /* 0x000c6000011c7983 */ /* 0x000f280000100c00 */
[----:B-1----:R-:W4:Y:S04]  /*7ef10*/  LDL.128 R32, [R1+0xc70] ;  /* 0x000c700001207983 */ /* 0x002f280000100c00 */
[----:B------:R-:W4:Y:S04]  /*7ef20*/  LDL.128 R36, [R1+0xc80] ;  /* 0x000c800001247983 */ /* 0x000f280000100c00 */
        /* <DEDUP_REMOVED lines=25> */
[----:B------:R-:W4:Y:S04]  /*7f0c0*/  LDL.U8 R250, [R1+0x13c1] ;  /* 0x0013c10001fa7983 */ /* 0x000f280000100000 */
[----:B------:R-:W4:Y:S04]  /*7f0d0*/  LDL.128 R156, [R1+0xe60] ;  /* 0x000e6000019c7983 */ /* 0x000f280000100c00 */
[----:B------:R-:W4:Y:S04]  /*7f0e0*/  LDL.128 R160, [R1+0xe70] ;  /* 0x000e700001a07983 */ /* 0x000f280000100c00 */
[----:B------:R-:W4:Y:S04]  /*7f0f0*/  LDL.128 R164, [R1+0xe80] ;  /* 0x000e800001a47983 */ /* 0x000f280000100c00 */
[----:B------:R-:W4:Y:S04]  /*7f100*/  LDL.128 R168, [R1+0xe90] ;  /* 0x000e900001a87983 */ /* 0x000f280000100c00 */
[----:B------:R-:W4:Y:S04]  /*7f110*/  LDL.128 R172, [R1+0xea0] ;  /* 0x000ea00001ac7983 */ /* 0x000f280000100c00 */
[----:B------:R-:W4:Y:S04]  /*7f120*/  LDL.128 R176, [R1+0xeb0] ;  /* 0x000eb00001b07983 */ /* 0x000f280000100c00 */
[----:B-----5:R-:W4:Y:S04]  /*7f130*/  LDL.128 R180, [R1+0xec0] ;  /* 0x000ec00001b47983 */ /* 0x020f280000100c00 */
        /* <DEDUP_REMOVED lines=15> */
[----:B---3--:R0:W-:Y:S04]  /*7f230*/  STL.128 [R1+0x600], R40 ;  /* 0x0006002801007387 */ /* 0x0081e80000100c00 */
[----:B--2---:R1:W-:Y:S04]  /*7f240*/  STL.128 [R1+0x610], R44 ;  /* 0x0006102c01007387 */ /* 0x0043e80000100c00 */
[----:B----4-:R2:W-:Y:S04]  /*7f250*/  STL.128 [R1+0x620], R48 ;  /* 0x0006203001007387 */ /* 0x0105e80000100c00 */
[----:B------:R3:W-:Y:S04]  /*7f260*/  STL.128 [R1+0x630], R52 ;  /* 0x0006303401007387 */ /* 0x0007e80000100c00 */
[----:B0-----:R-:W4:Y:S04]  /*7f270*/  LDL.128 R40, [R1+0xc90] ;  /* 0x000c900001287983 */ /* 0x001f280000100c00 */
[----:B-1----:R-:W4:Y:S04]  /*7f280*/  LDL.128 R44, [R1+0xca0] ;  /* 0x000ca000012c7983 */ /* 0x002f280000100c00 */
[----:B--2---:R-:W2:Y:S04]  /*7f290*/  LDL.128 R48, [R1+0xcb0] ;  /* 0x000cb00001307983 */ /* 0x004ea80000100c00 */
[----:B---3--:R-:W3:Y:S04]  /*7f2a0*/  LDL.128 R52, [R1+0xcc0] ;  /* 0x000cc00001347983 */ /* 0x008ee80000100c00 */
[----:B------:R-:W3:Y:S04]  /*7f2b0*/  LDL.U8 R248, [R1+0x13c2] ;  /* 0x0013c20001f87983 */ /* 0x000ee80000100000 */
[----:B------:R-:W3:Y:S04]  /*7f2c0*/  LDL.U8 R246, [R1+0x13c3] ;  /* 0x0013c30001f67983 */ /* 0x000ee80000100000 */
[----:B------:R-:W3:Y:S01]  /*7f2d0*/  LDL.128 R12, [R1+0xc20] ;  /* 0x000c2000010c7983 */ /* 0x000ee20000100c00 */
[----:B------:R-:W-:-:S03]  /*7f2e0*/  ULOP3.LUT UR4, UR4, 0x1010020, URZ, 0x3c, !UPT ;  /* 0x0101002004047892 */ /* 0x000fc6000f8e3cff */
[----:B------:R0:W-:Y:S04]  /*7f2f0*/  STL.128 [R1+0x640], R4 ;  /* 0x0006400401007387 */ /* 0x0001e80000100c00 */
[----:B------:R-:W-:Y:S01]  /*7f300*/  STL.64 [R1+0xac8], RZ ;  /* 0x000ac8ff01007387 */ /* 0x000fe20000100a00 */
[----:B0-----:R-:W-:Y:S02]  /*7f310*/  IMAD.U32 R5, RZ, RZ, UR5 ;  /* 0x00000005ff057e24 */ /* 0x001fe4000f8e00ff */
[----:B------:R-:W-:-:S05]  /*7f320*/  IMAD.U32 R4, RZ, RZ, UR4 ;  /* 0x00000004ff047e24 */ /* 0x000fca000f8e00ff */
[----:B------:R0:W-:Y:S04]  /*7f330*/  STL.64 [R1+0xac8], R4 ;  /* 0x000ac80401007387 */ /* 0x0001e80000100a00 */
[----:B------:R1:W-:Y:S01]  /*7f340*/  STL.128 [R1+0x680], R20 ;  /* 0x0006801401007387 */ /* 0x0003e20000100c00 */
[----:B0-----:R-:W0:Y:S03]  /*7f350*/  LDC.64 R4, c[0x3][0x38] ;  /* 0x00c00e00ff047b82 */ /* 0x001e260000000a00 */
[----:B------:R1:W-:Y:S01]  /*7f360*/  STL.128 [R1+0x670], R16 ;  /* 0x0006701001007387 */ /* 0x0003e20000100c00 */
[----:B------:R-:W0:Y:S01]  /*7f370*/  LDCU UR4, c[0x3][URZ] ;  /* 0x00c00000ff0477ac */ /* 0x000e220008000800 */
[----:B-1----:R-:W-:-:S02]  /*7f380*/  VIADD R22, R2, 0x4 ;  /* 0x0000000402167836 */ /* 0x002fc40000000000 */
[----:B------:R-:W-:Y:S01]  /*7f390*/  STL.128 [R1+0xb20], RZ ;  /* 0x000b20ff01007387 */ /* 0x000fe20000100c00 */
[----:B------:R-:W1:Y:S03]  /*7f3a0*/  LDC R20, c[0x3][0x14] ;  /* 0x00c00500ff147b82 */ /* 0x000e660000000800 */
[----:B------:R-:W-:Y:S04]  /*7f3b0*/  STL.128 [R1+0x650], R8 ;  /* 0x0006500801007387 */ /* 0x000fe80000100c00 */
[----:B------:R-:W-:Y:S01]  /*7f3c0*/  STL [R1+0xbac], R244 ;  /* 0x000bacf401007387 */ /* 0x000fe20000100800 */
[----:B------:R-:W0:Y:S03]  /*7f3d0*/  LDC R16, c[0x3][0x4] ;  /* 0x00c00100ff107b82 */ /* 0x000e260000000800 */
[----:B------:R-:W-:Y:S04]  /*7f3e0*/  STL.128 [R1+0x690], R24 ;  /* 0x0006901801007387 */ /* 0x000fe80000100c00 */
[----:B------:R-:W-:Y:S01]  /*7f3f0*/  STL.128 [R1+0x6a0], R28 ;  /* 0x0006a01c01007387 */ /* 0x000fe20000100c00 */
        /* <DEDUP_REMOVED lines=54> */
[----:B------:R-:W-:Y:S04]  /*7f760*/  STL.U8 [R1+0xb28], R252 ;  /* 0x000b28fc01007387 */ /* 0x000fe80000100000 */
[----:B------:R-:W-:Y:S04]  /*7f770*/  STL.U8 [R1+0xb29], R250 ;  /* 0x000b29fa01007387 */ /* 0x000fe80000100000 */
[----:B------:R-:W-:Y:S04]  /*7f780*/  STL.128 [R1+0xb10], RZ ;  /* 0x000b10ff01007387 */ /* 0x000fe80000100c00 */
[----:B----4-:R-:W-:Y:S04]  /*7f790*/  STL.128 [R1+0x6d0], R40 ;  /* 0x0006d02801007387 */ /* 0x010fe80000100c00 */
[----:B------:R-:W-:Y:S04]  /*7f7a0*/  STL.128 [R1+0x6e0], R44 ;  /* 0x0006e02c01007387 */ /* 0x000fe80000100c00 */
[----:B--2---:R-:W-:Y:S04]  /*7f7b0*/  STL.128 [R1+0x6f0], R48 ;  /* 0x0006f03001007387 */ /* 0x004fe80000100c00 */
[----:B---3--:R-:W-:Y:S04]  /*7f7c0*/  STL.128 [R1+0x700], R52 ;  /* 0x0007003401007387 */ /* 0x008fe80000100c00 */
[----:B------:R-:W-:Y:S04]  /*7f7d0*/  STL.U8 [R1+0xb2a], R248 ;  /* 0x000b2af801007387 */ /* 0x000fe80000100000 */
[----:B------:R-:W-:Y:S04]  /*7f7e0*/  STL.U8 [R1+0xb2b], R246 ;  /* 0x000b2bf601007387 */ /* 0x000fe80000100000 */
        /* <DEDUP_REMOVED lines=8> */
[----:B------:R-:W-:Y:S04]  /*7f870*/  STL.64 [R1+0xbb0], RZ ;  /* 0x000bb0ff01007387 */ /* 0x000fe80000100a00 */
[----:B------:R-:W-:Y:S01]  /*7f880*/  STL [R1+0xba8], R22 ;  /* 0x000ba81601007387 */ /* 0x000fe20000100800 */
[----:B------:R-:W-:-:S03]  /*7f890*/  ISETP.NE.AND P0, PT, R22, 0x80, PT ;  /* 0x000000801600780c */ /* 0x000fc60003f05270 */
[----:B------:R-:W-:Y:S01]  /*7f8a0*/  STL.128 [R1+0xb00], RZ ;  /* 0x000b00ff01007387 */ /* 0x000fe20000100c00 */
[----:B0-----:R-:W-:-:S03]  /*7f8b0*/  IMAD.U32 R3, RZ, RZ, UR4 ;  /* 0x00000004ff037e24 */ /* 0x001fc6000f8e00ff */
[----:B------:R0:W-:Y:S04]  /*7f8c0*/  STL.64 [R1+0xb00], R4 ;  /* 0x000b000401007387 */ /* 0x0001e80000100a00 */
[----:B------:R2:W-:Y:S01]  /*7f8d0*/  STL.128 [R1+0x660], R12 ;  /* 0x0006600c01007387 */ /* 0x0005e20000100c00 */
[----:B0-----:R-:W-:-:S05]  /*7f8e0*/  IADD3 R4, P1, PT, -R22, 0x80, RZ ;  /* 0x0000008016047810 */ /* 0x001fca0007f3e1ff */
[----:B--2---:R-:W-:Y:S01]  /*7f8f0*/  IMAD.X R13, RZ, RZ, -0x1, P1 ;  /* 0xffffffffff0d7424 */ /* 0x004fe200008e06ff */
[----:B-1----:R-:W-:Y:S07]  /*7f900*/  @!P0 BRA `(.L_x_320) ;  /* 0x0000000400f48947 */ /* 0x002fee0003800000 */
[----:B------:R-:W-:Y:S01]  /*7f910*/  VIADD R5, R2, 0xffffff87 ;  /* 0xffffff8702057836 */ /* 0x000fe20000000000 */
[----:B------:R-:W-:Y:S01]  /*7f920*/  LOP3.LUT R24, R4, 0x3, RZ, 0xc0, !PT ;  /* 0x0000000304187812 */ /* 0x000fe200078ec0ff */
[----:B------:R-:W-:Y:S02]  /*7f930*/  IMAD.MOV.U32 R26, RZ, RZ, RZ ;  /* 0x000000ffff1a7224 */ /* 0x000fe400078e00ff */
[----:B------:R-:W-:Y:S01]  /*7f940*/  IMAD.MOV.U32 R25, RZ, RZ, RZ ;  /* 0x000000ffff197224 */ /* 0x000fe200078e00ff */
[----:B------:R-:W-:-:S13]  /*7f950*/  ISETP.GE.U32.AND P0, PT, R5, 0x3, PT ;  /* 0x000000030500780c */ /* 0x000fda0003f06070 */
[----:B------:R-:W-:Y:S05]  /*7f960*/  @!P0 BRA `(.L_x_321) ;  /* 0x0000000400988947 */ /* 0x000fea0003800000 */
[----:B------:R-:W-:Y:S01]  /*7f970*/  LOP3.LUT R25, R4, 0xfffffffc, RZ, 0xc0, !PT ;  /* 0xfffffffc04197812 */ /* 0x000fe200078ec0ff */
[C---:B------:R-:W-:Y:S02]  /*7f980*/  VIADD R245, R1.reuse, 0xac8 ;  /* 0x00000ac801f57836 */ /* 0x040fe40000000000 */
[----:B------:R-:W-:Y:S01]  /*7f990*/  VIADD R247, R1, 0x600 ;  /* 0x0000060001f77836 */ /* 0x000fe20000000000 */
[----:B------:R-:W-:Y:S01]  /*7f9a0*/  ISETP.GT.U32.AND P0, PT, R25, RZ, PT ;  /* 0x000000ff1900720c */ /* 0x000fe20003f04070 */
[----:B------:R-:W-:Y:S01]  /*7f9b0*/  IMAD.MOV.U32 R12, RZ, RZ, R25 ;  /* 0x000000ffff0c7224 */ /* 0x000fe200078e0019 */
[----:B------:R-:W-:Y:S01]  /*7f9c0*/  IADD3 R15, PT, PT, R22, 0x63, R245 ;  /* 0x00000063160f7810 */ /* 0x000fe20007ffe0f5 */
[----:B------:R-:W-:Y:S01]  /*7f9d0*/  IMAD.MOV.U32 R14, RZ, RZ, R247 ;  /* 0x000000ffff0e7224 */ /* 0x000fe200078e00f7 */
[----:B------:R-:W-:-:S13]  /*7f9e0*/  ISETP.GT.AND.EX P0, PT, R13, RZ, PT, P0 ;  /* 0x000000ff0d00720c */ /* 0x000fda0003f04300 */
[----:B------:R-:W-:Y:S05]  /*7f9f0*/  @!P0 BRA `(.L_x_322) ;  /* 0x0000000400348947 */ /* 0x000fea0003800000 */
[----:B------:R-:W-:Y:S02]  /*7fa00*/  ISETP.GT.U32.AND P1, PT, R12, 0xc, PT ;  /* 0x0000000c0c00780c */ /* 0x000fe40003f24070 */
[----:B------:R-:W-:Y:S02]  /*7fa10*/  PLOP3.LUT P0, PT, PT, PT, PT, 0x80, 0x8 ;  /* 0x000000000008781c */ /* 0x000fe40003f0f070 */
[----:B------:R-:W-:-:S13]  /*7fa20*/  ISETP.GT.AND.EX P1, PT, R13, RZ, PT, P1 ;  /* 0x000000ff0d00720c */ /* 0x000fda0003f24310 */
[----:B------:R-:W-:Y:S05]  /*7fa30*/  @!P1 BRA `(.L_x_323) ;  /* 0x0000000000b09947 */ /* 0x000fea0003800000 */
[----:B------:R-:W-:-:S13]  /*7fa40*/  PLOP3.LUT P0, PT, PT, PT, PT, 0x8, 0x80 ;  /* 0x000000000080781c */ /* 0x000fda0003f0e170 */
.L_x_324:
        /* <DEDUP_REMOVED lines=43> */
.L_x_323:
        /* <DEDUP_REMOVED lines=26> */
.L_x_325:
[----:B------:R-:W-:-:S04]  /*7fea0*/  ISETP.NE.U32.AND P1, PT, R12, RZ, PT ;  /* 0x000000ff0c00720c */ /* 0x000fc80003f25070 */
[----:B------:R-:W-:-:S13]  /*7feb0*/  ISETP.NE.OR.EX P0, PT, R13, RZ, P0, P1 ;  /* 0x000000ff0d00720c */ /* 0x000fda0000705710 */
[----:B------:R-:W-:Y:S05]  /*7fec0*/  @!P0 BRA `(.L_x_321) ;  /* 0x0000000000408947 */ /* 0x000fea0003800000 */
.L_x_322:
        /* <DEDUP_REMOVED lines=16> */
.L_x_321:
        /* <DEDUP_REMOVED lines=8> */
.L_x_326:
        /* <DEDUP_REMOVED lines=9> */
.L_x_320:
[----:B------:R-:W2:Y:S01]  /*800e0*/  LDL.64 R68, [R1+0xb28] ;  /* 0x000b280001447983 */ /* 0x000ea20000100a00 */
[----:B------:R-:W0:Y:S03]  /*800f0*/  LDCU.128 UR16, c[0x3][0x30] ;  /* 0x00c00600ff1077ac */ /* 0x000e260008000c00 */
[----:B------:R-:W3:Y:S01]  /*80100*/  LDL.64 R70, [R1+0xb30] ;  /* 0x000b300001467983 */ /* 0x000ee20000100a00 */
[----:B------:R-:W1:Y:S03]  /*80110*/  LDCU.128 UR12, c[0x3][0x20] ;  /* 0x00c00400ff0c77ac */ /* 0x000e660008000c00 */
        /* <DEDUP_REMOVED lines=23> */
[----:B------:R-:W-:-:S02]  /*80290*/  IMAD.MOV.U32 R100, RZ, RZ, R16 ;  /* 0x000000ffff647224 */ /* 0x000fc400078e0010 */
[----:B------:R-:W-:Y:S01]  /*802a0*/  IMAD.U32 R92, RZ, RZ, UR4 ;  /* 0x00000004ff5c7e24 */ /* 0x000fe2000f8e00ff */
[C---:B--2---:R-:W-:Y:S02]  /*802b0*/  PRMT R60, R69.reuse, 0x7771, RZ ;  /* 0x00007771453c7816 */ /* 0x044fe400000000ff */
[----:B------:R-:W-:Y:S02]  /*802c0*/  PRMT R61, R69, 0x7770, RZ ;  /* 0x00007770453d7816 */ /* 0x000fe400000000ff */
[C---:B---3--:R-:W-:Y:S02]  /*802d0*/  PRMT R62, R71.reuse, 0x7771, RZ ;  /* 0x00007771473e7816 */ /* 0x048fe400000000ff */
[----:B------:R-:W-:Y:S01]  /*802e0*/  PRMT R63, R71, 0x7770, RZ ;  /* 0x00007770473f7816 */ /* 0x000fe200000000ff */
[----:B------:R-:W-:Y:S01]  /*802f0*/  IMAD.SHL.U32 R64, R60, 0x100, RZ ;  /* 0x000001003c407824 */ /* 0x000fe200078e00ff */
[----:B------:R-:W-:Y:S01]  /*80300*/  LOP3.LUT R65, R61, 0xff, RZ, 0xc0, !PT ;  /* 0x000000ff3d417812 */ /* 0x000fe200078ec0ff */
[----:B------:R-:W-:Y:S01]  /*80310*/  IMAD.SHL.U32 R62, R62, 0x100, RZ ;  /* 0x000001003e3e7824 */ /* 0x000fe200078e00ff */
[----:B------:R-:W-:-:S02]  /*80320*/  LOP3.LUT R63, R63, 0xff, RZ, 0xc0, !PT ;  /* 0x000000ff3f3f7812 */ /* 0x000fc400078ec0ff */
[----:B------:R-:W-:Y:S02]  /*80330*/  PRMT R60, R69, 0x7772, RZ ;  /* 0x00007772453c7816 */ /* 0x000fe400000000ff */
[----:B------:R-:W-:Y:S02]  /*80340*/  LOP3.LUT R65, R65, 0xff00, R64, 0xf8, !PT ;  /* 0x0000ff0041417812 */ /* 0x000fe400078ef840 */
[----:B------:R-:W-:Y:S01]  /*80350*/  LOP3.LUT R64, R63, 0xff00, R62, 0xf8, !PT ;  /* 0x0000ff003f407812 */ /* 0x000fe200078ef83e */
[----:B------:R-:W-:Y:S01]  /*80360*/  IMAD.U32 R62, R60, 0x10000, RZ ;  /* 0x000100003c3e7824 */ /* 0x000fe200078e00ff */
[----:B------:R-:W-:Y:S02]  /*80370*/  PRMT R61, R71, 0x7772, RZ ;  /* 0x00007772473d7816 */ /* 0x000fe400000000ff */
[----:B------:R-:W-:Y:S02]  /*80380*/  PRMT R60, R69, 0x7773, RZ ;  /* 0x00007773453c7816 */ /* 0x000fe400000000ff */
[----:B------:R-:W-:Y:S01]  /*80390*/  PRMT R71, R71, 0x7773, RZ ;  /* 0x0000777347477816 */ /* 0x000fe200000000ff */
[----:B------:R-:W-:Y:S01]  /*803a0*/  IMAD.U32 R61, R61, 0x10000, RZ ;  /* 0x000100003d3d7824 */ /* 0x000fe200078e00ff */
[----:B------:R-:W-:Y:S01]  /*803b0*/  LOP3.LUT R69, R65, 0xff0000, R62, 0xf8, !PT ;  /* 0x00ff000041457812 */ /* 0x000fe200078ef83e */
[----:B------:R-:W-:-:S02]  /*803c0*/  IMAD.SHL.U32 R60, R60, 0x1000000, RZ ;  /* 0x010000003c3c7824 */ /* 0x000fc400078e00ff */
[----:B------:R-:W-:Y:S01]  /*803d0*/  IMAD.SHL.U32 R71, R71, 0x1000000, RZ ;  /* 0x0100000047477824 */ /* 0x000fe200078e00ff */
[----:B------:R-:W-:Y:S02]  /*803e0*/  LOP3.LUT R62, R64, 0xff0000, R61, 0xf8, !PT ;  /* 0x00ff0000403e7812 */ /* 0x000fe400078ef83d */
[----:B------:R-:W-:Y:S02]  /*803f0*/  LOP3.LUT R69, R69, R60, RZ, 0xfc, !PT ;  /* 0x0000003c45457212 */ /* 0x000fe400078efcff */
[C---:B----4-:R-:W-:Y:S02]  /*80400*/  PRMT R60, R67.reuse, 0x7771, RZ ;  /* 0x00007771433c7816 */ /* 0x050fe400000000ff */
[----:B------:R-:W-:Y:S02]  /*80410*/  LOP3.LUT R71, R62, R71, RZ, 0xfc, !PT ;  /* 0x000000473e477212 */ /* 0x000fe400078efcff */
[----:B------:R-:W-:Y:S01]  /*80420*/  PRMT R61, R67, 0x7770, RZ ;  /* 0x00007770433d7816 */ /* 0x000fe200000000ff */
[----:B------:R-:W-:Y:S01]  /*80430*/  IMAD.SHL.U32 R64, R60, 0x100, RZ ;  /* 0x000001003c407824 */ /* 0x000fe200078e00ff */
[----:B-----5:R-:W-:-:S02]  /*80440*/  PRMT R62, R73, 0x7771, RZ ;  /* 0x00007771493e7816 */ /* 0x020fc400000000ff */
[----:B------:R-:W-:Y:S02]  /*80450*/  PRMT R63, R73, 0x7770, RZ ;  /* 0x00007770493f7816 */ /* 0x000fe400000000ff */
[----:B------:R-:W-:Y:S02]  /*80460*/  PRMT R60, R67, 0x7772, RZ ;  /* 0x00007772433c7816 */ /* 0x000fe400000000ff */
[----:B------:R-:W-:Y:S01]  /*80470*/  LOP3.LUT R65, R61, 0xff, RZ, 0xc0, !PT ;  /* 0x000000ff3d417812 */ /* 0x000fe200078ec0ff */
[----:B------:R-:W-:Y:S01]  /*80480*/  IMAD.SHL.U32 R62, R62, 0x100, RZ ;  /* 0x000001003e3e7824 */ /* 0x000fe200078e00ff */
[----:B------:R-:W-:Y:S01]  /*80490*/  PRMT R61, R73, 0x7772, RZ ;  /* 0x00007772493d7816 */ /* 0x000fe200000000ff */
[----:B------:R-:W-:Y:S01]  /*804a0*/  IMAD.U32 R60, R60, 0x10000, RZ ;  /* 0x000100003c3c7824 */ /* 0x000fe200078e00ff */
[----:B------:R-:W-:Y:S02]  /*804b0*/  LOP3.LUT R63, R63, 0xff, RZ, 0xc0, !PT ;  /* 0x000000ff3f3f7812 */ /* 0x000fe400078ec0ff */
[----:B------:R-:W-:Y:S01]  /*804c0*/  LOP3.LUT R65, R65, 0xff00, R64, 0xf8, !PT ;  /* 0x0000ff0041417812 */ /* 0x000fe200078ef840 */
[----:B------:R-:W-:Y:S01]  /*804d0*/  IMAD.U32 R61, R61, 0x10000, RZ ;  /* 0x000100003d3d7824 */ /* 0x000fe200078e00ff */
[----:B------:R-:W-:-:S02]  /*804e0*/  PRMT R73, R73, 0x7773, RZ ;  /* 0x0000777349497816 */ /* 0x000fc400000000ff */
[----:B------:R-:W-:Y:S02]  /*804f0*/  LOP3.LUT R62, R63, 0xff00, R62, 0xf8, !PT ;  /* 0x0000ff003f3e7812 */ /* 0x000fe400078ef83e */
[----:B------:R-:W-:Y:S02]  /*80500*/  PRMT R67, R67, 0x7773, RZ ;  /* 0x0000777343437816 */ /* 0x000fe400000000ff */
[----:B------:R-:W-:Y:S01]  /*80510*/  LOP3.LUT R64, R65, 0xff0000, R60, 0xf8, !PT ;  /* 0x00ff000041407812 */ /* 0x000fe200078ef83c */
[----:B------:R-:W-:Y:S01]  /*80520*/  IMAD.SHL.U32 R65, R73, 0x1000000, RZ ;  /* 0x0100000049417824 */ /* 0x000fe200078e00ff */
[----:B------:R-:W-:Y:S01]  /*80530*/  LOP3.LUT R60, R62, 0xff0000, R61, 0xf8, !PT ;  /* 0x00ff00003e3c7812 */ /* 0x000fe200078ef83d */
[----:B------:R-:W-:Y:S01]  /*80540*/  IMAD.SHL.U32 R67, R67, 0x1000000, RZ ;  /* 0x0100000043437824 */ /* 0x000fe200078e00ff */
[----:B------:R-:W-:Y:S02]  /*80550*/  PRMT R62, R57, 0x7771, RZ ;  /* 0x00007771393e7816 */ /* 0x000fe400000000ff */
[----:B------:R-:W-:-:S02]  /*80560*/  LOP3.LUT R65, R60, R65, RZ, 0xfc, !PT ;  /* 0x000000413c417212 */ /* 0x000fc400078efcff */
[C---:B------:R-:W-:Y:S02]  /*80570*/  PRMT R60, R59.reuse, 0x7771, RZ ;  /* 0x000077713b3c7816 */ /* 0x040fe400000000ff */
[----:B------:R-:W-:Y:S01]  /*80580*/  PRMT R61, R59, 0x7770, RZ ;  /* 0x000077703b3d7816 */ /* 0x000fe200000000ff */
[----:B------:R2:W-:Y:S01]  /*80590*/  STL.128 [R1+0xfc0], R68 ;  /* 0x000fc04401007387 */ /* 0x0005e20000100c00 */
[----:B------:R-:W-:Y:S02]  /*805a0*/  LOP3.LUT R67, R64, R67, RZ, 0xfc, !PT ;  /* 0x0000004340437212 */ /* 0x000fe400078efcff */
[----:B------:R-:W-:Y:S01]  /*805b0*/  PRMT R63, R57, 0x7770, RZ ;  /* 0x00007770393f7816 */ /* 0x000fe200000000ff */
[----:B------:R-:W-:Y:S01]  /*805c0*/  IMAD.SHL.U32 R60, R60, 0x100, RZ ;  /* 0x000001003c3c7824 */ /* 0x000fe200078e00ff */
[----:B------:R-:W-:Y:S01]  /*805d0*/  PRMT R64, R59, 0x7772, RZ ;  /* 0x000077723b407816 */ /* 0x000fe200000000ff */
[----:B------:R-:W-:Y:S01]  /*805e0*/  IMAD.SHL.U32 R62, R62, 0x100, RZ ;  /* 0x000001003e3e7824 */ /* 0x000fe200078e00ff */
[----:B------:R-:W-:-:S02]  /*805f0*/  LOP3.LUT R61, R61, 0xff, RZ, 0xc0, !PT ;  /* 0x000000ff3d3d7812 */ /* 0x000fc400078ec0ff */
[----:B------:R-:W-:Y:S01]  /*80600*/  LOP3.LUT R63, R63, 0xff, RZ, 0xc0, !PT ;  /* 0x000000ff3f3f7812 */ /* 0x000fe200078ec0ff */
[----:B------:R-:W-:Y:S01]  /*80610*/  IMAD.U32 R64, R64, 0x10000, RZ ;  /* 0x0001000040407824 */ /* 0x000fe200078e00ff */
[----:B------:R-:W-:Y:S02]  /*80620*/  PRMT R59, R59, 0x7773, RZ ;  /* 0x000077733b3b7816 */ /* 0x000fe400000000ff */
[C---:B--2---:R-:W-:Y:S02]  /*80630*/  PRMT R68, R57.reuse, 0x7772, RZ ;  /* 0x0000777239447816 */ /* 0x044fe400000000ff */
[----:B------:R-:W-:Y:S02]  /*80640*/  PRMT R57, R57, 0x7773, RZ ;  /* 0x0000777339397816 */ /* 0x000fe400000000ff */
[----:B------:R-:W-:Y:S01]  /*80650*/  LOP3.LUT R61, R61, 0xff00, R60, 0xf8, !PT ;  /* 0x0000ff003d3d7812 */ /* 0x000fe200078ef83c */
[----:B------:R-:W-:Y:S01]  /*80660*/  IMAD.U32 R68, R68, 0x10000, RZ ;  /* 0x0001000044447824 */ /* 0x000fe200078e00ff */
[----:B------:R-:W-:Y:S01]  /*80670*/  LOP3.LUT R63, R63, 0xff00, R62, 0xf8, !PT ;  /* 0x0000ff003f3f7812 */ /* 0x000fe200078ef83e */
[----:B------:R-:W-:Y:S01]  /*80680*/  IMAD.SHL.U32 R59, R59, 0x1000000, RZ ;  /* 0x010000003b3b7824 */ /* 0x000fe200078e00ff */
[----:B------:R-:W-:Y:S01]  /*80690*/  LOP3.LUT R64, R61, 0xff0000, R64, 0xf8, !PT ;  /* 0x00ff00003d407812 */ /* 0x000fe200078ef840 */
[----:B------:R-:W-:Y:S01]  /*806a0*/  IMAD.SHL.U32 R57, R57, 0x1000000, RZ ;  /* 0x0100000039397824 */ /* 0x000fe200078e00ff */
[----:B------:R-:W-:Y:S01]  /*806b0*/  LOP3.LUT R60, R63, 0xff0000, R68, 0xf8, !PT ;  /* 0x00ff00003f3c7812 */ /* 0x000fe200078ef844 */
[----:B------:R-:W-:Y:S01]  /*806c0*/  IMAD.MOV.U32 R71, RZ, RZ, R65 ;  /* 0x000000ffff477224 */ /* 0x000fe200078e0041 */
[----:B------:R-:W-:-:S02]  /*806d0*/  LOP3.LUT R65, R64, R59, RZ, 0xfc, !PT ;  /* 0x0000003b40417212 */ /* 0x000fc400078efcff */
[----:B------:R-:W-:Y:S02]  /*806e0*/  LOP3.LUT R63, R60, R57, RZ, 0xfc, !PT ;  /* 0x000000393c3f7212 */ /* 0x000fe400078efcff */
[C---:B------:R-:W-:Y:S02]  /*806f0*/  PRMT R59, R55.reuse, 0x7770, RZ ;  /* 0x00007770373b7816 */ /* 0x040fe400000000ff */
[----:B------:R-:W-:Y:S02]  /*80700*/  PRMT R57, R55, 0x7771, RZ ;  /* 0x0000777137397816 */ /* 0x000fe400000000ff */
[C---:B------:R-:W-:Y:S02]  /*80710*/  PRMT R60, R53.reuse, 0x7771, RZ ;  /* 0x00007771353c7816 */ /* 0x040fe400000000ff */
        /* <DEDUP_REMOVED lines=17> */
[----:B------:R-:W-:Y:S01]  /*80830*/  IMAD.MOV.U32 R68, RZ, RZ, R66 ;  /* 0x000000ffff447224 */ /* 0x000fe200078e0042 */
[----:B------:R-:W-:Y:S01]  /*80840*/  LOP3.LUT R61, R62, R55, RZ, 0xfc, !PT ;  /* 0x000000373e3d7212 */ /* 0x000fe200078efcff */
[----:B------:R-:W-:Y:S01]  /*80850*/  IMAD.MOV.U32 R66, RZ, RZ, R56 ;  /* 0x000000ffff427224 */ /* 0x000fe200078e0038 */
[----:B------:R-:W-:-:S02]  /*80860*/  LOP3.LUT R59, R60, R53, RZ, 0xfc, !PT ;  /* 0x000000353c3b7212 */ /* 0x000fc400078efcff */
[C---:B------:R-:W-:Y:S02]  /*80870*/  PRMT R55, R51.reuse, 0x7770, RZ ;  /* 0x0000777033377816 */ /* 0x040fe400000000ff */
[----:B------:R-:W-:Y:S01]  /*80880*/  PRMT R53, R51, 0x7771, RZ ;  /* 0x0000777133357816 */ /* 0x000fe200000000ff */
[----:B------:R-:W-:Y:S01]  /*80890*/  IMAD.MOV.U32 R64, RZ, RZ, R58 ;  /* 0x000000ffff407224 */ /* 0x000fe200078e003a */
        /* <DEDUP_REMOVED lines=18> */
[----:B------:R-:W-:Y:S01]  /*809c0*/  LOP3.LUT R57, R58, R51, RZ, 0xfc, !PT ;  /* 0x000000333a397212 */ /* 0x000fe200078efcff */
[----:B------:R-:W-:Y:S01]  /*809d0*/  IMAD.MOV.U32 R62, RZ, RZ, R52 ;  /* 0x000000ffff3e7224 */ /* 0x000fe200078e0034 */
[----:B------:R-:W-:Y:S02]  /*809e0*/  LOP3.LUT R55, R56, R49, RZ, 0xfc, !PT ;  /* 0x0000003138377212 */ /* 0x000fe400078efcff */
[C---:B------:R-:W-:Y:S02]  /*809f0*/  PRMT R51, R47.reuse, 0x7770, RZ ;  /* 0x000077702f337816 */ /* 0x040fe400000000ff */
[----:B------:R-:W-:Y:S01]  /*80a00*/  PRMT R49, R47, 0x7771, RZ ;  /* 0x000077712f317816 */ /* 0x000fe200000000ff */
[----:B------:R-:W-:Y:S01]  /*80a10*/  IMAD.MOV.U32 R60, RZ, RZ, R54 ;  /* 0x000000ffff3c7224 */ /* 0x000fe200078e0036 */
[C---:B------:R-:W-:Y:S02]  /*80a20*/  PRMT R52, R45.reuse, 0x7771, RZ ;  /* 0x000077712d347816 */ /* 0x040fe400000000ff */
[----:B------:R-:W-:-:S02]  /*80a30*/  PRMT R53, R45, 0x7770, RZ ;  /* 0x000077702d357816 */ /* 0x000fc400000000ff */
[----:B------:R-:W-:Y:S01]  /*80a40*/  LOP3.LUT R54, R51, 0xff, RZ, 0xc0, !PT ;  /* 0x000000ff33367812 */ /* 0x000fe200078ec0ff */
[----:B------:R-:W-:Y:S01]  /*80a50*/  IMAD.SHL.U32 R49, R49, 0x100, RZ ;  /* 0x0000010031317824 */ /* 0x000fe200078e00ff */
        /* <DEDUP_REMOVED lines=14> */
[----:B------:R-:W-:Y:S01]  /*80b40*/  IMAD.MOV.U32 R58, RZ, RZ, R48 ;  /* 0x000000ffff3a7224 */ /* 0x000fe200078e0030 */
[----:B------:R-:W-:Y:S02]  /*80b50*/  PRMT R48, R41, 0x7771, RZ ;  /* 0x0000777129307816 */ /* 0x000fe400000000ff */
[----:B------:R-:W-:-:S02]  /*80b60*/  LOP3.LUT R53, R54, R47, RZ, 0xfc, !PT ;  /* 0x0000002f36357212 */ /* 0x000fc400078efcff */
[----:B------:R-:W-:Y:S02]  /*80b70*/  LOP3.LUT R51, R52, R45, RZ, 0xfc, !PT ;  /* 0x0000002d34337212 */ /* 0x000fe400078efcff */
[----:B------:R-:W-:Y:S02]  /*80b80*/  PRMT R47, R39, 0x7770, RZ ;  /* 0x00007770272f7816 */ /* 0x000fe400000000ff */
[----:B------:R-:W-:Y:S02]  /*80b90*/  PRMT R49, R41, 0x7770, RZ ;  /* 0x0000777029317816 */ /* 0x000fe400000000ff */
[----:B------:R-:W-:Y:S01]  /*80ba0*/  PRMT R45, R39, 0x7771, RZ ;  /* 0x00007771272d7816 */ /* 0x000fe200000000ff */
[----:B------:R-:W-:Y:S01]  /*80bb0*/  IMAD.MOV.U32 R56, RZ, RZ, R50 ;  /* 0x000000ffff387224 */ /* 0x000fe200078e0032 */
[----:B------:R-:W-:Y:S01]  /*80bc0*/  PRMT R52, R41, 0x7772, RZ ;  /* 0x0000777229347816 */ /* 0x000fe200000000ff */
[----:B------:R-:W-:Y:S01]  /*80bd0*/  IMAD.SHL.U32 R48, R48, 0x100, RZ ;  /* 0x0000010030307824 */ /* 0x000fe200078e00ff */
[----:B------:R-:W-:-:S02]  /*80be0*/  LOP3.LUT R50, R47, 0xff, RZ, 0xc0, !PT ;  /* 0x000000ff2f327812 */ /* 0x000fc400078ec0ff */
[----:B------:R-:W-:Y:S01]  /*80bf0*/  LOP3.LUT R49, R49, 0xff, RZ, 0xc0, !PT ;  /* 0x000000ff31317812 */ /* 0x000fe200078ec0ff */
[----:B------:R-:W-:Y:S01]  /*80c00*/  IMAD.SHL.U32 R45, R45, 0x100, RZ ;  /* 0x000001002d2d7824 */ /* 0x000fe200078e00ff */
[----:B------:R-:W-:Y:S01]  /*80c10*/  PRMT R47, R39, 0x7772, RZ ;  /* 0x00007772272f7816 */ /* 0x000fe200000000ff */
[----:B------:R-:W-:Y:S01]  /*80c20*/  IMAD.U32 R52, R52, 0x10000, RZ ;  /* 0x0001000034347824 */ /* 0x000fe200078e00ff */
        /* <DEDUP_REMOVED lines=11> */
[C---:B------:R-:W-:Y:S01]  /*80ce0*/  PRMT R41, R35.reuse, 0x7771, RZ ;  /* 0x0000777123297816 */ /* 0x040fe200000000ff */
[----:B------:R-:W-:Y:S01]  /*80cf0*/  IMAD.MOV.U32 R69, RZ, RZ, R67 ;  /* 0x000000ffff457224 */ /* 0x000fe200078e0043 */
[----:B------:R-:W-:Y:S01]  /*80d00*/  PRMT R44, R35, 0x7770, RZ ;  /* 0x00007770232c7816 */ /* 0x000fe200000000ff */
[----:B------:R-:W-:Y:S01]  /*80d10*/  IMAD.MOV.U32 R67, RZ, RZ, R63 ;  /* 0x000000ffff437224 */ /* 0x000fe200078e003f */
[----:B------:R-:W-:Y:S01]  /*80d20*/  LOP3.LUT R49, R50, R39, RZ, 0xfc, !PT ;  /* 0x0000002732317212 */ /* 0x000fe200078efcff */
[----:B------:R-:W-:Y:S01]  /*80d30*/  IMAD.MOV.U32 R52, RZ, RZ, R46 ;  /* 0x000000ffff347224 */ /* 0x000fe200078e002e */
[----:B------:R-:W-:Y:S01]  /*80d40*/  PRMT R45, R37, 0x7771, RZ ;  /* 0x00007771252d7816 */ /* 0x000fe200000000ff */
[----:B------:R-:W-:Y:S01]  /*80d50*/  IMAD.MOV.U32 R63, RZ, RZ, R59 ;  /* 0x000000ffff3f7224 */ /* 0x000fe200078e003b */
[----:B------:R-:W-:Y:S01]  /*80d60*/  PRMT R39, R35, 0x7772, RZ ;  /* 0x0000777223277816 */ /* 0x000fe200000000ff */
[----:B------:R-:W-:Y:S01]  /*80d70*/  IMAD.SHL.U32 R41, R41, 0x100, RZ ;  /* 0x0000010029297824 */ /* 0x000fe200078e00ff */
[----:B------:R-:W-:Y:S01]  /*80d80*/  PRMT R46, R37, 0x7770, RZ ;  /* 0x00007770252e7816 */ /* 0x000fe200000000ff */
[----:B------:R-:W-:Y:S01]  /*80d90*/  IMAD.MOV.U32 R59, RZ, RZ, R55 ;  /* 0x000000ffff3b7224 */ /* 0x000fe200078e0037 */
[----:B------:R-:W-:Y:S01]  /*80da0*/  LOP3.LUT R44, R44, 0xff, RZ, 0xc0, !PT ;  /* 0x000000ff2c2c7812 */ /* 0x000fe200078ec0ff */
[----:B------:R-:W-:Y:S01]  /*80db0*/  IMAD.MOV.U32 R55, RZ, RZ, R51 ;  /* 0x000000ffff377224 */ /* 0x000fe200078e0033 */
[----:B------:R-:W-:Y:S01]  /*80dc0*/  PRMT R35, R35, 0x7773, RZ ;  /* 0x0000777323237816 */ /* 0x000fe200000000ff */
[----:B------:R-:W-:Y:S01]  /*80dd0*/  IMAD.SHL.U32 R51, R45, 0x100, RZ ;  /* 0x000001002d337824 */ /* 0x000fe200078e00ff */
[----:B------:R-:W-:Y:S01]  /*80de0*/  LOP3.LUT R46, R46, 0xff, RZ, 0xc0, !PT ;  /* 0x000000ff2e2e7812 */ /* 0x000fe200078ec0ff */
[----:B------:R-:W-:Y:S01]  /*80df0*/  IMAD.U32 R39, R39, 0x10000, RZ ;  /* 0x0001000027277824 */ /* 0x000fe200078e00ff */
[----:B------:R-:W-:-:S02]  /*80e00*/  LOP3.LUT R48, R44, 0xff00, R41, 0xf8, !PT ;  /* 0x0000ff002c307812 */ /* 0x000fc400078ef829 */
[----:B------:R-:W-:Y:S01]  /*80e10*/  ISETP.GT.U32.AND P0, PT, R42, -0x81, PT ;  /* 0xffffff7f2a00780c */ /* 0x000fe20003f04070 */
[----:B------:R-:W-:Y:S01]  /*80e20*/  IMAD.SHL.U32 R35, R35, 0x1000000, RZ ;  /* 0x0100000023237824 */ /* 0x000fe200078e00ff */
[----:B------:R-:W-:Y:S02]  /*80e30*/  LOP3.LUT R44, R46, 0xff00, R51, 0xf8, !PT ;  /* 0x0000ff002e2c7812 */ /* 0x000fe400078ef833 */
[----:B------:R-:W-:Y:S02]  /*80e40*/  PRMT R45, R37, 0x7772, RZ ;  /* 0x00007772252d7816 */ /* 0x000fe400000000ff */
[----:B------:R-:W-:Y:S02]  /*80e50*/  LOP3.LUT R46, R48, 0xff0000, R39, 0xf8, !PT ;  /* 0x00ff0000302e7812 */ /* 0x000fe400078ef827 */
[----:B------:R-:W-:Y:S01]  /*80e60*/  ISETP.GT.U32.AND.EX P0, PT, R43, -0x1, PT, P0 ;  /* 0xffffffff2b00780c */ /* 0x000fe20003f04100 */
[----:B------:R2:W-:Y:S01]  /*80e70*/  STL.128 [R1+0x1010], R52 ;  /* 0x0010103401007387 */ /* 0x0005e20000100c00 */
[----:B------:R-:W-:Y:S01]  /*80e80*/  PRMT R37, R37, 0x7773, RZ ;  /* 0x0000777325257816 */ /* 0x000fe200000000ff */
[----:B------:R-:W-:Y:S01]  /*80e90*/  IMAD.U32 R45, R45, 0x10000, RZ ;  /* 0x000100002d2d7824 */ /* 0x000fe200078e00ff */
[----:B------:R-:W-:-:S03]  /*80ea0*/  IADD3 R42, P1, PT, R42, 0x80, RZ ;  /* 0x000000802a2a7810 */ /* 0x000fc60007f3e0ff */
[----:B------:R-:W-:Y:S01]  /*80eb0*/  IMAD.SHL.U32 R37, R37, 0x1000000, RZ ;  /* 0x0100000025257824 */ /* 0x000fe200078e00ff */
[----:B------:R-:W-:Y:S02]  /*80ec0*/  LOP3.LUT R44, R44, 0xff0000, R45, 0xf8, !PT ;  /* 0x00ff00002c2c7812 */ /* 0x000fe400078ef82d */
[----:B--2---:R-:W-:Y:S02]  /*80ed0*/  LOP3.LUT R53, R46, R35, RZ, 0xfc, !PT ;  /* 0x000000232e357212 */ /* 0x004fe400078efcff */
[----:B------:R-:W-:-:S04]  /*80ee0*/  SEL R35, RZ, 0x1, !P0 ;  /* 0x00000001ff237807 */ /* 0x000fc80004000000 */
[----:B------:R-:W-:Y:S01]  /*80ef0*/  IADD3 R32, P0, PT, R32, R35, RZ ;  /* 0x0000002320207210 */ /* 0x000fe20007f1e0ff */
[----:B------:R-:W-:Y:S01]  /*80f00*/  IMAD.MOV.U32 R70, RZ, RZ, R72 ;  /* 0x000000ffff467224 */ /* 0x000fe200078e0048 */
[----:B------:R-:W-:Y:S01]  /*80f10*/  LOP3.LUT R55, R44, R37, RZ, 0xfc, !PT ;  /* 0x000000252c377212 */ /* 0x000fe200078efcff */
[----:B------:R-:W-:Y:S02]  /*80f20*/  IMAD.X R43, RZ, RZ, R43, P1 ;  /* 0x000000ffff2b7224 */ /* 0x000fe400008e062b */
[----:B------:R-:W-:Y:S02]  /*80f30*/  IMAD.MOV.U32 R52, RZ, RZ, R34 ;  /* 0x000000ffff347224 */ /* 0x000fe400078e0022 */
[----:B------:R-:W-:Y:S02]  /*80f40*/  IMAD.MOV.U32 R54, RZ, RZ, R36 ;  /* 0x000000ffff367224 */ /* 0x000fe400078e0024 */
[----:B------:R-:W-:Y:S01]  /*80f50*/  IMAD.X R33, RZ, RZ, R33, P0 ;  /* 0x000000ffff217224 */ /* 0x000fe200000e0621 */
[----:B------:R-:W-:Y:S04]  /*80f60*/  STL.128 [R1+0xfd0], R68 ;  /* 0x000fd04401007387 */ /* 0x000fe80000100c00 */
[----:B------:R-:W-:Y:S04]  /*80f70*/  STL.128 [R1+0xff0], R60 ;  /* 0x000ff03c01007387 */ /* 0x000fe80000100c00 */
[----:B------:R-:W-:Y:S04]  /*80f80*/  STL.128 [R1+0x1000], R56 ;  /* 0x0010003801007387 */ /* 0x000fe80000100c00 */
[----:B------:R-:W-:Y:S04]  /*80f90*/  STL.128 [R1+0x1030], R52 ;  /* 0x0010303401007387 */ /* 0x000fe80000100c00 */
[----:B------:R-:W-:Y:S04]  /*80fa0*/  STL.64 [R1+0xb08], R42 ;  /* 0x000b082a01007387 */ /* 0x000fe80000100a00 */
[----:B------:R-:W-:Y:S01]  /*80fb0*/  STL.64 [R1+0xb10], R32 ;  /* 0x000b102001007387 */ /* 0x000fe20000100a00 */
[----:B------:R-:W-:Y:S01]  /*80fc0*/  IMAD.MOV.U32 R44, RZ, RZ, R38 ;  /* 0x000000ffff2c7224 */ /* 0x000fe200078e0026 */
[----:B0-----:R-:W-:Y:S01]  /*80fd0*/  LOP3.LUT R30, R30, UR16, RZ, 0x3c, !PT ;  /* 0x000000101e1e7c12 */ /* 0x001fe2000f8e3cff */
[----:B------:R-:W-:Y:S01]  /*80fe0*/  IMAD.MOV.U32 R45, RZ, RZ, R49 ;  /* 0x000000ffff2d7224 */ /* 0x000fe200078e0031 */
[----:B------:R-:W-:Y:S01]  /*80ff0*/  LOP3.LUT R31, R31, UR17, RZ, 0x3c, !PT ;  /* 0x000000111f1f7c12 */ /* 0x000fe2000f8e3cff */
[----:B------:R-:W-:Y:S01]  /*81000*/  IMAD.MOV.U32 R46, RZ, RZ, R40 ;  /* 0x000000ffff2e7224 */ /* 0x000fe200078e0028 */
[----:B------:R-:W-:-:S02]  /*81010*/  LOP3.LUT R28, R28, UR18, RZ, 0x3c, !PT ;  /* 0x000000121c1c7c12 */ /* 0x000fc4000f8e3cff */
[----:B------:R-:W-:Y:S01]  /*81020*/  LOP3.LUT R29, R29, UR19, RZ, 0x3c, !PT ;  /* 0x000000131d1d7c12 */ /* 0x000fe2000f8e3cff */
[----:B------:R-:W-:Y:S01]  /*81030*/  STL.128 [R1+0xfe0], R64 ;  /* 0x000fe04001007387 */ /* 0x000fe20000100c00 */
[----:B-1----:R-:W-:Y:S01]  /*81040*/  LOP3.LUT R49, R42, UR12, RZ, 0x3c, !PT ;  /* 0x0000000c2a317c12 */ /* 0x002fe2000f8e3cff */
[----:B------:R-:W-:Y:S01]  /*81050*/  IMAD.MOV.U32 R39, RZ, RZ, R21 ;  /* 0x000000ffff277224 */ /* 0x000fe200078e0015 */
[----:B------:R-:W-:Y:S01]  /*81060*/  LOP3.LUT R51, R43, UR13, RZ, 0x3c, !PT ;  /* 0x0000000d2b337c12 */ /* 0x000fe2000f8e3cff */
[----:B------:R0:W-:Y:S01]  /*81070*/  STL.128 [R1+0x1020], R44 ;  /* 0x0010202c01007387 */ /* 0x0001e20000100c00 */
[----:B------:R-:W-:Y:S02]  /*81080*/  IMAD.MOV.U32 R41, RZ, RZ, R23 ;  /* 0x000000ffff297224 */ /* 0x000fe400078e0017 */
[----:B------:R-:W-:Y:S02]  /*81090*/  IMAD.MOV.U32 R37, RZ, RZ, R19 ;  /* 0x000000ffff257224 */ /* 0x000fe400078e0013 */
[----:B------:R-:W-:-:S02]  /*810a0*/  IMAD.MOV.U32 R36, RZ, RZ, R20 ;  /* 0x000000ffff247224 */ /* 0x000fc400078e0014 */
[----:B------:R-:W-:Y:S02]  /*810b0*/  IMAD.MOV.U32 R35, RZ, RZ, R17 ;  /* 0x000000ffff237224 */ /* 0x000fe400078e0011 */
[----:B------:R-:W-:Y:S02]  /*810c0*/  IMAD.MOV.U32 R34, RZ, RZ, R18 ;  /* 0x000000ffff227224 */ /* 0x000fe400078e0012 */
[----:B------:R-:W-:Y:S02]  /*810d0*/  IMAD.MOV.U32 R38, RZ, RZ, RZ ;  /* 0x000000ffff267224 */ /* 0x000fe400078e00ff */
[----:B------:R-:W-:Y:S02]  /*810e0*/  IMAD.MOV.U32 R95, RZ, RZ, R24 ;  /* 0x000000ffff5f7224 */ /* 0x000fe400078e0018 */
[----:B------:R-:W-:Y:S01]  /*810f0*/  IMAD.MOV.U32 R97, RZ, RZ, R25 ;  /* 0x000000ffff617224 */ /* 0x000fe200078e0019 */
[----:B0-----:R-:W-:Y:S01]  /*81100*/  LOP3.LUT R45, R32, UR14, RZ, 0x3c, !PT ;  /* 0x0000000e202d7c12 */ /* 0x001fe2000f8e3cff */
        /* <DEDUP_REMOVED lines=19> */
.L_x_327:
        /* <DEDUP_REMOVED lines=75> */
[----:B------:R-:W-:Y:S02]  /*816f0*/  IADD3 R80, P2, P3, R64, R113, R90 ;  /* 0x0000007140507210 */ /* 0x000fe40007b5e05a */
[----:B------:R-:W-:Y:S01]  /*81700*/  SHF.L.W.U32.HI R35, R45, 0x10, R40 ;  /* 0x000000102d237819 */ /* 0x000fe20000010e28 */
[----:B------:R-:W-:Y:S01]  /*81710*/  IMAD.X R89, R36, 0x1, R93, P1 ;  /* 0x0000000124597824 */ /* 0x000fe200008e065d */
[----:B------:R-:W-:Y:S02]  /*81720*/  SHF.L.W.U32.HI R40, R40, 0x10, R45 ;  /* 0x0000001028287819 */ /* 0x000fe40000010e2d */
[----:B------:R-:W-:Y:S02]  /*81730*/  IADD3.X R82, PT, PT, R65, R115, R91, P2, P3 ;  /* 0x0000007341527210 */ /* 0x000fe400017e645b */
[----:B------:R-:W-:Y:S02]  /*81740*/  LOP3.LUT R45, R74, R88, RZ, 0x3c, !PT ;  /* 0x000000584a2d7212 */ /* 0x000fe400078e3cff */
[----:B------:R-:W-:-:S02]  /*81750*/  LOP3.LUT R36, R75, R95, RZ, 0x3c, !PT ;  /* 0x0000005f4b247212 */ /* 0x000fc400078e3cff */
[----:B------:R-:W-:Y:S02]  /*81760*/  LOP3.LUT R50, R119, R82, RZ, 0x3c, !PT ;  /* 0x0000005277327212 */ /* 0x000fe400078e3cff */
[----:B------:R-:W-:Y:S02]  /*81770*/  SHF.L.W.U32.HI R37, R36, 0x8, R45 ;  /* 0x0000000824257819 */ /* 0x000fe40000010e2d */
[----:B------:R-:W-:Y:S02]  /*81780*/  SHF.L.W.U32.HI R45, R45, 0x8, R36 ;  /* 0x000000082d2d7819 */ /* 0x000fe40000010e24 */
[----:B------:R-:W-:Y:S02]  /*81790*/  LOP3.LUT R34, R72, R87, RZ, 0x3c, !PT ;  /* 0x0000005748227212 */ /* 0x000fe400078e3cff */
[----:B------:R-:W-:Y:S02]  /*817a0*/  LOP3.LUT R73, R73, R89, RZ, 0x3c, !PT ;  /* 0x0000005949497212 */ /* 0x000fe400078e3cff */
[----:B------:R-:W-:-:S02]  /*817b0*/  LOP3.LUT R48, R117, R80, RZ, 0x3c, !PT ;  /* 0x0000005075307212 */ /* 0x000fc400078e3cff */
[----:B------:R-:W-:Y:S02]  /*817c0*/  IADD3 R81, P2, PT, R39, R50, RZ ;  /* 0x0000003227517210 */ /* 0x000fe40007f5e0ff */
[----:B--2---:R-:W-:Y:S02]  /*817d0*/  IADD3 R74, P0, P1, R92, R45, R78 ;  /* 0x0000002d5c4a7210 */ /* 0x004fe4000791e04e */
[----:B------:R-:W-:Y:S01]  /*817e0*/  SHF.L.W.U32.HI R47, R34, 0x8, R73 ;  /* 0x00000008222f7819 */ /* 0x000fe20000010e49 */
[----:B------:R-:W-:Y:S01]  /*817f0*/  IMAD.X R83, R41, 0x1, R48, P2 ;  /* 0x0000000129537824 */ /* 0x000fe200010e0630 */
[----:B------:R-:W-:Y:S02]  /*81800*/  IADD3.X R78, PT, PT, R94, R37, R79, P0, P1 ;  /* 0x000000255e4e7210 */ /* 0x000fe400007e244f */
[----:B------:R-:W-:Y:S02]  /*81810*/  SHF.L.W.U32.HI R39, R73, 0x8, R34 ;  /* 0x0000000849277819 */ /* 0x000fe40000010e22 */
[----:B------:R-:W-:-:S02]  /*81820*/  IADD3 R85, P2, P3, R46, R47, R76 ;  /* 0x0000002f2e557210 */ /* 0x000fc40007b5e04c */
[----:B------:R-:W-:Y:S02]  /*81830*/  LOP3.LUT R41, R84, R74, RZ, 0x3c, !PT ;  /* 0x0000004a54297212 */ /* 0x000fe400078e3cff */
[----:B------:R-:W-:Y:S02]  /*81840*/  LOP3.LUT R46, R97, R78, RZ, 0x3c, !PT ;  /* 0x0000004e612e7212 */ /* 0x000fe400078e3cff */
[----:B------:R-:W-:Y:S02]  /*81850*/  IADD3.X R86, PT, PT, R86, R39, R77, P2, P3 ;  /* 0x0000002756567210 */ /* 0x000fe400017e644d */
[----:B------:R-:W-:Y:S02]  /*81860*/  LOP3.LUT R36, R65, R83, RZ, 0x3c, !PT ;  /* 0x0000005341247212 */ /* 0x000fe400078e3cff */
[----:B------:R-:W-:Y:S02]  /*81870*/  SHF.L.W.U32.HI R34, R46, 0x10, R41 ;  /* 0x000000102e227819 */ /* 0x000fe40000010e29 */
[----:B------:R-:W-:-:S02]  /*81880*/  LOP3.LUT R44, R44, R85, RZ, 0x3c, !PT ;  /* 0x000000552c2c7212 */ /* 0x000fc400078e3cff */
[----:B------:R-:W-:Y:S02]  /*81890*/  LOP3.LUT R65, R93, R86, RZ, 0x3c, !PT ;  /* 0x000000565d417212 */ /* 0x000fe400078e3cff */
        /* <DEDUP_REMOVED lines=24> */
[----:B------:R-:W-:-:S02]  /*81a20*/  SHF.L.W.U32.HI R36, R37, 0x10, R36 ;  /* 0x0000001025247819 */ /* 0x000fc40000010e24 */
[----:B------:R-:W-:Y:S02]  /*81a30*/  IADD3 R37, P1, PT, R48, R81, RZ ;  /* 0x0000005130257210 */ /* 0x000fe40007f3e0ff */
[----:B------:R-:W-:Y:S02]  /*81a40*/  IADD3.X R81, PT, PT, R45, R98, R67, P2, P3 ;  /* 0x000000622d517210 */ /* 0x000fe400017e6443 */
[----:B------:R-:W-:Y:S02]  /*81a50*/  IADD3 R77, P4, P5, R71, R74, R68 ;  /* 0x0000004a474d7210 */ /* 0x000fe40007d9e044 */
[----:B------:R-:W-:Y:S01]  /*81a60*/  IADD3 R89, P0, PT, R40, R99, RZ ;  /* 0x0000006328597210 */ /* 0x000fe20007f1e0ff */
[C---:B------:R-:W-:Y:S01]  /*81a70*/  IMAD.X R64, R36.reuse, 0x1, R83, P1 ;  /* 0x0000000124407824 */ /* 0x040fe200008e0653 */
[----:B------:R-:W-:Y:S02]  /*81a80*/  LOP3.LUT R76, R36, R81, RZ, 0x3c, !PT ;  /* 0x00000051244c7212 */ /* 0x000fe400078e3cff */
[----:B------:R-:W-:Y:S01]  /*81a90*/  IADD3.X R74, PT, PT, R65, R78, R69, P4, P5 ;  /* 0x0000004e414a7210 */ /* 0x000fe200027ea445 */
[----:B------:R-:W-:Y:S01]  /*81aa0*/  IMAD.X R83, R35, 0x1, R100, P0 ;  /* 0x0000000123537824 */ /* 0x000fe200000e0664 */
        /* <DEDUP_REMOVED lines=8> */
[----:B------:R-:W-:-:S02]  /*81b30*/  SHF.L.W.U32.HI R49, R51, 0x1, R50 ;  /* 0x0000000133317819 */ /* 0x000fc40000010e32 */
[----:B------:R-:W-:Y:S02]  /*81b40*/  IADD3 R70, P1, PT, R70, R37, RZ ;  /* 0x0000002546467210 */ /* 0x000fe40007f3e0ff */
[----:B------:R-:W-:Y:S02]  /*81b50*/  LOP3.LUT R72, R40, R77, RZ, 0x3c, !PT ;  /* 0x0000004d28487212 */ /* 0x000fe400078e3cff */
[----:B------:R-:W-:Y:S02]  /*81b60*/  SHF.L.W.U32.HI R51, R50, 0x1, R51 ;  /* 0x0000000132337819 */ /* 0x000fe40000010e33 */
[----:B------:R-:W-:Y:S02]  /*81b70*/  SHF.L.W.U32.HI R37, R39, 0x1, R66 ;  /* 0x0000000127257819 */ /* 0x000fe40000010e42 */
[----:B------:R-:W-:Y:S01]  /*81b80*/  SHF.L.W.U32.HI R39, R66, 0x1, R39 ;  /* 0x0000000142277819 */ /* 0x000fe20000010e27 */
[----:B------:R-:W-:Y:S01]  /*81b90*/  IMAD.X R72, R72, 0x1, R64, P1 ;  /* 0x0000000148487824 */ /* 0x000fe200008e0640 */
[----:B------:R-:W-:-:S02]  /*81ba0*/  IADD3 R68, P2, P3, R51, R85, R62 ;  /* 0x0000005533447210 */ /* 0x000fc40007b5e03e */
[----:B------:R-:W-:Y:S02]  /*81bb0*/  LOP3.LUT R47, R47, R76, RZ, 0x3c, !PT ;  /* 0x0000004c2f2f7212 */ /* 0x000fe400078e3cff */
[----:B------:R-:W-:Y:S02]  /*81bc0*/  LOP3.LUT R50, R45, R78, RZ, 0x3c, !PT ;  /* 0x0000004e2d327212 */ /* 0x000fe400078e3cff */
[----:B------:R-:W-:Y:S02]  /*81bd0*/  IADD3 R67, P0, P1, R39, R80, R60 ;  /* 0x0000005027437210 */ /* 0x000fe4000791e03c */
[----:B------:R-:W-:Y:S02]  /*81be0*/  IADD3.X R69, PT, PT, R49, R86, R63, P2, P3 ;  /* 0x0000005631457210 */ /* 0x000fe400017e643f */
[----:B------:R-:W-:Y:S02]  /*81bf0*/  SHF.L.W.U32.HI R45, R50, 0x8, R47 ;  /* 0x00000008322d7819 */ /* 0x000fe40000010e2f */
[----:B------:R-:W-:-:S02]  /*81c00*/  LOP3.LUT R63, R65, R72, RZ, 0x3c, !PT ;  /* 0x00000048413f7212 */ /* 0x000fc400078e3cff */
[----:B------:R-:W-:Y:S02]  /*81c10*/  SHF.L.W.U32.HI R47, R47, 0x8, R50 ;  /* 0x000000082f2f7819 */ /* 0x000fe40000010e32 */
[----:B------:R-:W-:Y:S02]  /*81c20*/  IADD3.X R65, PT, PT, R37, R82, R61, P0, P1 ;  /* 0x0000005225417210 */ /* 0x000fe400007e243d */
[----:B------:R-:W-:Y:S02]  /*81c30*/  LOP3.LUT R64, R34, R69, RZ, 0x3c, !PT ;  /* 0x0000004522407212 */ /* 0x000fe400078e3cff */
[----:B---3--:R-:W-:Y:S02]  /*81c40*/  IADD3 R95, P0, P1, R79, R47, R58 ;  /* 0x0000002f4f5f7210 */ /* 0x008fe4000791e03a */
[----:B------:R-:W-:Y:S02]  /*81c50*/  LOP3.LUT R61, R44, R65, RZ, 0x3c, !PT ;  /* 0x000000412c3d7212 */ /* 0x000fe400078e3cff */
[----:B------:R-:W-:-:S02]  /*81c60*/  IADD3 R64, P2, PT, R64, R89, RZ ;  /* 0x0000005940407210 */ /* 0x000fc40007f5e0ff */
[----:B------:R-:W-:Y:S02]  /*81c70*/  LOP3.LUT R66, R41, R68, RZ, 0x3c, !PT ;  /* 0x0000004429427212 */ /* 0x000fe400078e3cff */
[----:B------:R-:W-:Y:S02]  /*81c80*/  IADD3.X R97, PT, PT, R81, R45, R59, P0, P1 ;  /* 0x0000002d51617210 */ /* 0x000fe400007e243b */
[----:B------:R-:W-:Y:S02]  /*81c90*/  IADD3 R58, P3, PT, R61, R88, RZ ;  /* 0x000000583d3a7210 */ /* 0x000fe40007f7e0ff */
[----:B------:R-:W-:Y:S01]  /*81ca0*/  LOP3.LUT R62, R46, R67, RZ, 0x3c, !PT ;  /* 0x000000432e3e7212 */ /* 0x000fe200078e3cff */
[----:B------:R-:W-:Y:S01]  /*81cb0*/  IMAD.X R66, R66, 0x1, R83, P2 ;  /* 0x0000000142427824 */ /* 0x000fe200010e0653 */
[----:B------:R-:W-:Y:S02]  /*81cc0*/  LOP3.LUT R60, R71, R70, RZ, 0x3c, !PT ;  /* 0x00000046473c7212 */ /* 0x000fe400078e3cff */
[----:B------:R-:W-:-:S02]  /*81cd0*/  LOP3.LUT R59, R95, R36, R81, 0x96, !PT ;  /* 0x000000245f3b7212 */ /* 0x000fc400078e9651 */
[----:B------:R-:W-:Y:S01]  /*81ce0*/  LOP3.LUT R48, R97, R48, R79, 0x96, !PT ;  /* 0x0000003061307212 */ /* 0x000fe200078e964f */
[----:B------:R-:W-:Y:S01]  /*81cf0*/  IMAD.X R62, R62, 0x1, R87, P3 ;  /* 0x000000013e3e7824 */ /* 0x000fe200018e0657 */
[----:B------:R-:W-:Y:S02]  /*81d00*/  SHF.L.W.U32.HI R50, R63, 0x8, R60 ;  /* 0x000000083f327819 */ /* 0x000fe40000010e3c */
[----:B------:R-:W-:Y:S02]  /*81d10*/  SHF.L.W.U32.HI R117, R59, 0x10, R48 ;  /* 0x000000103b757819 */ /* 0x000fe40000010e30 */
[----:B------:R-:W-:Y:S02]  /*81d20*/  SHF.L.W.U32.HI R60, R60, 0x8, R63 ;  /* 0x000000083c3c7819 */ /* 0x000fe40000010e3f */
[----:B------:R-:W-:Y:S02]  /*81d30*/  LOP3.LUT R51, R51, R64, RZ, 0x3c, !PT ;  /* 0x0000004033337212 */ /* 0x000fe400078e3cff */
        /* <DEDUP_REMOVED lines=73> */
[----:B------:R-:W-:Y:S01]  /*821d0*/  IMAD.MOV.U32 R4, RZ, RZ, R26 ;  /* 0x000000ffff047224 */ /* 0x000fe200078e001a */
[----:B------:R-:W-:Y:S01]  /*821e0*/  LOP3.LUT R35, R100, R97, R25, 0x96, !PT ;  /* 0x0000006164237212 */ /* 0x000fe200078e9619 */
[----:B------:R-:W-:Y:S01]  /*821f0*/  IMAD.MOV.U32 R5, RZ, RZ, R27 ;  /* 0x000000ffff057224 */ /* 0x000fe200078e001b */
[----:B------:R-:W-:-:S02]  /*82200*/  LOP3.LUT R50, R37, R105, R6, 0x96, !PT ;  /* 0x0000006925327212 */ /* 0x000fc400078e9606 */
[----:B------:R-:W-:Y:S01]  /*82210*/  LOP3.LUT R53, R36, R107, R7, 0x96, !PT ;  /* 0x0000006b24357212 */ /* 0x000fe200078e9607 */
[----:B0-----:R-:W-:Y:S02]  /*82220*/  IMAD.MOV.U32 R8, RZ, RZ, R45 ;  /* 0x000000ffff087224 */ /* 0x001fe400078e002d */
[----:B------:R-:W-:Y:S02]  /*82230*/  IMAD.MOV.U32 R9, RZ, RZ, R48 ;  /* 0x000000ffff097224 */ /* 0x000fe400078e0030 */
[----:B------:R-:W-:Y:S02]  /*82240*/  IMAD.MOV.U32 R10, RZ, RZ, R46 ;  /* 0x000000ffff0a7224 */ /* 0x000fe400078e002e */
[----:B------:R-:W-:Y:S02]  /*82250*/  IMAD.MOV.U32 R11, RZ, RZ, R51 ;  /* 0x000000ffff0b7224 */ /* 0x000fe400078e0033 */
[----:B------:R-:W-:Y:S02]  /*82260*/  IMAD.MOV.U32 R6, RZ, RZ, R50 ;  /* 0x000000ffff067224 */ /* 0x000fe400078e0032 */
[----:B------:R-:W-:Y:S01]  /*82270*/  IMAD.MOV.U32 R7, RZ, RZ, R53 ;  /* 0x000000ffff077224 */ /* 0x000fe200078e0035 */
[----:B------:R0:W-:Y:S04]  /*82280*/  STL.128 [R1+0xaf0], R8 ;  /* 0x000af00801007387 */ /* 0x0001e80000100c00 */
[----:B------:R1:W-:Y:S01]  /*82290*/  STL.128 [R1+0xad0], R4 ;  /* 0x000ad00401007387 */ /* 0x0003e20000100c00 */
[----:B0-----:R-:W-:-:S02]  /*822a0*/  IMAD.MOV.U32 R8, RZ, RZ, R34 ;  /* 0x000000ffff087224 */ /* 0x001fc400078e0022 */
[----:B------:R-:W-:Y:S02]  /*822b0*/  IMAD.MOV.U32 R9, RZ, RZ, R35 ;  /* 0x000000ffff097224 */ /* 0x000fe400078e0023 */
[----:B-1----:R-:W-:Y:S01]  /*822c0*/  IMAD.IADD R4, R102, 0x1, -R22 ;  /* 0x0000000166047824 */ /* 0x002fe200078e0a16 */
[C---:B------:R-:W-:Y:S01]  /*822d0*/  IADD3 R5, PT, PT, -R2.reuse, -0x284, RZ ;  /* 0xfffffd7c02057810 */ /* 0x040fe20007ffe1ff */
[----:B------:R-:W-:Y:S01]  /*822e0*/  VIADD R2, R2, 0x304 ;  /* 0x0000030402027836 */ /* 0x000fe20000000000 */
[----:B------:R0:W-:Y:S02]  /*822f0*/  STL.64 [R1+0xac8], R8 ;  /* 0x000ac80801007387 */ /* 0x0001e40000100a00 */
[----:B------:R-:W-:Y:S02]  /*82300*/  R2UR UR4, R4 ;  /* 0x00000000040472ca */ /* 0x000fe400000e0000 */
[----:B------:R-:W-:-:S05]  /*82310*/  IADD3 R4, P0, PT, R22, 0x380, RZ ;  /* 0x0000038016047810 */ /* 0x000fca0007f1e0ff */
[----:B------:R-:W-:Y:S02]  /*82320*/  IMAD.X R6, RZ, RZ, RZ, P0 ;  /* 0x000000ffff067224 */ /* 0x000fe400000e06ff */
[----:B0-----:R-:W-:Y:S02]  /*82330*/  IMAD.MOV.U32 R8, RZ, RZ, R40 ;  /* 0x000000ffff087224 */ /* 0x001fe400078e0028 */
[----:B------:R-:W-:-:S05]  /*82340*/  IMAD.MOV.U32 R9, RZ, RZ, R47 ;  /* 0x000000ffff097224 */ /* 0x000fca00078e002f */
[----:B------:R0:W-:Y:S02]  /*82350*/  STL.64 [R1+0xb00], R8 ;  /* 0x000b000801007387 */ /* 0x0001e40000100a00 */
.L_x_329:
[----:B0-----:R-:W2:Y:S01]  /*82360*/  LDL.U8 R8, [UR4+0x81] ;  /* 0x00008104ff087983 */ /* 0x001ea20008100000 */
[----:B------:R-:W0:Y:S03]  /*82370*/  LDC.64 R70, c[0x3][0x20] ;  /* 0x00c00800ff467b82 */ /* 0x000e260000000a00 */
[----:B------:R-:W3:Y:S04]  /*82380*/  LDL.U8 R10, [UR4+0x82] ;  /* 0x00008204ff0a7983 */ /* 0x000ee80008100000 */
[----:B------:R-:W4:Y:S01]  /*82390*/  LDL.U8 R12, [UR4+0x83] ;  /* 0x00008304ff0c7983 */ /* 0x000f220008100000 */
[----:B------:R-:W1:Y:S03]  /*823a0*/  LDC.64 R64, c[0x3][0x28] ;  /* 0x00c00a00ff407b82 */ /* 0x000e660000000a00 */
[----:B------:R-:W5:Y:S04]  /*823b0*/  LDL.U8 R14, [UR4+0x89] ;  /* 0x00008904ff0e7983 */ /* 0x000f680008100000 */
        /* <DEDUP_REMOVED lines=11> */
[----:B------:R-:W5:Y:S01]  /*82470*/  LDL.U8 R56, [UR4+0x8c] ;  /* 0x00008c04ff387983 */ /* 0x000f620008100000 */
        /* <DEDUP_REMOVED lines=17> */
[----:B------:R-:W-:Y:S02]  /*82590*/  LOP3.LUT R37, R39, R13, R38, 0xfe, !PT ;  /* 0x0000000d27257212 */ /* 0x000fe400078efe26 */
[----:B------:R-:W-:Y:S02]  /*825a0*/  LOP3.LUT R9, R9, R11, R56, 0xfe, !PT ;  /* 0x0000000b09097212 */ /* 0x000fe400078efe38 */
[----:B------:R-:W-:Y:S01]  /*825b0*/  LOP3.LUT R38, R57, R36, RZ, 0xfc, !PT ;  /* 0x0000002439267212 */ /* 0x000fe200078efcff */
[----:B------:R-:W-:Y:S01]  /*825c0*/  IMAD.MOV.U32 R36, RZ, RZ, R12 ;  /* 0x000000ffff247224 */ /* 0x000fe200078e000c */
[----:B------:R-:W-:Y:S02]  /*825d0*/  LOP3.LUT R37, R54, R37, R41, 0xfe, !PT ;  /* 0x0000002536257212 */ /* 0x000fe400078efe29 */
[----:B------:R-:W-:-:S05]  /*825e0*/  LOP3.LUT R39, R60, R9, R59, 0xfe, !PT ;  /* 0x000000093c277212 */ /* 0x000fca00078efe3b */
[----:B------:R2:W-:Y:S04]  /*825f0*/  STL.128 [R1+0xfc0], R36 ;  /* 0x000fc02401007387 */ /* 0x0005e80000100c00 */
[----:B------:R-:W2:Y:S04]  /*82600*/  LDL.U8 R8, [UR4+0x91] ;  /* 0x00009104ff087983 */ /* 0x000ea80008100000 */
[----:B------:R-:W3:Y:S04]  /*82610*/  LDL.U8 R9, [UR4+0x92] ;  /* 0x00009204ff097983 */ /* 0x000ee80008100000 */
[----:B------:R-:W4:Y:S04]  /*82620*/  LDL.U8 R10, [UR4+0x93] ;  /* 0x00009304ff0a7983 */ /* 0x000f280008100000 */
        /* <DEDUP_REMOVED lines=16> */
[----:B-----5:R-:W-:-:S04]  /*82730*/  IMAD.WIDE.U32 R58, R14, 0x10000, RZ ;  /* 0x000100000e3a7825 */ /* 0x020fc800078e00ff */
[----:B------:R-:W-:Y:S01]  /*82740*/  IMAD.WIDE.U32 R56, R13, 0x100, RZ ;  /* 0x000001000d387825 */ /* 0x000fe200078e00ff */
        /* <DEDUP_REMOVED lines=251> */
[----:B------:R-:W-:Y:S01]  /*83700*/  IMAD.MOV.U32 R88, RZ, RZ, R35 ;  /* 0x000000ffff587224 */ /* 0x000fe200078e0023 */
[----:B------:R-:W-:Y:S02]  /*83710*/  UIADD3 UR6, UPT, UPT, UR4, 0x80, URZ ;  /* 0x0000008004067890 */ /* 0x000fe4000fffe0ff */
[----:B------:R-:W-:Y:S01]  /*83720*/  UMOV UR5, UR4 ;  /* 0x0000000400057c82 */ /* 0x000fe20008000000 */
[----:B------:R-:W-:Y:S01]  /*83730*/  UMOV UR4, URZ ;  /* 0x000000ff00047c82 */ /* 0x000fe20008000000 */
[----:B--2---:R-:W-:-:S04]  /*83740*/  IMAD.WIDE.U32 R36, R8, 0x100, RZ ;  /* 0x0000010008247825 */ /* 0x004fc800078e00ff */
[----:B---3--:R-:W-:-:S04]  /*83750*/  IMAD.WIDE.U32 R8, R9, 0x10000, RZ ;  /* 0x0001000009087825 */ /* 0x008fc800078e00ff */
[----:B----4-:R-:W-:-:S04]  /*83760*/  IMAD.WIDE.U32 R38, R10, 0x1000000, RZ ;  /* 0x010000000a267825 */ /* 0x010fc800078e00ff */
[----:B-----5:R-:W-:Y:S01]  /*83770*/  IMAD.WIDE.U32 R58, R14, 0x10000, RZ ;  /* 0x000100000e3a7825 */ /* 0x020fe200078e00ff */
[----:B------:R-:W-:-:S03]  /*83780*/  LOP3.LUT R7, R8, R36, R7, 0xfe, !PT ;  /* 0x0000002408077212 */ /* 0x000fc600078efe07 */
[----:B------:R-:W-:Y:S01]  /*83790*/  IMAD.WIDE.U32 R56, R13, 0x100, RZ ;  /* 0x000001000d387825 */ /* 0x000fe200078e00ff */
[----:B------:R-:W-:-:S03]  /*837a0*/  LOP3.LUT R36, R7, R38, RZ, 0xfc, !PT ;  /* 0x0000002607247212 */ /* 0x000fc600078efcff */
[----:B------:R-:W-:Y:S01]  /*837b0*/  IMAD.WIDE.U32 R14, R15, 0x1000000, RZ ;  /* 0x010000000f0e7825 */ /* 0x000fe200078e00ff */
[----:B------:R-:W-:-:S03]  /*837c0*/  LOP3.LUT R8, R39, R37, R9, 0xfe, !PT ;  /* 0x0000002527087212 */ /* 0x000fc600078efe09 */
[----:B------:R-:W-:Y:S01]  /*837d0*/  IMAD.SHL.U32 R12, R12, 0x100, RZ ;  /* 0x000001000c0c7824 */ /* 0x000fe200078e00ff */
[----:B------:R-:W-:Y:S01]  /*837e0*/  LOP3.LUT R39, R15, R57, R59, 0xfe, !PT ;  /* 0x000000390f277212 */ /* 0x000fe200078efe3b */
[----:B------:R-:W-:-:S03]  /*837f0*/  IMAD.SHL.U32 R7, R24, 0x100, RZ ;  /* 0x0000010018077824 */ /* 0x000fc600078e00ff */
[----:B------:R-:W-:Y:S02]  /*83800*/  LOP3.LUT R11, R12, R8, R11, 0xfe, !PT ;  /* 0x000000080c0b7212 */ /* 0x000fe400078efe0b */
[----:B------:R-:W-:Y:S01]  /*83810*/  LOP3.LUT R39, R7, R39, R54, 0xfe, !PT ;  /* 0x0000002707277212 */ /* 0x000fe200078efe36 */
[----:B------:R-:W-:Y:S02]  /*83820*/  IMAD.U32 R25, R25, 0x10000, RZ ;  /* 0x0001000019197824 */ /* 0x000fe400078e00ff */
[----:B------:R-:W-:Y:S02]  /*83830*/  IMAD.SHL.U32 R8, R41, 0x1000000, RZ ;  /* 0x0100000029087824 */ /* 0x000fe400078e00ff */
[----:B------:R-:W-:Y:S02]  /*83840*/  IMAD.U32 R60, R60, 0x10000, RZ ;  /* 0x000100003c3c7824 */ /* 0x000fe400078e00ff */
[----:B------:R-:W-:Y:S01]  /*83850*/  IMAD.SHL.U32 R7, R62, 0x1000000, RZ ;  /* 0x010000003e077824 */ /* 0x000fe200078e00ff */
        /* <DEDUP_REMOVED lines=13> */
[----:B------:R-:W-:Y:S01]  /*83930*/  IMAD.MOV.U32 R10, RZ, RZ, R5 ;  /* 0x000000ffff0a7224 */ /* 0x000fe200078e0005 */
[----:B------:R-:W-:Y:S01]  /*83940*/  LOP3.LUT R89, R9, R71, RZ, 0x3c, !PT ;  /* 0x0000004709597212 */ /* 0x000fe200078e3cff */
[----:B------:R-:W-:Y:S01]  /*83950*/  IMAD.MOV.U32 R7, RZ, RZ, R2 ;  /* 0x000000ffff077224 */ /* 0x000fe200078e0002 */
[----:B-1----:R-:W-:Y:S01]  /*83960*/  LOP3.LUT R103, R32, R64, RZ, 0x3c, !PT ;  /* 0x0000004020677212 */ /* 0x002fe200078e3cff */
[----:B------:R-:W-:Y:S01]  /*83970*/  IMAD.MOV.U32 R11, RZ, RZ, 0x47 ;  /* 0x00000047ff0b7424 */ /* 0x000fe200078e00ff */
[----:B------:R-:W-:Y:S01]  /*83980*/  LOP3.LUT R105, R33, R65, RZ, 0x3c, !PT ;  /* 0x0000004121697212 */ /* 0x000fe200078e3cff */
[----:B------:R-:W-:-:S02]  /*83990*/  IMAD.MOV.U32 R15, RZ, RZ, R28 ;  /* 0x000000ffff0f7224 */ /* 0x000fc400078e001c */
[----:B------:R-:W-:Y:S02]  /*839a0*/  IMAD.MOV.U32 R14, RZ, RZ, R29 ;  /* 0x000000ffff0e7224 */ /* 0x000fe400078e001d */
[----:B------:R-:W-:Y:S02]  /*839b0*/  IMAD.MOV.U32 R12, RZ, RZ, R40 ;  /* 0x000000ffff0c7224 */ /* 0x000fe400078e0028 */
[----:B------:R-:W-:Y:S02]  /*839c0*/  IMAD.MOV.U32 R13, RZ, RZ, R47 ;  /* 0x000000ffff0d7224 */ /* 0x000fe400078e002f */
[----:B---3--:R-:W-:-:S07]  /*839d0*/  IMAD.MOV.U32 R54, RZ, RZ, R49 ;  /* 0x000000ffff367224 */ /* 0x008fce00078e0031 */
.L_x_328:
        /* <DEDUP_REMOVED lines=41> */
[----:B------:R5:W2:Y:S01]  /*83c70*/  LDL.64 R56, [R41] ;  /* 0x0000000029387983 */ /* 0x000aa20000100a00 */
[----:B0-----:R-:W-:-:S06]  /*83c80*/  IMAD R37, R37, 0x8, R0 ;  /* 0x0000000825257824 */ /* 0x001fcc00078e0200 */
[----:B------:R-:W2:Y:S01]  /*83c90*/  LDL.64 R36, [R37] ;  /* 0x0000000025247983 */ /* 0x000ea20000100a00 */
[--C-:B-1----:R-:W-:Y:S02]  /*83ca0*/  IMAD R38, R43, 0x8, R0.reuse ;  /* 0x000000082b267824 */ /* 0x102fe400078e0200 */
[----:B---3--:R-:W-:-:S04]  /*83cb0*/  IMAD R42, R39, 0x8, R0 ;  /* 0x00000008272a7824 */ /* 0x008fc800078e0200 */
        /* <DEDUP_REMOVED lines=15> */
[----:B------:R-:W-:-:S02]  /*83db0*/  IADD3.X R98, PT, PT, R111, R92, R83, P2, P3 ;  /* 0x0000005c6f627210 */ /* 0x000fc400017e6453 */
[----:B------:R-:W-:Y:S02]  /*83dc0*/  IADD3 R86, P0, P1, R108, R97, R78 ;  /* 0x000000616c567210 */ /* 0x000fe4000791e04e */
[----:B------:R-:W-:Y:S02]  /*83dd0*/  LOP3.LUT R105, R105, R98, RZ, 0x3c, !PT ;  /* 0x0000006269697212 */ /* 0x000fe400078e3cff */
[----:B------:R-:W-:Y:S02]  /*83de0*/  IADD3.X R92, PT, PT, R110, R99, R79, P0, P1 ;  /* 0x000000636e5c7210 */ /* 0x000fe400007e244f */
[----:B------:R-:W-:Y:S02]  /*83df0*/  LOP3.LUT R103, R103, R96, RZ, 0x3c, !PT ;  /* 0x0000006067677212 */ /* 0x000fe400078e3cff */
[----:B------:R-:W-:Y:S02]  /*83e00*/  LOP3.LUT R80, R113, R92, RZ, 0x3c, !PT ;  /* 0x0000005c71507212 */ /* 0x000fe400078e3cff */
[----:B------:R-:W-:-:S02]  /*83e10*/  IADD3 R99, P0, PT, R104, R105, RZ ;  /* 0x0000006968637210 */ /* 0x000fc40007f1e0ff */
[----:B------:R-:W-:Y:S02]  /*83e20*/  IADD3 R76, P2, P3, R12, R115, R76 ;  /* 0x000000730c4c7210 */ /* 0x000fe40007b5e04c */
[----:B------:R-:W-:Y:S01]  /*83e30*/  LOP3.LUT R97, R101, R86, RZ, 0x3c, !PT ;  /* 0x0000005665617212 */ /* 0x000fe200078e3cff */
[----:B------:R-:W-:Y:S01]  /*83e40*/  IMAD.X R101, R106, 0x1, R103, P0 ;  /* 0x000000016a657824 */ /* 0x000fe200000e0667 */
[----:B------:R-:W-:Y:S02]  /*83e50*/  IADD3 R93, P1, PT, R112, R80, RZ ;  /* 0x00000050705d7210 */ /* 0x000fe40007f3e0ff */
        /* <DEDUP_REMOVED lines=16> */
[----:B--2---:R-:W-:Y:S01]  /*83f60*/  IADD3 R96, P0, P1, R96, R79, R74 ;  /* 0x0000004f60607210 */ /* 0x004fe2000791e04a */
        /* <DEDUP_REMOVED lines=38> */
[----:B------:R-:W-:Y:S02]  /*841d0*/  IADD3.X R89, PT, PT, R15, R102, R67, P2, P3 ;  /* 0x000000660f597210 */ /* 0x000fe400017e6443 */
[----:B------:R-:W-:Y:S01]  /*841e0*/  IADD3 R95, P0, PT, R78, R107, RZ ;  /* 0x0000006b4e5f7210 */ /* 0x000fe20007f1e0ff */
[----:B------:R-:W-:Y:S01]  /*841f0*/  IMAD.X R67, R14, 0x1, R82, P1 ;  /* 0x000000010e437824 */ /* 0x000fe200008e0652 */
[----:B------:R-:W-:-:S02]  /*84200*/  IADD3.X R83, PT, PT, R73, R98, R63, P4, P5 ;  /* 0x0000006249537210 */ /* 0x000fc400027ea43f */
[----:B------:R-:W-:Y:S01]  /*84210*/  LOP3.LUT R86, R14, R89, RZ, 0x3c, !PT ;  /* 0x000000590e567212 */ /* 0x000fe200078e3cff */
[C---:B------:R-:W-:Y:S01]  /*84220*/  IMAD.X R97, R54.reuse, 0x1, R109, P0 ;  /* 0x0000000136617824 */ /* 0x040fe200000e066d */
[----:B------:R-:W-:Y:S02]  /*84230*/  LOP3.LUT R79, R85, R95, RZ, 0x3c, !PT ;  /* 0x0000005f554f7212 */ /* 0x000fe400078e3cff */
[----:B------:R-:W-:Y:S02]  /*84240*/  LOP3.LUT R82, R54, R83, RZ, 0x3c, !PT ;  /* 0x0000005336527212 */ /* 0x000fe400078e3cff */
[----:B------:R-:W-:Y:S02]  /*84250*/  IADD3 R86, P0, PT, R86, R88, RZ ;  /* 0x0000005856567210 */ /* 0x000fe40007f1e0ff */
[----:B------:R-:W-:Y:S02]  /*84260*/  LOP3.LUT R85, R74, R87, RZ, 0x3c, !PT ;  /* 0x000000574a557212 */ /* 0x000fe400078e3cff */
[----:B------:R-:W-:-:S02]  /*84270*/  LOP3.LUT R25, R25, R66, RZ, 0x3c, !PT ;  /* 0x0000004219197212 */ /* 0x000fc400078e3cff */
[----:B------:R-:W-:Y:S01]  /*84280*/  LOP3.LUT R62, R13, R67, RZ, 0x3c, !PT ;  /* 0x000000430d3e7212 */ /* 0x000fe200078e3cff */
[----:B------:R-:W-:Y:S01]  /*84290*/  IMAD.X R85, R85, 0x1, R90, P0 ;  /* 0x0000000155557824 */ /* 0x000fe200000e065a */
[----:B------:R-:W-:Y:S02]  /*842a0*/  IADD3 R82, P1, PT, R82, R66, RZ ;  /* 0x0000004252527210 */ /* 0x000fe40007f3e0ff */
[----:B------:R-:W-:Y:S02]  /*842b0*/  LOP3.LUT R84, R78, R81, RZ, 0x3c, !PT ;  /* 0x000000514e547212 */ /* 0x000fe400078e3cff */
[----:B------:R-:W-:Y:S02]  /*842c0*/  SHF.L.W.U32.HI R63, R62, 0x1, R25 ;  /* 0x000000013e3f7819 */ /* 0x000fe40000010e19 */
[----:B------:R-:W-:Y:S01]  /*842d0*/  LOP3.LUT R96, R41, R97, RZ, 0x3c, !PT ;  /* 0x0000006129607212 */ /* 0x000fe200078e3cff */
[----:B------:R-:W-:Y:S01]  /*842e0*/  IMAD.X R84, R84, 0x1, R67, P1 ;  /* 0x0000000154547824 */ /* 0x000fe200008e0643 */
[----:B------:R-:W-:-:S02]  /*842f0*/  SHF.L.W.U32.HI R41, R25, 0x1, R62 ;  /* 0x0000000119297819 */ /* 0x000fc40000010e3e */
[----:B------:R-:W-:Y:S02]  /*84300*/  IADD3 R77, P2, P3, R63, R91, R60 ;  /* 0x0000005b3f4d7210 */ /* 0x000fe40007b5e03c */
[----:B------:R-:W-:Y:S02]  /*84310*/  SHF.L.W.U32.HI R25, R96, 0x1, R79 ;  /* 0x0000000160197819 */ /* 0x000fe40000010e4f */
[----:B------:R-:W-:Y:S02]  /*84320*/  LOP3.LUT R67, R69, R86, RZ, 0x3c, !PT ;  /* 0x0000005645437212 */ /* 0x000fe400078e3cff */
[----:B------:R-:W-:Y:S02]  /*84330*/  LOP3.LUT R62, R15, R85, RZ, 0x3c, !PT ;  /* 0x000000550f3e7212 */ /* 0x000fe400078e3cff */
[----:B------:R-:W-:Y:S02]  /*84340*/  SHF.L.W.U32.HI R13, R79, 0x1, R96 ;  /* 0x000000014f0d7819 */ /* 0x000fe40000010e60 */
[----:B------:R-:W-:-:S02]  /*84350*/  IADD3.X R79, PT, PT, R41, R92, R61, P2, P3 ;  /* 0x0000005c294f7210 */ /* 0x000fc400017e643d */
[----:B------:R-:W-:Y:S02]  /*84360*/  IADD3 R69, P0, P1, R25, R76, R58 ;  /* 0x0000004c19457210 */ /* 0x000fe4000791e03a */
[----:B------:R-:W-:Y:S02]  /*84370*/  SHF.L.W.U32.HI R61, R62, 0x8, R67 ;  /* 0x000000083e3d7819 */ /* 0x000fe40000010e43 */
[----:B------:R-:W-:Y:S02]  /*84380*/  SHF.L.W.U32.HI R67, R67, 0x8, R62 ;  /* 0x0000000843437819 */ /* 0x000fe40000010e3e */
[----:B------:R-:W-:Y:S02]  /*84390*/  LOP3.LUT R60, R73, R84, RZ, 0x3c, !PT ;  /* 0x00000054493c7212 */ /* 0x000fe400078e3cff */
[----:B------:R-:W-:Y:S02]  /*843a0*/  IADD3.X R73, PT, PT, R13, R80, R59, P0, P1 ;  /* 0x000000500d497210 */ /* 0x000fe400007e243b */
[----:B------:R-:W-:-:S02]  /*843b0*/  IADD3 R91, P0, P1, R87, R67, R56 ;  /* 0x00000043575b7210 */ /* 0x000fc4000791e038 */
[----:B------:R-:W-:Y:S02]  /*843c0*/  LOP3.LUT R75, R75, R82, RZ, 0x3c, !PT ;  /* 0x000000524b4b7212 */ /* 0x000fe400078e3cff */
[----:B------:R-:W-:Y:S02]  /*843d0*/  LOP3.LUT R76, R12, R79, RZ, 0x3c, !PT ;  /* 0x0000004f0c4c7212 */ /* 0x000fe400078e3cff */
[----:B------:R-:W-:Y:S02]  /*843e0*/  IADD3.X R88, PT, PT, R89, R61, R57, P0, P1 ;  /* 0x0000003d59587210 */ /* 0x000fe400007e2439 */
[----:B------:R-:W-:Y:S02]  /*843f0*/  SHF.L.W.U32.HI R58, R60, 0x8, R75 ;  /* 0x000000083c3a7819 */ /* 0x000fe40000010e4b */
[----:B------:R-:W-:Y:S02]  /*84400*/  SHF.L.W.U32.HI R59, R75, 0x8, R60 ;  /* 0x000000084b3b7819 */ /* 0x000fe40000010e3c */
[----:B------:R-:W-:-:S02]  /*84410*/  IADD3 R76, P2, PT, R76, R95, RZ ;  /* 0x0000005f4c4c7210 */ /* 0x000fc40007f5e0ff */
[----:B------:R-:W-:Y:S02]  /*84420*/  LOP3.LUT R80, R24, R77, RZ, 0x3c, !PT ;  /* 0x0000004d18507212 */ /* 0x000fe400078e3cff */
[----:B------:R-:W-:Y:S02]  /*84430*/  LOP3.LUT R60, R68, R73, RZ, 0x3c, !PT ;  /* 0x00000049443c7212 */ /* 0x000fe400078e3cff */
[----:B------:R-:W-:Y:S02]  /*84440*/  LOP3.LUT R15, R91, R14, R89, 0x96, !PT ;  /* 0x0000000e5b0f7212 */ /* 0x000fe400078e9659 */
[----:B------:R-:W-:Y:S01]  /*84450*/  LOP3.LUT R74, R88, R74, R87, 0x96, !PT ;  /* 0x0000004a584a7212 */ /* 0x000fe200078e9657 */
[----:B------:R-:W-:Y:S01]  /*84460*/  IMAD.X R80, R80, 0x1, R97, P2 ;  /* 0x0000000150507824 */ /* 0x000fe200010e0661 */
[----:B------:R-:W-:Y:S02]  /*84470*/  IADD3 R60, P3, PT, R60, R94, RZ ;  /* 0x0000005e3c3c7210 */ /* 0x000fe40007f7e0ff */
[----:B------:R-:W-:-:S02]  /*84480*/  LOP3.LUT R62, R72, R69, RZ, 0x3c, !PT ;  /* 0x00000045483e7212 */ /* 0x000fc400078e3cff */
[----:B------:R-:W-:Y:S02]  /*84490*/  SHF.L.W.U32.HI R14, R74, 0x10, R15 ;  /* 0x000000104a0e7819 */ /* 0x000fe40000010e0f */
[----:B------:R-:W-:Y:S01]  /*844a0*/  SHF.L.W.U32.HI R15, R15, 0x10, R74 ;  /* 0x000000100f0f7819 */ /* 0x000fe20000010e4a */
[----:B------:R-:W-:Y:S01]  /*844b0*/  IMAD.X R62, R62, 0x1, R93, P3 ;  /* 0x000000013e3e7824 */ /* 0x000fe200018e065d */
[----:B------:R-:W-:Y:S02]  /*844c0*/  LOP3.LUT R63, R63, R76, RZ, 0x3c, !PT ;  /* 0x0000004c3f3f7212 */ /* 0x000fe400078e3cff */
[----:B------:R-:W-:Y:S02]  /*844d0*/  LOP3.LUT R66, R41, R80, RZ, 0x3c, !PT ;  /* 0x0000005029427212 */ /* 0x000fe400078e3cff */
[----:B------:R-:W-:Y:S02]  /*844e0*/  IADD3 R112, P0, PT, R15, R86, RZ ;  /* 0x000000560f707210 */ /* 0x000fe40007f1e0ff */
[----:B------:R-:W-:-:S02]  /*844f0*/  IADD3 R95, P1, P2, R81, R59, R36 ;  /* 0x0000003b515f7210 */ /* 0x000fc40007a3e024 */
[----:B------:R-:W-:Y:S02]  /*84500*/  SHF.L.W.U32.HI R41, R63, 0x8, R66 ;  /* 0x000000083f297819 */ /* 0x000fe40000010e42 */
[----:B------:R-:W-:Y:S02]  /*84510*/  LOP3.LUT R25, R25, R60, RZ, 0x3c, !PT ;  /* 0x0000003c19197212 */ /* 0x000fe400078e3cff */
[----:B------:R-:W-:Y:S01]  /*84520*/  LOP3.LUT R56, R13, R62, RZ, 0x3c, !PT ;  /* 0x0000003e0d387212 */ /* 0x000fe200078e3cff */
[----:B------:R-:W-:Y:S01]  /*84530*/  IMAD.X R114, R14, 0x1, R85, P0 ;  /* 0x000000010e727824 */ /* 0x000fe200000e0655 */
[----:B------:R-:W-:Y:S02]  /*84540*/  IADD3.X R92, PT, PT, R83, R58, R37, P1, P2 ;  /* 0x0000003a535c7210 */ /* 0x000fe40000fe4425 */
[----:B------:R-:W-:Y:S02]  /*84550*/  SHF.L.W.U32.HI R13, R66, 0x8, R63 ;  /* 0x00000008420d7819 */ /* 0x000fe40000010e3f */
[----:B---3--:R-:W-:-:S02]  /*84560*/  IADD3 R97, P0, P1, R77, R41, R38 ;  /* 0x000000294d617210 */ /* 0x008fc4000791e026 */
[----:B------:R-:W-:Y:S02]  /*84570*/  SHF.L.W.U32.HI R63, R25, 0x8, R56 ;  /* 0x00000008193f7819 */ /* 0x000fe40000010e38 */
[----:B------:R-:W-:Y:S02]  /*84580*/  IADD3.X R99, PT, PT, R79, R13, R39, P0, P1 ;  /* 0x0000000d4f637210 */ /* 0x000fe400007e2427 */
[----:B------:R-:W-:Y:S02]  /*84590*/  SHF.L.W.U32.HI R57, R56, 0x8, R25 ;  /* 0x0000000838397819 */ /* 0x000fe40000010e19 */
[----:B------:R-:W-:Y:S02]  /*845a0*/  IADD3 R115, P0, P1, R69, R63, R42 ;  /* 0x0000003f45737210 */ /* 0x000fe4000791e02a */
[----:B------:R-:W-:Y:S02]  /*845b0*/  LOP3.LUT R54, R95, R54, R83, 0x96, !PT ;  /* 0x000000365f367212 */ /* 0x000fe400078e9653 */
[----:B------:R-:W-:-:S02]  /*845c0*/  LOP3.LUT R25, R92, R78, R81, 0x96, !PT ;  /* 0x0000004e5c197212 */ /* 0x000fc400078e9651 */
[----:B------:R-:W-:Y:S02]  /*845d0*/  IADD3.X R116, PT, PT, R73, R57, R43, P0, P1 ;  /* 0x0000003949747210 */ /* 0x000fe400007e242b */
[----:B------:R-:W-:Y:S02]  /*845e0*/  SHF.L.W.U32.HI R87, R54, 0x10, R25 ;  /* 0x0000001036577819 */ /* 0x000fe40000010e19 */
[----:B------:R-:W-:Y:S02]  /*845f0*/  LOP3.LUT R12, R97, R12, R79, 0x96, !PT ;  /* 0x0000000c610c7212 */ /* 0x000fe400078e964f */
[----:B------:R-:W-:Y:S02]  /*84600*/  LOP3.LUT R39, R99, R24, R77, 0x96, !PT ;  /* 0x0000001863277212 */ /* 0x000fe400078e964d */
[----:B------:R-:W-:Y:S02]  /*84610*/  LOP3.LUT R68, R115, R68, R73, 0x96, !PT ;  /* 0x0000004473447212 */ /* 0x000fe400078e9649 */
[----:B------:R-:W-:-:S02]  /*84620*/  LOP3.LUT R37, R116, R72, R69, 0x96, !PT ;  /* 0x0000004874257212 */ /* 0x000fc400078e9645 */
[----:B------:R-:W-:Y:S02]  /*84630*/  SHF.L.W.U32.HI R89, R25, 0x10, R54 ;  /* 0x0000001019597819 */ /* 0x000fe40000010e36 */
[----:B------:R-:W-:Y:S02]  /*84640*/  IADD3 R24, P0, PT, R87, R82, RZ ;  /* 0x0000005257187210 */ /* 0x000fe40007f1e0ff */
[----:B------:R-:W-:Y:S02]  /*84650*/  SHF.L.W.U32.HI R103, R12, 0x10, R39 ;  /* 0x000000100c677819 */ /* 0x000fe40000010e27 */
[----:B------:R-:W-:Y:S01]  /*84660*/  SHF.L.W.U32.HI R101, R68, 0x10, R37 ;  /* 0x0000001044657819 */ /* 0x000fe20000010e25 */
[----:B------:R-:W-:Y:S01]  /*84670*/  IMAD.X R25, R89, 0x1, R84, P0 ;  /* 0x0000000159197824 */ /* 0x000fe200000e0654 */
[----:B------:R-:W-:Y:S01]  /*84680*/  SHF.L.W.U32.HI R105, R39, 0x10, R12 ;  /* 0x0000001027697819 */ /* 0x000fe20000010e0c */
[----:B------:R-:W-:Y:S01]  /*84690*/  UIADD3 UR4, UPT, UPT, UR4, 0x1, URZ ;  /* 0x0000000104047890 */ /* 0x000fe2000fffe0ff */
[----:B------:R-:W-:-:S02]  /*846a0*/  IADD3 R86, P0, PT, R103, R76, RZ ;  /* 0x0000004c67567210 */ /* 0x000fc40007f1e0ff */
[----:B------:R-:W-:Y:S02]  /*846b0*/  SHF.L.W.U32.HI R113, R37, 0x10, R68 ;  /* 0x0000001025717819 */ /* 0x000fe40000010e44 */
[----:B------:R-:W-:Y:S01]  /*846c0*/  IADD3 R104, P1, PT, R101, R60, RZ ;  /* 0x0000003c65687210 */ /* 0x000fe20007f3e0ff */
[----:B------:R-:W-:Y:S01]  /*846d0*/  UISETP.NE.AND UP0, UPT, UR4, 0xc, UPT ;  /* 0x0000000c0400788c */ /* 0x000fe2000bf05270 */
[----:B------:R-:W-:Y:S01]  /*846e0*/  IMAD.X R90, R105, 0x1, R80, P0 ;  /* 0x00000001695a7824 */ /* 0x000fe200000e0650 */
[----:B------:R-:W-:Y:S02]  /*846f0*/  LOP3.LUT R67, R67, R112, RZ, 0x3c, !PT ;  /* 0x0000007043437212 */ /* 0x000fe400078e3cff */
[----:B------:R-:W-:Y:S01]  /*84700*/  LOP3.LUT R36, R61, R114, RZ, 0x3c, !PT ;  /* 0x000000723d247212 */ /* 0x000fe200078e3cff */
[----:B------:R-:W-:Y:S01]  /*84710*/  IMAD.X R106, R113, 0x1, R62, P1 ;  /* 0x00000001716a7824 */ /* 0x000fe200008e063e */
[----:B------:R-:W-:Y:S02]  /*84720*/  LOP3.LUT R12, R41, R86, RZ, 0x3c, !PT ;  /* 0x00000056290c7212 */ /* 0x000fe400078e3cff */
[----:B------:R-:W-:-:S02]  /*84730*/  SHF.L.W.U32.HI R111, R67, 0x1, R36 ;  /* 0x00000001436f7819 */ /* 0x000fc40000010e24 */
[----:B------:R-:W-:Y:S02]  /*84740*/  SHF.L.W.U32.HI R94, R36, 0x1, R67 ;  /* 0x00000001245e7819 */ /* 0x000fe40000010e43 */
        /* <DEDUP_REMOVED lines=14> */
[----:B------:R-:W-:Y:S01]  /*84830*/  UMOV UR4, UR6 ;  /* 0x0000000600047c82 */ /* 0x000fe20008000000 */
[----:B------:R-:W-:Y:S01]  /*84840*/  LOP3.LUT R34, R86, R91, R34, 0x96, !PT ;  /* 0x0000005b56227212 */ /* 0x000fe200078e9622 */
[----:B------:R-:W-:Y:S01]  /*84850*/  VIADD R5, R5, 0x80 ;  /* 0x0000008005057836 */ /* 0x000fe20000000000 */
[----:B------:R-:W-:Y:S01]  /*84860*/  IADD3.X R6, PT, PT, R6, -0x1, RZ, P0, !PT ;  /* 0xffffffff06067810 */ /* 0x000fe200007fe4ff */
[----:B------:R-:W-:Y:S01]  /*84870*/  VIADD R2, R2, 0xffffff80 ;  /* 0xffffff8002027836 */ /* 0x000fe20000000000 */
[----:B------:R-:W-:Y:S01]  /*84880*/  ISETP.GT.U32.AND P0, PT, R4, 0x80, PT ;  /* 0x000000800400780c */ /* 0x000fe20003f04070 */
[----:B------:R-:W-:Y:S01]  /*84890*/  IMAD.MOV.U32 R42, RZ, RZ, R8 ;  /* 0x000000ffff2a7224 */ /* 0x000fe200078e0008 */
[----:B------:R-:W-:Y:S01]  /*848a0*/  LOP3.LUT R35, R90, R88, R35, 0x96, !PT ;  /* 0x000000585a237212 */ /* 0x000fe200078e9623 */
[----:B------:R-:W-:Y:S01]  /*848b0*/  IMAD.MOV.U32 R43, RZ, RZ, R9 ;  /* 0x000000ffff2b7224 */ /* 0x000fe200078e0009 */
        /* <DEDUP_REMOVED lines=16> */
[C---:B------:R-:W-:Y:S01]  /*849c0*/  IADD3 R5, P0, PT, R22.reuse, 0x2ff, RZ ;  /* 0x000002ff16057810 */ /* 0x040fe20007f1e0ff */
[----:B------:R0:W-:Y:S01]  /*849d0*/  STL.64 [R1+0xb08], R8 ;  /* 0x000b080801007387 */ /* 0x0001e20000100a00 */
[----:B------:R-:W-:Y:S02]  /*849e0*/  IMAD.MOV.U32 R12, RZ, RZ, R26 ;  /* 0x000000ffff0c7224 */ /* 0x000fe400078e001a */
[----:B------:R-:W-:Y:S01]  /*849f0*/  IMAD.MOV.U32 R13, RZ, RZ, R27 ;  /* 0x000000ffff0d7224 */ /* 0x000fe200078e001b */
[----:B------:R-:W-:Y:S01]  /*84a00*/  LOP3.LUT R5, R5, 0xffffff80, RZ, 0xc0, !PT ;  /* 0xffffff8005057812 */ /* 0x000fe200078ec0ff */
[----:B------:R-:W-:Y:S01]  /*84a10*/  IMAD.MOV.U32 R14, RZ, RZ, R50 ;  /* 0x000000ffff0e7224 */ /* 0x000fe200078e0032 */
[----:B------:R-:W-:Y:S01]  /*84a20*/  STL.64 [R1+0xb10], R32 ;  /* 0x000b102001007387 */ /* 0x000fe20000100a00 */
[----:B------:R-:W-:Y:S02]  /*84a30*/  IMAD.MOV.U32 R15, RZ, RZ, R53 ;  /* 0x000000ffff0f7224 */ /* 0x000fe400078e0035 */
[----:B------:R-:W-:Y:S01]  /*84a40*/  IMAD.X R11, RZ, RZ, RZ, P0 ;  /* 0x000000ffff0b7224 */ /* 0x000fe200000e06ff */
[----:B------:R-:W-:Y:S01]  /*84a50*/  IADD3 R22, P0, P1, R22, 0x300, -R5 ;  /* 0x0000030016167810 */ /* 0x000fe2000791e805 */
[----:B------:R-:W-:Y:S01]  /*84a60*/  IMAD.MOV.U32 R24, RZ, RZ, R55 ;  /* 0x000000ffff187224 */ /* 0x000fe200078e0037 */
[----:B------:R1:W-:Y:S01]  /*84a70*/  STL.128 [R1+0xad0], R12 ;  /* 0x000ad00c01007387 */ /* 0x0003e20000100c00 */
[----:B0-----:R-:W-:Y:S01]  /*84a80*/  IMAD.MOV.U32 R8, RZ, RZ, R34 ;  /* 0x000000ffff087224 */ /* 0x001fe200078e0022 */
[----:B------:R-:W-:Y:S01]  /*84a90*/  LOP3.LUT R11, R11, 0x1, RZ, 0xc0, !PT ;  /* 0x000000010b0b7812 */ /* 0x000fe200078ec0ff */
[----:B------:R-:W-:Y:S01]  /*84aa0*/  IMAD.MOV.U32 R9, RZ, RZ, R35 ;  /* 0x000000ffff097224 */ /* 0x000fe200078e0023 */
[C---:B------:R-:W-:Y:S01]  /*84ab0*/  ISETP.GT.U32.AND P2, PT, R22.reuse, 0x1, PT ;  /* 0x000000011600780c */ /* 0x040fe20003f44070 */
[----:B------:R-:W-:Y:S01]  /*84ac0*/  IMAD.MOV.U32 R25, RZ, RZ, R52 ;  /* 0x000000ffff197224 */ /* 0x000fe200078e0034 */
[----:B------:R-:W-:Y:S01]  /*84ad0*/  IADD3.X R11, PT, PT, RZ, RZ, ~R11, P0, P1 ;  /* 0x000000ffff0b7210 */ /* 0x000fe200007e2c0b */
[----:B------:R-:W-:Y:S01]  /*84ae0*/  IMAD.MOV.U32 R26, RZ, RZ, R49 ;  /* 0x000000ffff1a7224 */ /* 0x000fe200078e0031 */
[----:B------:R0:W-:Y:S01]  /*84af0*/  STL.64 [R1+0xac8], R8 ;  /* 0x000ac80801007387 */ /* 0x0001e20000100a00 */
[----:B------:R-:W-:Y:S01]  /*84b00*/  IMAD.MOV.U32 R27, RZ, RZ, R44 ;  /* 0x000000ffff1b7224 */ /* 0x000fe200078e002c */
[----:B------:R-:W-:Y:S01]  /*84b10*/  ISETP.GE.U32.AND P1, PT, R22, 0x4, PT ;  /* 0x000000041600780c */ /* 0x000fe20003f26070 */
[----:B------:R-:W-:Y:S01]  /*84b20*/  IMAD.MOV.U32 R6, RZ, RZ, RZ ;  /* 0x000000ffff067224 */ /* 0x000fe200078e00ff */
[----:B------:R-:W-:-:S02]  /*84b30*/  ISETP.GT.U32.AND.EX P2, PT, R11, RZ, PT, P2 ;  /* 0x000000ff0b00720c */ /* 0x000fc40003f44120 */
[----:B------:R2:W-:Y:S01]  /*84b40*/  STL.128 [R1+0xae0], R24 ;  /* 0x000ae01801007387 */ /* 0x0005e20000100c00 */
[C---:B------:R-:W-:Y:S01]  /*84b50*/  ISETP.GE.U32.AND.EX P1, PT, R11.reuse, RZ, PT, P1 ;  /* 0x000000ff0b00720c */ /* 0x040fe20003f26110 */
[----:B-1----:R-:W-:Y:S01]  /*84b60*/  IMAD.MOV.U32 R12, RZ, RZ, R45 ;  /* 0x000000ffff0c7224 */ /* 0x002fe200078e002d */
[----:B------:R-:W-:Y:S01]  /*84b70*/  SEL R2, R22, 0x1, P2 ;  /* 0x0000000116027807 */ /* 0x000fe20001000000 */
[----:B------:R-:W-:Y:S01]  /*84b80*/  IMAD.MOV.U32 R13, RZ, RZ, R48 ;  /* 0x000000ffff0d7224 */ /* 0x000fe200078e0030 */
[----:B------:R-:W-:Y:S01]  /*84b90*/  SEL R11, R11, RZ, P2 ;  /* 0x000000ff0b0b7207 */ /* 0x000fe20001000000 */
[----:B------:R-:W-:Y:S01]  /*84ba0*/  IMAD.MOV.U32 R14, RZ, RZ, R46 ;  /* 0x000000ffff0e7224 */ /* 0x000fe200078e002e */
[----:B------:R-:W-:Y:S01]  /*84bb0*/  LOP3.LUT R5, R2, 0x3, RZ, 0xc0, !PT ;  /* 0x0000000302057812 */ /* 0x000fe200078ec0ff */
[----:B------:R-:W-:Y:S02]  /*84bc0*/  IMAD.MOV.U32 R15, RZ, RZ, R51 ;  /* 0x000000ffff0f7224 */ /* 0x000fe400078e0033 */
[----:B0-----:R-:W-:Y:S01]  /*84bd0*/  IMAD.MOV.U32 R8, RZ, RZ, R40 ;  /* 0x000000ffff087224 */ /* 0x001fe200078e0028 */
[----:B------:R-:W-:Y:S01]  /*84be0*/  ISETP.NE.U32.AND P0, PT, R5, RZ, PT ;  /* 0x000000ff0500720c */ /* 0x000fe20003f05070 */
[----:B------:R-:W-:Y:S01]  /*84bf0*/  IMAD.MOV.U32 R9, RZ, RZ, R47 ;  /* 0x000000ffff097224 */ /* 0x000fe200078e002f */
[----:B------:R2:W-:Y:S02]  /*84c00*/  STL.128 [R1+0xaf0], R12 ;  /* 0x000af00c01007387 */ /* 0x0005e40000100c00 */
[----:B------:R-:W-:-:S02]  /*84c10*/  ISETP.NE.AND.EX P0, PT, RZ, RZ, PT, P0 ;  /* 0x000000ffff00720c */ /* 0x000fc40003f05300 */
[----:B------:R2:W-:Y:S01]  /*84c20*/  STL.64 [R1+0xb00], R8 ;  /* 0x000b000801007387 */ /* 0x0005e20000100a00 */
[----:B------:R-:W-:Y:S10]  /*84c30*/  @!P1 BRA `(.L_x_330) ;  /* 0x00000000004c9947 */ /* 0x000ff40003800000 */
[----:B------:R-:W-:Y:S01]  /*84c40*/  LOP3.LUT R6, R2, 0xfffffffc, RZ, 0xc0, !PT ;  /* 0xfffffffc02067812 */ /* 0x000fe200078ec0ff */
[----:B------:R-:W-:Y:S02]  /*84c50*/  IMAD.MOV.U32 R2, RZ, RZ, RZ ;  /* 0x000000ffff027224 */ /* 0x000fe400078e00ff */
[----:B--2---:R-:W-:-:S07]  /*84c60*/  IMAD.MOV.U32 R14, RZ, RZ, RZ ;  /* 0x000000ffff0e7224 */ /* 0x004fce00078e00ff */
.L_x_331:
[----:B------:R-:W2:Y:S04]  /*84c70*/  LDL.U8 R8, [R2+UR5+0x103] ;  /* 0x0001030502087983 */ /* 0x000ea80008100000 */
[----:B------:R-:W2:Y:S04]  /*84c80*/  LDL.U8 R9, [R2+UR5+0x102] ;  /* 0x0001020502097983 */ /* 0x000ea80008100000 */
[----:B------:R-:W3:Y:S04]  /*84c90*/  LDL.U8 R12, [R2+UR5+0x101] ;  /* 0x00010105020c7983 */ /* 0x000ee80008100000 */
[----:B------:R0:W3:Y:S01]  /*84ca0*/  LDL.U8 R13, [R2+UR5+0x100] ;  /* 0x00010005020d7983 */ /* 0x0000e20008100000 */
[----:B--2---:R-:W-:Y:S01]  /*84cb0*/  PRMT R8, R9, 0x3340, R8 ;  /* 0x0000334009087816 */ /* 0x004fe20000000008 */
[----:B------:R-:W-:Y:S01]  /*84cc0*/  IMAD.IADD R9, R1, 0x1, R2 ;  /* 0x0000000101097824 */ /* 0x000fe200078e0202 */
[----:B0-----:R-:W-:-:S05]  /*84cd0*/  IADD3 R2, P1, PT, R2, 0x4, RZ ;  /* 0x0000000402027810 */ /* 0x001fca0007f3e0ff */
[----:B------:R-:W-:Y:S01]  /*84ce0*/  IMAD.X R14, RZ, RZ, R14, P1 ;  /* 0x000000ffff0e7224 */ /* 0x000fe200008e060e */
[----:B---3--:R-:W-:Y:S02]  /*84cf0*/  PRMT R13, R13, 0x3340, R12 ;  /* 0x000033400d0d7816 */ /* 0x008fe4000000000c */
[----:B------:R-:W-:Y:S02]  /*84d00*/  IADD3 R12, P2, PT, R2, -R6, RZ ;  /* 0x80000006020c7210 */ /* 0x000fe40007f5e0ff */
[----:B------:R-:W-:Y:S02]  /*84d10*/  PRMT R8, R13, 0x5410, R8 ;  /* 0x000054100d087816 */ /* 0x000fe40000000008 */
[----:B------:R-:W-:Y:S01]  /*84d20*/  ISETP.NE.U32.AND P1, PT, R12, RZ, PT ;  /* 0x000000ff0c00720c */ /* 0x000fe20003f25070 */
[----:B------:R-:W-:Y:S02]  /*84d30*/  IMAD.X R12, R14, 0x1, ~R11, P2 ;  /* 0x000000010e0c7824 */ /* 0x000fe400010e0e0b */
[----:B------:R0:W-:Y:S03]  /*84d40*/  STL [R9+0xb28], R8 ;  /* 0x000b280809007387 */ /* 0x0001e60000100800 */
[----:B------:R-:W-:-:S13]  /*84d50*/  ISETP.NE.AND.EX P1, PT, R12, RZ, PT, P1 ;  /* 0x000000ff0c00720c */ /* 0x000fda0003f25310 */
[----:B0-----:R-:W-:Y:S05]  /*84d60*/  @P1 BRA `(.L_x_331) ;  /* 0xfffffffc00c01947 */ /* 0x001fea000383ffff */
.L_x_330:
[----:B------:R-:W-:Y:S05]  /*84d70*/  @!P0 BRA `(.L_x_332) ;  /* 0x00000000002c8947 */ /* 0x000fea0003800000 */
[----:B--2---:R-:W-:-:S05]  /*84d80*/  IADD3 R8, P0, PT, RZ, -R5, RZ ;  /* 0x80000005ff087210 */ /* 0x004fca0007f1e0ff */
[----:B------:R-:W-:-:S08]  /*84d90*/  IMAD.X R9, RZ, RZ, -0x1, P0 ;  /* 0xffffffffff097424 */ /* 0x000fd000000e06ff */
.L_x_333:
[----:B0-----:R0:W2:Y:S01]  /*84da0*/  LDL.U8 R2, [R6+UR5+0x100] ;  /* 0x0001000506027983 */ /* 0x0010a20008100000 */
[----:B------:R-:W-:Y:S01]  /*84db0*/  IMAD.IADD R5, R1, 0x1, R6 ;  /* 0x0000000101057824 */ /* 0x000fe200078e0206 */
[----:B------:R-:W-:-:S05]  /*84dc0*/  IADD3 R8, P0, PT, R8, 0x1, RZ ;  /* 0x0000000108087810 */ /* 0x000fca0007f1e0ff */
[----:B------:R-:W-:Y:S01]  /*84dd0*/  IMAD.X R9, RZ, RZ, R9, P0 ;  /* 0x000000ffff097224 */ /* 0x000fe200000e0609 */
[----:B------:R-:W-:Y:S01]  /*84de0*/  ISETP.NE.U32.AND P0, PT, R8, RZ, PT ;  /* 0x000000ff0800720c */ /* 0x000fe20003f05070 */
[----:B0-----:R-:W-:-:S03]  /*84df0*/  VIADD R6, R6, 0x1 ;  /* 0x0000000106067836 */ /* 0x001fc60000000000 */
[----:B------:R-:W-:Y:S01]  /*84e00*/  ISETP.NE.AND.EX P0, PT, R9, RZ, PT, P0 ;  /* 0x000000ff0900720c */ /* 0x000fe20003f05300 */
[----:B--2---:R0:W-:-:S12]  /*84e10*/  STL.U8 [R5+0xb28], R2 ;  /* 0x000b280205007387 */ /* 0x0041d80000100000 */
[----:B------:R-:W-:Y:S05]  /*84e20*/  @P0 BRA `(.L_x_333) ;  /* 0xfffffffc00dc0947 */ /* 0x000fea000383ffff */
.L_x_332:
[----:B--2---:R-:W2:Y:S01]  /*84e30*/  LDL R13, [R1+0xba8] ;  /* 0x000ba800010d7983 */ /* 0x004ea20000100800 */
[----:B------:R-:W1:Y:S02]  /*84e40*/  LDCU.64 UR6, c[0x0][0x380] ;  /* 0x00007000ff0677ac */ /* 0x000e640008000a00 */
[----:B-1----:R-:W-:-:S04]  /*84e50*/  ISETP.NE.U32.AND P0, PT, RZ, UR6, PT ;  /* 0x00000006ff007c0c */ /* 0x002fc8000bf05070 */
[----:B------:R-:W-:Y:S01]  /*84e60*/  ISETP.NE.AND.EX P0, PT, RZ, UR7, PT, P0 ;  /* 0x00000007ff007c0c */ /* 0x000fe2000bf05300 */
[----:B--2---:R-:W-:-:S05]  /*84e70*/  IMAD.IADD R11, R13, 0x1, R4 ;  /* 0x000000010d0b7824 */ /* 0x004fca00078e0204 */
[----:B------:R1:W-:Y:S07]  /*84e80*/  STL [R1+0xba8], R11 ;  /* 0x000ba80b01007387 */ /* 0x0003ee0000100800 */
[----:B------:R-:W-:Y:S05]  /*84e90*/  @!P0 EXIT ;  /* 0x000000000000894d */ /* 0x000fea0003800000 */
[----:B------:R-:W2:Y:S04]  /*84ea0*/  LDL.64 R8, [R1+0xb08] ;  /* 0x000b080001087983 */ /* 0x000ea80000100a00 */
[----:B0-----:R-:W3:Y:S04]  /*84eb0*/  LDL.64 R4, [R1+0xb10] ;  /* 0x000b100001047983 */ /* 0x001ee80000100a00 */
[----:B------:R-:W4:Y:S04]  /*84ec0*/  LDL.U8 R2, [R1+0xbb0] ;  /* 0x000bb00001027983 */ /* 0x000f280000100000 */
[----:B------:R0:W-:Y:S04]  /*84ed0*/  STL.128 [R1+0x600], RZ ;  /* 0x000600ff01007387 */ /* 0x0001e80000100c00 */
[----:B------:R0:W-:Y:S04]  /*84ee0*/  STL.128 [R1+0x610], RZ ;  /* 0x000610ff01007387 */ /* 0x0001e80000100c00 */
[----:B------:R0:W-:Y:S04]  /*84ef0*/  STL.128 [R1+0x620], RZ ;  /* 0x000620ff01007387 */ /* 0x0001e80000100c00 */
[----:B------:R0:W-:Y:S01]  /*84f00*/  STL.128 [R1+0x630], RZ ;  /* 0x000630ff01007387 */ /* 0x0001e20000100c00 */
[----:B--2---:R-:W-:-:S04]  /*84f10*/  IADD3 R44, P1, PT, R11, R8, RZ ;  /* 0x000000080b2c7210 */ /* 0x004fc80007f3e0ff */
[----:B------:R-:W-:Y:S01]  /*84f20*/  ISETP.GE.U32.AND P0, PT, R44, R8, PT ;  /* 0x000000082c00720c */ /* 0x000fe20003f06070 */
[----:B------:R-:W-:-:S05]  /*84f30*/  IMAD.X R45, RZ, RZ, R9, P1 ;  /* 0x000000ffff2d7224 */ /* 0x000fca00008e0609 */
[----:B------:R-:W-:-:S04]  /*84f40*/  ISETP.GE.U32.AND.EX P0, PT, R45, R9, PT, P0 ;  /* 0x000000092d00720c */ /* 0x000fc80003f06100 */
[----:B------:R-:W-:Y:S02]  /*84f50*/  SEL R9, RZ, 0x1, P0 ;  /* 0x00000001ff097807 */ /* 0x000fe40000000000 */
[----:B----4-:R-:W-:Y:S02]  /*84f60*/  ISETP.NE.AND P0, PT, R2, RZ, PT ;  /* 0x000000ff0200720c */ /* 0x010fe40003f05270 */
[----:B---3--:R-:W-:Y:S01]  /*84f70*/  IADD3 R60, P1, PT, R4, R9, RZ ;  /* 0x00000009043c7210 */ /* 0x008fe20007f3e0ff */
[----:B------:R-:W-:Y:S02]  /*84f80*/  IMAD.MOV.U32 R8, RZ, RZ, -0x1 ;  /* 0xffffffffff087424 */ /* 0x000fe400078e00ff */
[----:B------:R-:W-:Y:S02]  /*84f90*/  IMAD.MOV.U32 R9, RZ, RZ, -0x1 ;  /* 0xffffffffff097424 */ /* 0x000fe400078e00ff */
[----:B------:R-:W-:Y:S01]  /*84fa0*/  IMAD.X R61, RZ, RZ, R5, P1 ;  /* 0x000000ffff3d7224 */ /* 0x000fe200008e0605 */
        /* <DEDUP_REMOVED lines=13> */
[----:B------:R-:W-:Y:S01]  /*85080*/  IMAD.IADD R10, R10, 0x1, -R13 ;  /* 0x000000010a0a7824 */ /* 0x000fe200078e0a0d */
[----:B------:R-:W-:Y:S01]  /*85090*/  LOP3.LUT R2, R5, 0x7ffffff8, RZ, 0xc0, !PT ;  /* 0x7ffffff805027812 */ /* 0x000fe200078ec0ff */
[----:B------:R-:W-:Y:S02]  /*850a0*/  VIADD R12, R1, 0xac8 ;  /* 0x00000ac8010c7836 */ /* 0x000fe40000000000 */
[----:B------:R-:W-:Y:S01]  /*850b0*/  IMAD.IADD R7, R13, 0x1, R7 ;  /* 0x000000010d077824 */ /* 0x000fe200078e0207 */
[----:B------:R-:W-:-:S04]  /*850c0*/  LOP3.LUT R10, R10, 0x7ffffff8, RZ, 0xc0, !PT ;  /* 0x7ffffff80a0a7812 */ /* 0x000fc800078ec0ff */
[----:B------:R-:W-:Y:S01]  /*850d0*/  IADD3 R7, PT, PT, R12, 0x67, R7 ;  /* 0x000000670c077810 */ /* 0x000fe20007ffe007 */
[----:B------:R-:W-:-:S07]  /*850e0*/  IMAD.MOV R10, RZ, RZ, -R10 ;  /* 0x000000ffff0a7224 */ /* 0x000fce00078e0a0a */
.L_x_336:
        /* <DEDUP_REMOVED lines=12> */
.L_x_335:
[----:B------:R-:W-:Y:S05]  /*851b0*/  @!P1 BRA `(.L_x_334) ;  /* 0x0000000000709947 */ /* 0x000fea0003800000 */
[----:B------:R-:W-:Y:S02]  /*851c0*/  ISETP.GE.U32.AND P0, PT, R4, 0x4, PT ;  /* 0x000000040400780c */ /* 0x000fe40003f06070 */
[----:B------:R-:W-:-:S04]  /*851d0*/  LOP3.LUT R9, R5, 0x3, RZ, 0xc0, !PT ;  /* 0x0000000305097812 */ /* 0x000fc800078ec0ff */
        /* <DEDUP_REMOVED lines=14> */
.L_x_337:
[----:B------:R-:W-:Y:S05]  /*852c0*/  @!P1 BRA `(.L_x_334) ;  /* 0x00000000002c9947 */ /* 0x000fea0003800000 */
[----:B------:R-:W-:Y:S02]  /*852d0*/  ISETP.NE.AND P0, PT, R9, 0x1, PT ;  /* 0x000000010900780c */ /* 0x000fe40003f05270 */
[----:B------:R-:W-:-:S04]  /*852e0*/  LOP3.LUT R5, R5, 0x1, RZ, 0xc0, !PT ;  /* 0x0000000105057812 */ /* 0x000fc800078ec0ff */
[----:B------:R-:W-:-:S07]  /*852f0*/  ISETP.NE.U32.AND P1, PT, R5, 0x1, PT ;  /* 0x000000010500780c */ /* 0x000fce0003f25070 */
[-CC-:B------:R-:W-:Y:S02]  /*85300*/  @P0 IADD3 R5, PT, PT, R1, R11.reuse, R2.reuse ;  /* 0x0000000b01050210 */ /* 0x180fe40007ffe002 */
[----:B0-----:R-:W-:Y:S01]  /*85310*/  @P0 IADD3 R4, PT, PT, R11, 0x1, R2 ;  /* 0x000000010b040810 */ /* 0x001fe20007ffe002 */
[----:B------:R-:W-:Y:S02]  /*85320*/  @P0 VIADD R2, R2, 0x2 ;  /* 0x0000000202020836 */ /* 0x000fe40000000000 */
[----:B------:R2:W-:Y:S02]  /*85330*/  @P0 STL.U8 [R5+0xb28], RZ ;  /* 0x000b28ff05000387 */ /* 0x0005e40000100000 */
[C---:B------:R-:W-:Y:S01]  /*85340*/  @P0 IMAD.IADD R4, R1.reuse, 0x1, R4 ;  /* 0x0000000101040824 */ /* 0x040fe200078e0204 */
[----:B------:R-:W-:-:S04]  /*85350*/  @!P1 IADD3 R2, PT, PT, R1, R11, R2 ;  /* 0x0000000b01029210 */ /* 0x000fc80007ffe002 */
[----:B------:R2:W-:Y:S04]  /*85360*/  @P0 STL.U8 [R4+0xb28], RZ ;  /* 0x000b28ff04000387 */ /* 0x0005e80000100000 */
[----:B------:R2:W-:Y:S02]  /*85370*/  @!P1 STL.U8 [R2+0xb28], RZ ;  /* 0x000b28ff02009387 */ /* 0x0005e40000100000 */
.L_x_334:
        /* <DEDUP_REMOVED lines=19> */
[----:B01----:R-:W5:Y:S04]  /*854b0*/  LDL.128 R8, [R1+0xad0] ;  /* 0x000ad00001087983 */ /* 0x003f680000100c00 */
[----:B--2---:R-:W2:Y:S04]  /*854c0*/  LDL.128 R4, [R1+0xae0] ;  /* 0x000ae00001047983 */ /* 0x004ea80000100c00 */
[----:B------:R-:W2:Y:S01]  /*854d0*/  LDL.128 R12, [R1+0xaf0] ;  /* 0x000af000010c7983 */ /* 0x000ea20000100c00 */
[----:B------:R-:W-:-:S02]  /*854e0*/  LOP3.LUT R43, R44, R70, RZ, 0x3c, !PT ;  /* 0x000000462c2b7212 */ /* 0x000fc400078e3cff */
[----:B------:R-:W-:Y:S02]  /*854f0*/  LOP3.LUT R45, R45, R71, RZ, 0x3c, !PT ;  /* 0x000000472d2d7212 */ /* 0x000fe400078e3cff */
[----:B------:R-:W-:Y:S01]  /*85500*/  LOP3.LUT R71, R60, R64, RZ, 0x3c, !PT ;  /* 0x000000403c477212 */ /* 0x000fe200078e3cff */
[----:B------:R-:W-:Y:S01]  /*85510*/  UMOV UR4, URZ ;  /* 0x000000ff00047c82 */ /* 0x000fe20008000000 */
[C---:B---3--:R-:W-:Y:S02]  /*85520*/  PRMT R22, R77.reuse, 0x7770, RZ ;  /* 0x000077704d167816 */ /* 0x048fe400000000ff */
[----:B------:R-:W-:Y:S02]  /*85530*/  PRMT R2, R77, 0x7771, RZ ;  /* 0x000077714d027816 */ /* 0x000fe400000000ff */
[----:B------:R-:W-:-:S03]  /*85540*/  LOP3.LUT R59, R22, 0xff, RZ, 0xc0, !PT ;  /* 0x000000ff163b7812 */ /* 0x000fc600078ec0ff */
[----:B------:R-:W-:Y:S01]  /*85550*/  IMAD.SHL.U32 R22, R2, 0x100, RZ ;  /* 0x0000010002167824 */ /* 0x000fe200078e00ff */
[----:B------:R-:W-:-:S04]  /*85560*/  PRMT R2, R77, 0x7772, RZ ;  /* 0x000077724d027816 */ /* 0x000fc800000000ff */
[----:B------:R-:W-:Y:S01]  /*85570*/  LOP3.LUT R59, R59, 0xff00, R22, 0xf8, !PT ;  /* 0x0000ff003b3b7812 */ /* 0x000fe200078ef816 */
[----:B------:R-:W-:Y:S01]  /*85580*/  IMAD.U32 R2, R2, 0x10000, RZ ;  /* 0x0001000002027824 */ /* 0x000fe200078e00ff */
[----:B------:R-:W-:Y:S02]  /*85590*/  PRMT R22, R77, 0x7773, RZ ;  /* 0x000077734d167816 */ /* 0x000fe400000000ff */
[----:B----4-:R-:W-:Y:S02]  /*855a0*/  PRMT R42, R67, 0x7771, RZ ;  /* 0x00007771432a7816 */ /* 0x010fe400000000ff */
[----:B------:R-:W-:Y:S01]  /*855b0*/  LOP3.LUT R2, R59, 0xff0000, R2, 0xf8, !PT ;  /* 0x00ff00003b027812 */ /* 0x000fe200078ef802 */
[----:B------:R-:W-:Y:S01]  /*855c0*/  IMAD.SHL.U32 R73, R22, 0x1000000, RZ ;  /* 0x0100000016497824 */ /* 0x000fe200078e00ff */
[----:B------:R-:W-:Y:S02]  /*855d0*/  PRMT R44, R67, 0x7770, RZ ;  /* 0x00007770432c7816 */ /* 0x000fe400000000ff */
[----:B-----5:R-:W-:-:S02]  /*855e0*/  PRMT R58, R63, 0x7771, RZ ;  /* 0x000077713f3a7816 */ /* 0x020fc400000000ff */
[----:B------:R-:W-:Y:S01]  /*855f0*/  LOP3.LUT R77, R2, R73, RZ, 0xfc, !PT ;  /* 0x00000049024d7212 */ /* 0x000fe200078efcff */
[----:B------:R-:W-:Y:S01]  /*85600*/  IMAD.SHL.U32 R42, R42, 0x100, RZ ;  /* 0x000001002a2a7824 */ /* 0x000fe200078e00ff */
[----:B------:R-:W-:Y:S02]  /*85610*/  PRMT R59, R63, 0x7770, RZ ;  /* 0x000077703f3b7816 */ /* 0x000fe400000000ff */
[----:B------:R-:W-:Y:S01]  /*85620*/  PRMT R2, R67, 0x7772, RZ ;  /* 0x0000777243027816 */ /* 0x000fe200000000ff */
[----:B------:R-:W-:Y:S01]  /*85630*/  IMAD.SHL.U32 R58, R58, 0x100, RZ ;  /* 0x000001003a3a7824 */ /* 0x000fe200078e00ff */
[----:B------:R-:W-:Y:S02]  /*85640*/  LOP3.LUT R75, R44, 0xff, RZ, 0xc0, !PT ;  /* 0x000000ff2c4b7812 */ /* 0x000fe400078ec0ff */
[----:B------:R-:W-:Y:S01]  /*85650*/  LOP3.LUT R59, R59, 0xff, RZ, 0xc0, !PT ;  /* 0x000000ff3b3b7812 */ /* 0x000fe200078ec0ff */
[----:B------:R-:W-:Y:S01]  /*85660*/  IMAD.U32 R2, R2, 0x10000, RZ ;  /* 0x0001000002027824 */ /* 0x000fe200078e00ff */
[----:B------:R-:W-:-:S02]  /*85670*/  PRMT R44, R69, 0x7770, RZ ;  /* 0x00007770452c7816 */ /* 0x000fc400000000ff */
[----:B------:R-:W-:Y:S02]  /*85680*/  LOP3.LUT R75, R75, 0xff00, R42, 0xf8, !PT ;  /* 0x0000ff004b4b7812 */ /* 0x000fe400078ef82a */
[----:B------:R-:W-:Y:S02]  /*85690*/  PRMT R42, R69, 0x7771, RZ ;  /* 0x00007771452a7816 */ /* 0x000fe400000000ff */
[----:B------:R-:W-:Y:S02]  /*856a0*/  LOP3.LUT R73, R59, 0xff00, R58, 0xf8, !PT ;  /* 0x0000ff003b497812 */ /* 0x000fe400078ef83a */
[----:B------:R-:W-:Y:S02]  /*856b0*/  LOP3.LUT R59, R44, 0xff, RZ, 0xc0, !PT ;  /* 0x000000ff2c3b7812 */ /* 0x000fe400078ec0ff */
[----:B------:R-:W-:Y:S01]  /*856c0*/  LOP3.LUT R44, R75, 0xff0000, R2, 0xf8, !PT ;  /* 0x00ff00004b2c7812 */ /* 0x000fe200078ef802 */
[----:B------:R-:W-:Y:S01]  /*856d0*/  IMAD.SHL.U32 R42, R42, 0x100, RZ ;  /* 0x000001002a2a7824 */ /* 0x000fe200078e00ff */
[----:B------:R-:W-:-:S02]  /*856e0*/  PRMT R2, R69, 0x7772, RZ ;  /* 0x0000777245027816 */ /* 0x000fc400000000ff */
[----:B------:R-:W-:Y:S02]  /*856f0*/  PRMT R22, R63, 0x7772, RZ ;  /* 0x000077723f167816 */ /* 0x000fe400000000ff */
[----:B------:R-:W-:Y:S01]  /*85700*/  PRMT R67, R67, 0x7773, RZ ;  /* 0x0000777343437816 */ /* 0x000fe200000000ff */
[----:B------:R-:W-:Y:S01]  /*85710*/  IMAD.U32 R2, R2, 0x10000, RZ ;  /* 0x0001000002027824 */ /* 0x000fe200078e00ff */
[----:B------:R-:W-:Y:S01]  /*85720*/  LOP3.LUT R59, R59, 0xff00, R42, 0xf8, !PT ;  /* 0x0000ff003b3b7812 */ /* 0x000fe200078ef82a */
[----:B------:R-:W-:Y:S01]  /*85730*/  IMAD.U32 R22, R22, 0x10000, RZ ;  /* 0x0001000016167824 */ /* 0x000fe200078e00ff */
[----:B------:R-:W-:Y:S02]  /*85740*/  PRMT R63, R63, 0x7773, RZ ;  /* 0x000077733f3f7816 */ /* 0x000fe400000000ff */
[----:B------:R-:W-:Y:S01]  /*85750*/  PRMT R69, R69, 0x7773, RZ ;  /* 0x0000777345457816 */ /* 0x000fe200000000ff */
[----:B------:R-:W-:Y:S01]  /*85760*/  IMAD.SHL.U32 R67, R67, 0x1000000, RZ ;  /* 0x0100000043437824 */ /* 0x000fe200078e00ff */
[----:B------:R-:W-:Y:S01]  /*85770*/  LOP3.LUT R59, R59, 0xff0000, R2, 0xf8, !PT ;  /* 0x00ff00003b3b7812 */ /* 0x000fe200078ef802 */
[----:B------:R-:W-:Y:S01]  /*85780*/  IMAD.SHL.U32 R63, R63, 0x1000000, RZ ;  /* 0x010000003f3f7824 */ /* 0x000fe200078e00ff */
[----:B------:R-:W-:Y:S01]  /*85790*/  LOP3.LUT R22, R73, 0xff0000, R22, 0xf8, !PT ;  /* 0x00ff000049167812 */ /* 0x000fe200078ef816 */
[----:B------:R-:W-:Y:S01]  /*857a0*/  IMAD.SHL.U32 R2, R69, 0x1000000, RZ ;  /* 0x0100000045027824 */ /* 0x000fe200078e00ff */
[----:B------:R-:W-:Y:S01]  /*857b0*/  LOP3.LUT R69, R61, R65, RZ, 0x3c, !PT ;  /* 0x000000413d457212 */ /* 0x000fe200078e3cff */
[----:B------:R-:W-:Y:S01]  /*857c0*/  IMAD.MOV.U32 R64, RZ, RZ, R76 ;  /* 0x000000ffff407224 */ /* 0x000fe200078e004c */
[----:B------:R-:W-:Y:S01]  /*857d0*/  LOP3.LUT R67, R44, R67, RZ, 0xfc, !PT ;  /* 0x000000432c437212 */ /* 0x000fe200078efcff */
[----:B------:R-:W-:Y:S01]  /*857e0*/  IMAD.MOV.U32 R65, RZ, RZ, R77 ;  /* 0x000000ffff417224 */ /* 0x000fe200078e004d */
[----:B------:R-:W-:-:S02]  /*857f0*/  LOP3.LUT R63, R22, R63, RZ, 0xfc, !PT ;  /* 0x0000003f163f7212 */ /* 0x000fc400078efcff */
[----:B------:R-:W-:Y:S02]  /*85800*/  LOP3.LUT R59, R59, R2, RZ, 0xfc, !PT ;  /* 0x000000023b3b7212 */ /* 0x000fe400078efcff */
[C---:B------:R-:W-:Y:S01]  /*85810*/  PRMT R2, R57.reuse, 0x7771, RZ ;  /* 0x0000777139027816 */ /* 0x040fe200000000ff */
[----:B------:R0:W-:Y:S01]  /*85820*/  STL.128 [R1+0xfc0], R64 ;  /* 0x000fc04001007387 */ /* 0x0001e20000100c00 */
[----:B------:R-:W-:Y:S02]  /*85830*/  PRMT R22, R57, 0x7770, RZ ;  /* 0x0000777039167816 */ /* 0x000fe400000000ff */
[C---:B------:R-:W-:Y:S01]  /*85840*/  PRMT R42, R55.reuse, 0x7771, RZ ;  /* 0x00007771372a7816 */ /* 0x040fe200000000ff */
[----:B------:R-:W-:Y:S01]  /*85850*/  IMAD.SHL.U32 R2, R2, 0x100, RZ ;  /* 0x0000010002027824 */ /* 0x000fe200078e00ff */
[----:B------:R-:W-:-:S03]  /*85860*/  PRMT R44, R55, 0x7770, RZ ;  /* 0x00007770372c7816 */ /* 0x000fc600000000ff */
[----:B------:R-:W-:Y:S01]  /*85870*/  IMAD.SHL.U32 R42, R42, 0x100, RZ ;  /* 0x000001002a2a7824 */ /* 0x000fe200078e00ff */
[----:B------:R-:W-:Y:S01]  /*85880*/  PRMT R58, R53, 0x7771, RZ ;  /* 0x00007771353a7816 */ /* 0x000fe200000000ff */
[----:B0-----:R-:W-:Y:S02]  /*85890*/  IMAD.MOV.U32 R64, RZ, RZ, R62 ;  /* 0x000000ffff407224 */ /* 0x001fe400078e003e */
[----:B------:R-:W-:Y:S02]  /*858a0*/  IMAD.MOV.U32 R65, RZ, RZ, R63 ;  /* 0x000000ffff417224 */ /* 0x000fe400078e003f */
[----:B------:R-:W-:Y:S02]  /*858b0*/  IMAD.MOV.U32 R66, RZ, RZ, R68 ;  /* 0x000000ffff427224 */ /* 0x000fe400078e0044 */
[----:B------:R-:W-:Y:S01]  /*858c0*/  IMAD.MOV.U32 R67, RZ, RZ, R59 ;  /* 0x000000ffff437224 */ /* 0x000fe200078e003b */
[----:B------:R-:W-:-:S04]  /*858d0*/  LOP3.LUT R63, R22, 0xff, RZ, 0xc0, !PT ;  /* 0x000000ff163f7812 */ /* 0x000fc800078ec0ff */
[----:B------:R0:W-:Y:S01]  /*858e0*/  STL.128 [R1+0xfd0], R64 ;  /* 0x000fd04001007387 */ /* 0x0001e20000100c00 */
[----:B------:R-:W-:Y:S02]  /*858f0*/  LOP3.LUT R73, R63, 0xff00, R2, 0xf8, !PT ;  /* 0x0000ff003f497812 */ /* 0x000fe400078ef802 */
[----:B------:R-:W-:Y:S02]  /*85900*/  PRMT R59, R53, 0x7770, RZ ;  /* 0x00007770353b7816 */ /* 0x000fe400000000ff */
[----:B------:R-:W-:Y:S02]  /*85910*/  PRMT R60, R51, 0x7771, RZ ;  /* 0x00007771333c7816 */ /* 0x000fe400000000ff */
[----:B------:R-:W-:Y:S02]  /*85920*/  PRMT R2, R57, 0x7772, RZ ;  /* 0x0000777239027816 */ /* 0x000fe400000000ff */
[----:B------:R-:W-:Y:S01]  /*85930*/  PRMT R22, R55, 0x7772, RZ ;  /* 0x0000777237167816 */ /* 0x000fe200000000ff */
[----:B------:R-:W-:Y:S01]  /*85940*/  IMAD.SHL.U32 R58, R58, 0x100, RZ ;  /* 0x000001003a3a7824 */ /* 0x000fe200078e00ff */
[----:B------:R-:W-:-:S02]  /*85950*/  PRMT R61, R51, 0x7770, RZ ;  /* 0x00007770333d7816 */ /* 0x000fc400000000ff */
[----:B0-----:R-:W-:-:S04]  /*85960*/  LOP3.LUT R67, R44, 0xff, RZ, 0xc0, !PT ;  /* 0x000000ff2c437812 */ /* 0x001fc800078ec0ff */
[----:B------:R-:W-:Y:S02]  /*85970*/  LOP3.LUT R63, R67, 0xff00, R42, 0xf8, !PT ;  /* 0x0000ff00433f7812 */ /* 0x000fe400078ef82a */
[----:B------:R-:W-:Y:S01]  /*85980*/  PRMT R42, R53, 0x7772, RZ ;  /* 0x00007772352a7816 */ /* 0x000fe200000000ff */
[----:B------:R-:W-:Y:S01]  /*85990*/  IMAD.SHL.U32 R60, R60, 0x100, RZ ;  /* 0x000001003c3c7824 */ /* 0x000fe200078e00ff */
[----:B------:R-:W-:Y:S01]  /*859a0*/  LOP3.LUT R65, R59, 0xff, RZ, 0xc0, !PT ;  /* 0x000000ff3b417812 */ /* 0x000fe200078ec0ff */
[----:B------:R-:W-:Y:S01]  /*859b0*/  IMAD.U32 R2, R2, 0x10000, RZ ;  /* 0x0001000002027824 */ /* 0x000fe200078e00ff */
[----:B------:R-:W-:Y:S02]  /*859c0*/  PRMT R44, R51, 0x7772, RZ ;  /* 0x00007772332c7816 */ /* 0x000fe400000000ff */
[----:B------:R-:W-:Y:S01]  /*859d0*/  PRMT R57, R57, 0x7773, RZ ;  /* 0x0000777339397816 */ /* 0x000fe200000000ff */
[----:B------:R-:W-:Y:S01]  /*859e0*/  IMAD.U32 R22, R22, 0x10000, RZ ;  /* 0x0001000016167824 */ /* 0x000fe200078e00ff */
[----:B------:R-:W-:Y:S01]  /*859f0*/  PRMT R55, R55, 0x7773, RZ ;  /* 0x0000777337377816 */ /* 0x000fe200000000ff */
[----:B------:R-:W-:Y:S01]  /*85a00*/  IMAD.U32 R42, R42, 0x10000, RZ ;  /* 0x000100002a2a7824 */ /* 0x000fe200078e00ff */
[----:B------:R-:W-:-:S02]  /*85a10*/  LOP3.LUT R59, R61, 0xff, RZ, 0xc0, !PT ;  /* 0x000000ff3d3b7812 */ /* 0x000fc400078ec0ff */
[----:B------:R-:W-:Y:S01]  /*85a20*/  PRMT R53, R53, 0x7773, RZ ;  /* 0x0000777335357816 */ /* 0x000fe200000000ff */
[----:B------:R-:W-:Y:S01]  /*85a30*/  IMAD.U32 R44, R44, 0x10000, RZ ;  /* 0x000100002c2c7824 */ /* 0x000fe200078e00ff */
[----:B------:R-:W-:Y:S01]  /*85a40*/  LOP3.LUT R61, R65, 0xff00, R58, 0xf8, !PT ;  /* 0x0000ff00413d7812 */ /* 0x000fe200078ef83a */
[----:B------:R-:W-:Y:S01]  /*85a50*/  IMAD.SHL.U32 R57, R57, 0x1000000, RZ ;  /* 0x0100000039397824 */ /* 0x000fe200078e00ff */
[----:B------:R-:W-:Y:S01]  /*85a60*/  PRMT R51, R51, 0x7773, RZ ;  /* 0x0000777333337816 */ /* 0x000fe200000000ff */
[----:B------:R-:W-:Y:S01]  /*85a70*/  IMAD.SHL.U32 R55, R55, 0x1000000, RZ ;  /* 0x0100000037377824 */ /* 0x000fe200078e00ff */
[----:B------:R-:W-:Y:S01]  /*85a80*/  LOP3.LUT R59, R59, 0xff00, R60, 0xf8, !PT ;  /* 0x0000ff003b3b7812 */ /* 0x000fe200078ef83c */
[----:B------:R-:W-:Y:S01]  /*85a90*/  IMAD.SHL.U32 R53, R53, 0x1000000, RZ ;  /* 0x0100000035357824 */ /* 0x000fe200078e00ff */
[----:B------:R-:W-:Y:S02]  /*85aa0*/  LOP3.LUT R2, R73, 0xff0000, R2, 0xf8, !PT ;  /* 0x00ff000049027812 */ /* 0x000fe400078ef802 */
[----:B------:R-:W-:Y:S01]  /*85ab0*/  LOP3.LUT R22, R63, 0xff0000, R22, 0xf8, !PT ;  /* 0x00ff00003f167812 */ /* 0x000fe200078ef816 */
[----:B------:R-:W-:Y:S01]  /*85ac0*/  IMAD.SHL.U32 R51, R51, 0x1000000, RZ ;  /* 0x0100000033337824 */ /* 0x000fe200078e00ff */
[----:B------:R-:W-:-:S02]  /*85ad0*/  LOP3.LUT R42, R61, 0xff0000, R42, 0xf8, !PT ;  /* 0x00ff00003d2a7812 */ /* 0x000fc400078ef82a */
[----:B------:R-:W-:Y:S02]  /*85ae0*/  LOP3.LUT R44, R59, 0xff0000, R44, 0xf8, !PT ;  /* 0x00ff00003b2c7812 */ /* 0x000fe400078ef82c */
[----:B------:R-:W-:Y:S02]  /*85af0*/  LOP3.LUT R57, R2, R57, RZ, 0xfc, !PT ;  /* 0x0000003902397212 */ /* 0x000fe400078efcff */
[----:B------:R-:W-:Y:S02]  /*85b00*/  LOP3.LUT R59, R22, R55, RZ, 0xfc, !PT ;  /* 0x00000037163b7212 */ /* 0x000fe400078efcff */
[C---:B------:R-:W-:Y:S02]  /*85b10*/  PRMT R2, R49.reuse, 0x7771, RZ ;  /* 0x0000777131027816 */ /* 0x040fe400000000ff */
[----:B------:R-:W-:Y:S02]  /*85b20*/  LOP3.LUT R63, R42, R53, RZ, 0xfc, !PT ;  /* 0x000000352a3f7212 */ /* 0x000fe400078efcff */
[----:B------:R-:W-:-:S02]  /*85b30*/  PRMT R22, R49, 0x7770, RZ ;  /* 0x0000777031167816 */ /* 0x000fc400000000ff */
[C---:B------:R-:W-:Y:S02]  /*85b40*/  PRMT R42, R47.reuse, 0x7771, RZ ;  /* 0x000077712f2a7816 */ /* 0x040fe400000000ff */
[----:B------:R-:W-:Y:S01]  /*85b50*/  LOP3.LUT R61, R44, R51, RZ, 0xfc, !PT ;  /* 0x000000332c3d7212 */ /* 0x000fe200078efcff */
        /* <DEDUP_REMOVED lines=20> */
[----:B------:R-:W-:Y:S01]  /*85ca0*/  LOP3.LUT R47, R22, R47, RZ, 0xfc, !PT ;  /* 0x0000002f162f7212 */ /* 0x000fe200078efcff */
[----:B------:R-:W-:-:S02]  /*85cb0*/  IMAD.MOV.U32 R54, RZ, RZ, R50 ;  /* 0x000000ffff367224 */ /* 0x000fc400078e0032 */
[----:B------:R-:W-:Y:S01]  /*85cc0*/  IMAD.MOV.U32 R55, RZ, RZ, R61 ;  /* 0x000000ffff377224 */ /* 0x000fe200078e003d */
[C---:B------:R-:W-:Y:S02]  /*85cd0*/  PRMT R2, R41.reuse, 0x7771, RZ ;  /* 0x0000777129027816 */ /* 0x040fe400000000ff */
[----:B------:R-:W-:Y:S02]  /*85ce0*/  PRMT R22, R41, 0x7770, RZ ;  /* 0x0000777029167816 */ /* 0x000fe400000000ff */
[----:B------:R0:W-:Y:S01]  /*85cf0*/  STL.128 [R1+0xff0], R52 ;  /* 0x000ff03401007387 */ /* 0x0001e20000100c00 */
[C---:B------:R-:W-:Y:S01]  /*85d00*/  PRMT R42, R39.reuse, 0x7771, RZ ;  /* 0x00007771272a7816 */ /* 0x040fe200000000ff */
[----:B------:R-:W-:Y:S01]  /*85d10*/  IMAD.SHL.U32 R2, R2, 0x100, RZ ;  /* 0x0000010002027824 */ /* 0x000fe200078e00ff */
[----:B------:R-:W-:Y:S02]  /*85d20*/  PRMT R44, R39, 0x7770, RZ ;  /* 0x00007770272c7816 */ /* 0x000fe400000000ff */
[----:B------:R-:W-:Y:S01]  /*85d30*/  LOP3.LUT R51, R22, 0xff, RZ, 0xc0, !PT ;  /* 0x000000ff16337812 */ /* 0x000fe200078ec0ff */
[----:B------:R-:W-:Y:S01]  /*85d40*/  IMAD.SHL.U32 R42, R42, 0x100, RZ ;  /* 0x000001002a2a7824 */ /* 0x000fe200078e00ff */
[----:B------:R1:W-:Y:S01]  /*85d50*/  STL.128 [R1+0xfe0], R56 ;  /* 0x000fe03801007387 */ /* 0x0003e20000100c00 */
[----:B0-----:R-:W-:-:S02]  /*85d60*/  IMAD.MOV.U32 R52, RZ, RZ, R48 ;  /* 0x000000ffff347224 */ /* 0x001fc400078e0030 */
[----:B------:R-:W-:Y:S02]  /*85d70*/  IMAD.MOV.U32 R53, RZ, RZ, R49 ;  /* 0x000000ffff357224 */ /* 0x000fe400078e0031 */
[----:B------:R-:W-:Y:S02]  /*85d80*/  IMAD.MOV.U32 R54, RZ, RZ, R46 ;  /* 0x000000ffff367224 */ /* 0x000fe400078e002e */
[----:B------:R-:W-:Y:S01]  /*85d90*/  IMAD.MOV.U32 R55, RZ, RZ, R47 ;  /* 0x000000ffff377224 */ /* 0x000fe200078e002f */
[----:B------:R-:W-:Y:S02]  /*85da0*/  PRMT R48, R35, 0x7771, RZ ;  /* 0x0000777123307816 */ /* 0x000fe400000000ff */
[C---:B------:R-:W-:Y:S02]  /*85db0*/  PRMT R46, R37.reuse, 0x7771, RZ ;  /* 0x00007771252e7816 */ /* 0x040fe400000000ff */
[----:B------:R0:W-:Y:S01]  /*85dc0*/  STL.128 [R1+0x1000], R52 ;  /* 0x0010003401007387 */ /* 0x0001e20000100c00 */
[----:B------:R-:W-:-:S02]  /*85dd0*/  PRMT R47, R37, 0x7770, RZ ;  /* 0x00007770252f7816 */ /* 0x000fc400000000ff */
[----:B-1----:R-:W-:Y:S02]  /*85de0*/  LOP3.LUT R57, R51, 0xff00, R2, 0xf8, !PT ;  /* 0x0000ff0033397812 */ /* 0x002fe400078ef802 */
[----:B------:R-:W-:Y:S02]  /*85df0*/  PRMT R49, R35, 0x7770, RZ ;  /* 0x0000777023317816 */ /* 0x000fe400000000ff */
[----:B------:R-:W-:Y:S02]  /*85e00*/  PRMT R2, R41, 0x7772, RZ ;  /* 0x0000777229027816 */ /* 0x000fe400000000ff */
[----:B------:R-:W-:Y:S01]  /*85e10*/  PRMT R22, R39, 0x7772, RZ ;  /* 0x0000777227167816 */ /* 0x000fe200000000ff */
[----:B------:R-:W-:Y:S01]  /*85e20*/  IMAD.SHL.U32 R48, R48, 0x100, RZ ;  /* 0x0000010030307824 */ /* 0x000fe200078e00ff */
[----:B0-----:R-:W-:Y:S02]  /*85e30*/  LOP3.LUT R55, R44, 0xff, RZ, 0xc0, !PT ;  /* 0x000000ff2c377812 */ /* 0x001fe400078ec0ff */
[----:B------:R-:W-:-:S02]  /*85e40*/  PRMT R44, R35, 0x7772, RZ ;  /* 0x00007772232c7816 */ /* 0x000fc400000000ff */
[----:B------:R-:W-:Y:S01]  /*85e50*/  LOP3.LUT R51, R55, 0xff00, R42, 0xf8, !PT ;  /* 0x0000ff0037337812 */ /* 0x000fe200078ef82a */
[----:B------:R-:W-:Y:S01]  /*85e60*/  IMAD.SHL.U32 R46, R46, 0x100, RZ ;  /* 0x000001002e2e7824 */ /* 0x000fe200078e00ff */
[----:B------:R-:W-:Y:S01]  /*85e70*/  LOP3.LUT R53, R47, 0xff, RZ, 0xc0, !PT ;  /* 0x000000ff2f357812 */ /* 0x000fe200078ec0ff */
[----:B------:R-:W-:Y:S01]  /*85e80*/  IMAD.U32 R2, R2, 0x10000, RZ ;  /* 0x0001000002027824 */ /* 0x000fe200078e00ff */
[----:B------:R-:W-:Y:S02]  /*85e90*/  PRMT R42, R37, 0x7772, RZ ;  /* 0x00007772252a7816 */ /* 0x000fe400000000ff */
[----:B------:R-:W-:Y:S01]  /*85ea0*/  PRMT R41, R41, 0x7773, RZ ;  /* 0x0000777329297816 */ /* 0x000fe200000000ff */
[----:B------:R-:W-:Y:S01]  /*85eb0*/  IMAD.U32 R22, R22, 0x10000, RZ ;  /* 0x0001000016167824 */ /* 0x000fe200078e00ff */
[----:B------:R-:W-:Y:S02]  /*85ec0*/  LOP3.LUT R47, R49, 0xff, RZ, 0xc0, !PT ;  /* 0x000000ff312f7812 */ /* 0x000fe400078ec0ff */
[----:B------:R-:W-:Y:S01]  /*85ed0*/  PRMT R39, R39, 0x7773, RZ ;  /* 0x0000777327277816 */ /* 0x000fe200000000ff */
[----:B------:R-:W-:Y:S01]  /*85ee0*/  IMAD.U32 R44, R44, 0x10000, RZ ;  /* 0x000100002c2c7824 */ /* 0x000fe200078e00ff */
        /* <DEDUP_REMOVED lines=8> */
[----:B------:R-:W-:Y:S01]  /*85f70*/  LOP3.LUT R2, R57, 0xff0000, R2, 0xf8, !PT ;  /* 0x00ff000039027812 */ /* 0x000fe200078ef802 */
[----:B------:R-:W-:Y:S01]  /*85f80*/  IMAD.MOV.U32 R50, RZ, RZ, R38 ;  /* 0x000000ffff327224 */ /* 0x000fe200078e0026 */
[----:B------:R-:W-:Y:S01]  /*85f90*/  LOP3.LUT R22, R51, 0xff0000, R22, 0xf8, !PT ;  /* 0x00ff000033167812 */ /* 0x000fe200078ef816 */
[----:B------:R-:W-:Y:S01]  /*85fa0*/  IMAD.SHL.U32 R37, R37, 0x1000000, RZ ;  /* 0x0100000025257824 */ /* 0x000fe200078e00ff */
[----:B------:R-:W-:Y:S01]  /*85fb0*/  LOP3.LUT R44, R47, 0xff0000, R44, 0xf8, !PT ;  /* 0x00ff00002f2c7812 */ /* 0x000fe200078ef82c */
[----:B------:R-:W-:Y:S01]  /*85fc0*/  IMAD.MOV.U32 R48, RZ, RZ, R40 ;  /* 0x000000ffff307224 */ /* 0x000fe200078e0028 */
[----:B------:R-:W-:Y:S01]  /*85fd0*/  LOP3.LUT R42, R49, 0xff0000, R42, 0xf8, !PT ;  /* 0x00ff0000312a7812 */ /* 0x000fe200078ef82a */
[----:B------:R-:W0:Y:S01]  /*85fe0*/  LDC.64 R54, c[0x3][0x38] ;  /* 0x00c00e00ff367b82 */ /* 0x000e220000000a00 */
[----:B------:R-:W-:-:S02]  /*85ff0*/  LOP3.LUT R49, R2, R41, RZ, 0xfc, !PT ;  /* 0x0000002902317212 */ /* 0x000fc400078efcff */
[----:B------:R-:W-:Y:S02]  /*86000*/  LOP3.LUT R51, R22, R39, RZ, 0xfc, !PT ;  /* 0x0000002716337212 */ /* 0x000fe400078efcff */
[C---:B------:R-:W-:Y:S02]  /*86010*/  PRMT R2, R33.reuse, 0x7771, RZ ;  /* 0x0000777121027816 */ /* 0x040fe400000000ff */
[----:B------:R-:W-:Y:S01]  /*86020*/  LOP3.LUT R41, R44, R35, RZ, 0xfc, !PT ;  /* 0x000000232c297212 */ /* 0x000fe200078efcff */
[----:B------:R-:W1:Y:S01]  /*86030*/  LDC.64 R52, c[0x3][0x30] ;  /* 0x00c00c00ff347b82 */ /* 0x000e620000000a00 */
[----:B------:R-:W-:Y:S02]  /*86040*/  PRMT R22, R33, 0x7770, RZ ;  /* 0x0000777021167816 */ /* 0x000fe400000000ff */
[C---:B------:R-:W-:Y:S02]  /*86050*/  PRMT R35, R31.reuse, 0x7771, RZ ;  /* 0x000077711f237816 */ /* 0x040fe400000000ff */
        /* <DEDUP_REMOVED lines=18> */
[----:B------:R3:W-:Y:S01]  /*86180*/  STL.128 [R1+0x1010], R48 ;  /* 0x0010103001007387 */ /* 0x0007e20000100c00 */
[----:B------:R-:W-:Y:S02]  /*86190*/  LOP3.LUT R33, R2, R33, RZ, 0xfc, !PT ;  /* 0x0000002102217212 */ /* 0x000fe400078efcff */
[----:B------:R-:W-:Y:S01]  /*861a0*/  LOP3.LUT R31, R22, R31, RZ, 0xfc, !PT ;  /* 0x0000001f161f7212 */ /* 0x000fe200078efcff */
[----:B---3--:R-:W-:-:S02]  /*861b0*/  IMAD.MOV.U32 R48, RZ, RZ, R36 ;  /* 0x000000ffff307224 */ /* 0x008fc400078e0024 */
[----:B------:R-:W-:Y:S02]  /*861c0*/  IMAD.MOV.U32 R49, RZ, RZ, R47 ;  /* 0x000000ffff317224 */ /* 0x000fe400078e002f */
[----:B------:R-:W-:Y:S02]  /*861d0*/  IMAD.MOV.U32 R50, RZ, RZ, R34 ;  /* 0x000000ffff327224 */ /* 0x000fe400078e0022 */
[----:B------:R-:W-:-:S05]  /*861e0*/  IMAD.MOV.U32 R51, RZ, RZ, R41 ;  /* 0x000000ffff337224 */ /* 0x000fca00078e0029 */
[----:B------:R3:W-:Y:S02]  /*861f0*/  STL.128 [R1+0x1020], R48 ;  /* 0x0010203001007387 */ /* 0x0007e40000100c00 */
[----:B---3--:R-:W-:Y:S02]  /*86200*/  IMAD.MOV.U32 R48, RZ, RZ, R32 ;  /* 0x000000ffff307224 */ /* 0x008fe400078e0020 */
[----:B------:R-:W-:Y:S02]  /*86210*/  IMAD.MOV.U32 R49, RZ, RZ, R33 ;  /* 0x000000ffff317224 */ /* 0x000fe400078e0021 */
[----:B------:R-:W-:Y:S02]  /*86220*/  IMAD.MOV.U32 R50, RZ, RZ, R30 ;  /* 0x000000ffff327224 */ /* 0x000fe400078e001e */
[----:B------:R-:W-:-:S05]  /*86230*/  IMAD.MOV.U32 R51, RZ, RZ, R31 ;  /* 0x000000ffff337224 */ /* 0x000fca00078e001f */
[----:B------:R3:W-:Y:S01]  /*86240*/  STL.128 [R1+0x1030], R48 ;  /* 0x0010303001007387 */ /* 0x0007e20000100c00 */
[----:B0-----:R-:W-:Y:S01]  /*86250*/  LOP3.LUT R35, R28, R54, RZ, 0x3c, !PT ;  /* 0x000000361c237212 */ /* 0x001fe200078e3cff */
[----:B------:R-:W-:Y:S01]  /*86260*/  IMAD.MOV.U32 R2, RZ, RZ, 0x47 ;  /* 0x00000047ff027424 */ /* 0x000fe200078e00ff */
[----:B------:R-:W-:Y:S01]  /*86270*/  LOP3.LUT R37, R29, R55, RZ, 0x3c, !PT ;  /* 0x000000371d257212 */ /* 0x000fe200078e3cff */
[----:B------:R-:W-:Y:S01]  /*86280*/  IMAD.MOV.U32 R30, RZ, RZ, R24 ;  /* 0x000000ffff1e7224 */ /* 0x000fe200078e0018 */
[----:B-1----:R-:W-:Y:S01]  /*86290*/  LOP3.LUT R39, RZ, R52, RZ, 0x33, !PT ;  /* 0x00000034ff277212 */ /* 0x002fe200078e33ff */
[----:B------:R-:W-:Y:S01]  /*862a0*/  IMAD.MOV.U32 R31, RZ, RZ, R25 ;  /* 0x000000ffff1f7224 */ /* 0x000fe200078e0019 */
[----:B------:R-:W-:Y:S01]  /*862b0*/  LOP3.LUT R41, RZ, R53, RZ, 0x33, !PT ;  /* 0x00000035ff297212 */ /* 0x000fe200078e33ff */
[----:B------:R-:W-:Y:S02]  /*862c0*/  IMAD.MOV.U32 R28, RZ, RZ, R26 ;  /* 0x000000ffff1c7224 */ /* 0x000fe400078e001a */
[----:B------:R-:W-:-:S02]  /*862d0*/  IMAD.MOV.U32 R29, RZ, RZ, R27 ;  /* 0x000000ffff1d7224 */ /* 0x000fc400078e001b */
[----:B------:R-:W-:Y:S02]  /*862e0*/  IMAD.MOV.U32 R32, RZ, RZ, R10 ;  /* 0x000000ffff207224 */ /* 0x000fe400078e000a */
[----:B------:R-:W-:Y:S02]  /*862f0*/  IMAD.MOV.U32 R33, RZ, RZ, R11 ;  /* 0x000000ffff217224 */ /* 0x000fe400078e000b */
        /* <DEDUP_REMOVED lines=9> */
[----:B---3--:R-:W-:-:S07]  /*86390*/  IMAD.MOV.U32 R67, RZ, RZ, R13 ;  /* 0x000000ffff437224 */ /* 0x008fce00078e000d */
.L_x_338:
        /* <DEDUP_REMOVED lines=29> */
[----:B------:R-:W2:Y:S07]  /*86570*/  LDL.64 R60, [R60] ;  /* 0x000000003c3c7983 */ /* 0x000eae0000100a00 */
[----:B------:R-:W0:Y:S01]  /*86580*/  LDC.U8 R47, c[0x3][R2+0x2] ;  /* 0x00c00080022f7b82 */ /* 0x000e220000000000 */
[----:B---3--:R-:W-:-:S05]  /*86590*/  IMAD R49, R49, 0x8, R0 ;  /* 0x0000000831317824 */ /* 0x008fca00078e0200 */
[----:B------:R-:W3:Y:S01]  /*865a0*/  LDL.64 R58, [R49] ;  /* 0x00000000313a7983 */ /* 0x000ee20000100a00 */
[--C-:B-1----:R-:W-:Y:S02]  /*865b0*/  IMAD R56, R51, 0x8, R0.reuse ;  /* 0x0000000833387824 */ /* 0x102fe400078e0200 */
[----:B------:R-:W1:Y:S04]  /*865c0*/  LDC.U8 R51, c[0x3][R2+0x4] ;  /* 0x00c0010002337b82 */ /* 0x000e680000000000 */
[----:B------:R-:W3:Y:S01]  /*865d0*/  LDL.64 R56, [R56] ;  /* 0x0000000038387983 */ /* 0x000ee20000100a00 */
[----:B0-----:R-:W-:-:S03]  /*865e0*/  IMAD R55, R55, 0x8, R0 ;  /* 0x0000000837377824 */ /* 0x001fc600078e0200 */
[----:B------:R-:W0:Y:S03]  /*865f0*/  LDC.U8 R89, c[0x3][R2+0x8] ;  /* 0x00c0020002597b82 */ /* 0x000e260000000000 */
[----:B------:R-:W3:Y:S01]  /*86600*/  LDL.64 R54, [R55] ;  /* 0x0000000037367983 */ /* 0x000ee20000100a00 */
[----:B------:R-:W-:-:S04]  /*86610*/  IMAD R52, R47, 0x8, R0 ;  /* 0x000000082f347824 */ /* 0x000fc800078e0200 */
[----:B------:R-:W0:Y:S02]  /*86620*/  LDC.U8 R47, c[0x3][R2+0x6] ;  /* 0x00c00180022f7b82 */ /* 0x000e240000000000 */
[----:B------:R-:W3:Y:S01]  /*86630*/  LDL.64 R52, [R52] ;  /* 0x0000000034347983 */ /* 0x000ee20000100a00 */
[----:B-1----:R-:W-:-:S06]  /*86640*/  IMAD R51, R51, 0x8, R0 ;  /* 0x0000000833337824 */ /* 0x002fcc00078e0200 */
[----:B------:R-:W3:Y:S01]  /*86650*/  LDL.64 R50, [R51] ;  /* 0x0000000033327983 */ /* 0x000ee20000100a00 */
[--C-:B0-----:R-:W-:Y:S02]  /*86660*/  IMAD R46, R89, 0x8, R0.reuse ;  /* 0x00000008592e7824 */ /* 0x101fe400078e0200 */
[----:B------:R-:W-:-:S04]  /*86670*/  IMAD R48, R47, 0x8, R0 ;  /* 0x000000082f307824 */ /* 0x000fc800078e0200 */
        /* <DEDUP_REMOVED lines=23> */
[----:B------:R-:W-:Y:S01]  /*867f0*/  IADD3 R36, P2, P3, R28, R93, R86 ;  /* 0x0000005d1c247210 */ /* 0x000fe20007b5e056 */
[----:B------:R-:W-:Y:S01]  /*86800*/  IMAD.X R44, R18, 0x1, R75, P0 ;  /* 0x00000001122c7824 */ /* 0x000fe200000e064b */
[----:B------:R-:W-:Y:S02]  /*86810*/  LOP3.LUT R71, R39, R38, RZ, 0x3c, !PT ;  /* 0x0000002627477212 */ /* 0x000fe400078e3cff */
[----:B------:R-:W-:-:S02]  /*86820*/  IADD3 R43, P1, PT, R19, R22, RZ ;  /* 0x00000016132b7210 */ /* 0x000fc40007f3e0ff */
[----:B------:R-:W-:Y:S02]  /*86830*/  LOP3.LUT R30, R30, R68, RZ, 0x3c, !PT ;  /* 0x000000441e1e7212 */ /* 0x000fe400078e3cff */
[----:B------:R-:W-:Y:S01]  /*86840*/  IADD3.X R40, PT, PT, R29, R95, R87, P2, P3 ;  /* 0x0000005f1d287210 */ /* 0x000fe200017e6457 */
[----:B------:R-:W-:Y:S01]  /*86850*/  IMAD.X R69, R20, 0x1, R71, P1 ;  /* 0x0000000114457824 */ /* 0x000fe200008e0647 */
[----:B------:R-:W-:Y:S02]  /*86860*/  SHF.L.W.U32.HI R16, R33, 0x10, R30 ;  /* 0x0000001021107819 */ /* 0x000fe40000010e1e */
        /* <DEDUP_REMOVED lines=16> */
[----:B------:R-:W-:Y:S02]  /*86970*/  LOP3.LUT R20, R29, R34, RZ, 0x3c, !PT ;  /* 0x000000221d147212 */ /* 0x000fe400078e3cff */
[----:B------:R-:W-:Y:S02]  /*86980*/  IADD3.X R84, PT, PT, R82, R35, R85, P2, P3 ;  /* 0x0000002352547210 */ /* 0x000fe400017e6455 */
        /* <DEDUP_REMOVED lines=30> */
[----:B------:R-:W-:Y:S02]  /*86b70*/  IADD3 R19, P1, PT, R20, R45, RZ ;  /* 0x0000002d14137210 */ /* 0x000fe40007f3e0ff */
[----:B------:R-:W-:Y:S02]  /*86b80*/  IADD3.X R38, PT, PT, R23, R76, R61, P2, P3 ;  /* 0x0000004c17267210 */ /* 0x000fe400017e643d */
[----:B------:R-:W-:Y:S01]  /*86b90*/  IADD3 R70, P0, PT, R17, R70, RZ ;  /* 0x0000004611467210 */ /* 0x000fe20007f1e0ff */
[----:B------:R-:W-:Y:S01]  /*86ba0*/  IMAD.X R34, R37, 0x1, R34, P1 ;  /* 0x0000000125227824 */ /* 0x000fe200008e0622 */
[----:B---3--:R-:W-:Y:S02]  /*86bb0*/  IADD3 R43, P4, P5, R35, R67, R58 ;  /* 0x00000043232b7210 */ /* 0x008fe40007d9e03a */
[----:B------:R-:W-:Y:S01]  /*86bc0*/  LOP3.LUT R32, R37, R38, RZ, 0x3c, !PT ;  /* 0x0000002625207212 */ /* 0x000fe200078e3cff */
[----:B------:R-:W-:Y:S01]  /*86bd0*/  IMAD.X R67, R16, 0x1, R89, P0 ;  /* 0x0000000110437824 */ /* 0x000fe200000e0659 */
[----:B------:R-:W-:-:S02]  /*86be0*/  IADD3.X R45, PT, PT, R33, R80, R59, P4, P5 ;  /* 0x00000050212d7210 */ /* 0x000fc400027ea43b */
[----:B------:R-:W-:Y:S02]  /*86bf0*/  LOP3.LUT R41, R41, R19, RZ, 0x3c, !PT ;  /* 0x0000001329297212 */ /* 0x000fe400078e3cff */
[----:B------:R-:W-:Y:S02]  /*86c00*/  LOP3.LUT R30, R39, R34, RZ, 0x3c, !PT ;  /* 0x00000022271e7212 */ /* 0x000fe400078e3cff */
[----:B------:R-:W-:Y:S02]  /*86c10*/  IADD3 R32, P0, PT, R32, R42, RZ ;  /* 0x0000002a20207210 */ /* 0x000fe40007f1e0ff */
[----:B------:R-:W-:Y:S02]  /*86c20*/  LOP3.LUT R62, R20, R63, RZ, 0x3c, !PT ;  /* 0x0000003f143e7212 */ /* 0x000fe400078e3cff */
[----:B------:R-:W-:Y:S02]  /*86c30*/  LOP3.LUT R58, R16, R45, RZ, 0x3c, !PT ;  /* 0x0000002d103a7212 */ /* 0x000fe400078e3cff */
[----:B------:R-:W-:Y:S01]  /*86c40*/  SHF.L.W.U32.HI R39, R41, 0x1, R30 ;  /* 0x0000000129277819 */ /* 0x000fe20000010e1e */
[----:B------:R-:W-:Y:S01]  /*86c50*/  IMAD.X R62, R62, 0x1, R44, P0 ;  /* 0x000000013e3e7824 */ /* 0x000fe200000e062c */
[----:B------:R-:W-:-:S02]  /*86c60*/  SHF.L.W.U32.HI R41, R30, 0x1, R41 ;  /* 0x000000011e297819 */ /* 0x000fc40000010e29 */
[----:B------:R-:W-:Y:S02]  /*86c70*/  LOP3.LUT R31, R31, R70, RZ, 0x3c, !PT ;  /* 0x000000461f1f7212 */ /* 0x000fe400078e3cff */
[----:B------:R-:W-:Y:S02]  /*86c80*/  LOP3.LUT R68, R3, R67, RZ, 0x3c, !PT ;  /* 0x0000004303447212 */ /* 0x000fe400078e3cff */
[----:B------:R-:W-:Y:S02]  /*86c90*/  IADD3 R58, P1, PT, R58, R19, RZ ;  /* 0x000000133a3a7210 */ /* 0x000fe40007f3e0ff */
[----:B------:R-:W-:Y:S02]  /*86ca0*/  LOP3.LUT R60, R17, R43, RZ, 0x3c, !PT ;  /* 0x0000002b113c7212 */ /* 0x000fe400078e3cff */
[----:B------:R-:W-:Y:S02]  /*86cb0*/  IADD3 R61, P2, P3, R41, R64, R56 ;  /* 0x00000040293d7210 */ /* 0x000fe40007b5e038 */
[----:B------:R-:W-:-:S02]  /*86cc0*/  SHF.L.W.U32.HI R19, R68, 0x1, R31 ;  /* 0x0000000144137819 */ /* 0x000fc40000010e1f */
[----:B------:R-:W-:Y:S02]  /*86cd0*/  LOP3.LUT R29, R29, R32, RZ, 0x3c, !PT ;  /* 0x000000201d1d7212 */ /* 0x000fe400078e3cff */
[----:B------:R-:W-:Y:S01]  /*86ce0*/  LOP3.LUT R30, R23, R62, RZ, 0x3c, !PT ;  /* 0x0000003e171e7212 */ /* 0x000fe200078e3cff */
[----:B------:R-:W-:Y:S01]  /*86cf0*/  IMAD.X R60, R60, 0x1, R34, P1 ;  /* 0x000000013c3c7824 */ /* 0x000fe200008e0622 */
[----:B------:R-:W-:Y:S02]  /*86d00*/  IADD3.X R56, PT, PT, R39, R84, R57, P2, P3 ;  /* 0x0000005427387210 */ /* 0x000fe400017e6439 */
[----:B------:R-:W-:Y:S02]  /*86d10*/  SHF.L.W.U32.HI R3, R31, 0x1, R68 ;  /* 0x000000011f037819 */ /* 0x000fe40000010e44 */
[----:B------:R-:W-:Y:S02]  /*86d20*/  IADD3 R57, P0, P1, R19, R36, R54 ;  /* 0x0000002413397210 */ /* 0x000fe4000791e036 */
[----:B------:R-:W-:-:S02]  /*86d30*/  SHF.L.W.U32.HI R23, R30, 0x8, R29 ;  /* 0x000000081e177819 */ /* 0x000fc40000010e1d */
[----:B------:R-:W-:Y:S02]  /*86d40*/  SHF.L.W.U32.HI R29, R29, 0x8, R30 ;  /* 0x000000081d1d7819 */ /* 0x000fe40000010e1e */
[----:B------:R-:W-:Y:S02]  /*86d50*/  IADD3.X R59, PT, PT, R3, R40, R55, P0, P1 ;  /* 0x00000028033b7210 */ /* 0x000fe400007e2437 */
[----:B------:R-:W-:Y:S02]  /*86d60*/  LOP3.LUT R31, R21, R56, RZ, 0x3c, !PT ;  /* 0x00000038151f7212 */ /* 0x000fe400078e3cff */
[----:B------:R-:W-:Y:S02]  /*86d70*/  IADD3 R30, P0, P1, R63, R29, R52 ;  /* 0x0000001d3f1e7210 */ /* 0x000fe4000791e034 */
[----:B------:R-:W-:Y:S02]  /*86d80*/  LOP3.LUT R35, R35, R58, RZ, 0x3c, !PT ;  /* 0x0000003a23237212 */ /* 0x000fe400078e3cff */
[----:B------:R-:W-:-:S02]  /*86d90*/  LOP3.LUT R36, R33, R60, RZ, 0x3c, !PT ;  /* 0x0000003c21247212 */ /* 0x000fc400078e3cff */
[----:B------:R-:W-:Y:S02]  /*86da0*/  IADD3 R52, P2, PT, R31, R70, RZ ;  /* 0x000000461f347210 */ /* 0x000fe40007f5e0ff */
[----:B------:R-:W-:Y:S02]  /*86db0*/  LOP3.LUT R54, R18, R61, RZ, 0x3c, !PT ;  /* 0x0000003d12367212 */ /* 0x000fe400078e3cff */
[----:B------:R-:W-:Y:S02]  /*86dc0*/  IADD3.X R31, PT, PT, R38, R23, R53, P0, P1 ;  /* 0x00000017261f7210 */ /* 0x000fe400007e2435 */
[----:B------:R-:W-:Y:S02]  /*86dd0*/  LOP3.LUT R42, R22, R59, RZ, 0x3c, !PT ;  /* 0x0000003b162a7212 */ /* 0x000fe400078e3cff */
[----:B------:R-:W-:Y:S02]  /*86de0*/  SHF.L.W.U32.HI R34, R36, 0x8, R35 ;  /* 0x0000000824227819 */ /* 0x000fe40000010e23 */
        /* <DEDUP_REMOVED lines=11> */
[----:B------:R-:W-:Y:S02]  /*86ea0*/  LOP3.LUT R40, R19, R42, RZ, 0x3c, !PT ;  /* 0x0000002a13287212 */ /* 0x000fe400078e3cff */
[----:B------:R-:W-:Y:S02]  /*86eb0*/  IADD3 R19, P0, PT, R35, R32, RZ ;  /* 0x0000002023137210 */ /* 0x000fe40007f1e0ff */
[----:B------:R-:W-:Y:S02]  /*86ec0*/  SHF.L.W.U32.HI R53, R39, 0x8, R38 ;  /* 0x0000000827357819 */ /* 0x000fe40000010e26 */
[----:B------:R-:W-:Y:S02]  /*86ed0*/  IADD3 R91, P1, P2, R43, R36, R50 ;  /* 0x000000242b5b7210 */ /* 0x000fe40007a3e032 */
[----:B------:R-:W-:-:S02]  /*86ee0*/  LOP3.LUT R3, R3, R44, RZ, 0x3c, !PT ;  /* 0x0000002c03037212 */ /* 0x000fc400078e3cff */
[----:B------:R-:W-:Y:S01]  /*86ef0*/  SHF.L.W.U32.HI R38, R38, 0x8, R39 ;  /* 0x0000000826267819 */ /* 0x000fe20000010e27 */
[----:B------:R-:W-:Y:S01]  /*86f00*/  IMAD.X R20, R37, 0x1, R62, P0 ;  /* 0x0000000125147824 */ /* 0x000fe200000e063e */
[----:B------:R-:W-:Y:S02]  /*86f10*/  IADD3.X R88, PT, PT, R45, R34, R51, P1, P2 ;  /* 0x000000222d587210 */ /* 0x000fe40000fe4433 */
[----:B------:R-:W-:Y:S02]  /*86f20*/  SHF.L.W.U32.HI R55, R3, 0x8, R40 ;  /* 0x0000000803377819 */ /* 0x000fe40000010e28 */
[----:B------:R-:W-:Y:S02]  /*86f30*/  IADD3 R32, P0, P1, R61, R38, R48 ;  /* 0x000000263d207210 */ /* 0x000fe4000791e030 */
[----:B------:R-:W-:Y:S02]  /*86f40*/  SHF.L.W.U32.HI R40, R40, 0x8, R3 ;  /* 0x0000000828287819 */ /* 0x000fe40000010e03 */
[----:B------:R-:W-:-:S02]  /*86f50*/  IADD3.X R33, PT, PT, R56, R53, R49, P0, P1 ;  /* 0x0000003538217210 */ /* 0x000fc400007e2431 */
[----:B------:R-:W-:Y:S02]  /*86f60*/  IADD3 R93, P0, P1, R57, R40, R46 ;  /* 0x00000028395d7210 */ /* 0x000fe4000791e02e */
[----:B------:R-:W-:Y:S02]  /*86f70*/  LOP3.LUT R16, R91, R16, R45, 0x96, !PT ;  /* 0x000000105b107212 */ /* 0x000fe400078e962d */
[----:B------:R-:W-:Y:S02]  /*86f80*/  LOP3.LUT R17, R88, R17, R43, 0x96, !PT ;  /* 0x0000001158117212 */ /* 0x000fe400078e962b */
[----:B------:R-:W-:Y:S02]  /*86f90*/  IADD3.X R95, PT, PT, R59, R55, R47, P0, P1 ;  /* 0x000000373b5f7210 */ /* 0x000fe400007e242f */
[----:B------:R-:W-:Y:S02]  /*86fa0*/  SHF.L.W.U32.HI R43, R16, 0x10, R17 ;  /* 0x00000010102b7819 */ /* 0x000fe40000010e11 */
[----:B------:R-:W-:-:S02]  /*86fb0*/  LOP3.LUT R69, R32, R21, R56, 0x96, !PT ;  /* 0x0000001520457212 */ /* 0x000fc400078e9638 */
[----:B------:R-:W-:Y:S02]  /*86fc0*/  LOP3.LUT R18, R33, R18, R61, 0x96, !PT ;  /* 0x0000001221127212 */ /* 0x000fe400078e963d */
[----:B------:R-:W-:Y:S02]  /*86fd0*/  LOP3.LUT R22, R93, R22, R59, 0x96, !PT ;  /* 0x000000165d167212 */ /* 0x000fe400078e963b */
[----:B------:R-:W-:Y:S02]  /*86fe0*/  LOP3.LUT R41, R95, R28, R57, 0x96, !PT ;  /* 0x0000001c5f297212 */ /* 0x000fe400078e9639 */
[----:B------:R-:W-:Y:S02]  /*86ff0*/  SHF.L.W.U32.HI R45, R17, 0x10, R16 ;  /* 0x00000010112d7819 */ /* 0x000fe40000010e10 */
[----:B------:R-:W-:Y:S02]  /*87000*/  IADD3 R21, P0, PT, R43, R58, RZ ;  /* 0x0000003a2b157210 */ /* 0x000fe40007f1e0ff */
[----:B------:R-:W-:-:S02]  /*87010*/  SHF.L.W.U32.HI R71, R69, 0x10, R18 ;  /* 0x0000001045477819 */ /* 0x000fc40000010e12 */
[----:B------:R-:W-:Y:S02]  /*87020*/  SHF.L.W.U32.HI R39, R22, 0x10, R41 ;  /* 0x0000001016277819 */ /* 0x000fe40000010e29 */
[----:B------:R-:W-:Y:S01]  /*87030*/  LOP3.LUT R66, R23, R20, RZ, 0x3c, !PT ;  /* 0x0000001417427212 */ /* 0x000fe200078e3cff */
[----:B------:R-:W-:Y:S01]  /*87040*/  IMAD.X R23, R45, 0x1, R60, P0 ;  /* 0x000000012d177824 */ /* 0x000fe200000e063c */
[----:B------:R-:W-:Y:S01]  /*87050*/  SHF.L.W.U32.HI R69, R18, 0x10, R69 ;  /* 0x0000001012457819 */ /* 0x000fe20000010e45 */
[----:B------:R-:W-:Y:S01]  /*87060*/  UIADD3 UR4, UPT, UPT, UR4, 0x1, URZ ;  /* 0x0000000104047890 */ /* 0x000fe2000fffe0ff */
[----:B------:R-:W-:Y:S02]  /*87070*/  IADD3 R3, P0, PT, R71, R52, RZ ;  /* 0x0000003447037210 */ /* 0x000fe40007f1e0ff */
[----:B------:R-:W-:Y:S02]  /*87080*/  SHF.L.W.U32.HI R41, R41, 0x10, R22 ;  /* 0x0000001029297819 */ /* 0x000fe40000010e16 */
[----:B------:R-:W-:Y:S01]  /*87090*/  IADD3 R17, P1, PT, R39, R42, RZ ;  /* 0x0000002a27117210 */ /* 0x000fe20007f3e0ff */
[----:B------:R-:W-:Y:S01]  /*870a0*/  UISETP.NE.AND UP0, UPT, UR4, 0xc, UPT ;  /* 0x0000000c0400788c */ /* 0x000fe2000bf05270 */
[----:B------:R-:W-:Y:S01]  /*870b0*/  LOP3.LUT R29, R29, R19, RZ, 0x3c, !PT ;  /* 0x000000131d1d7212 */ /* 0x000fe200078e3cff */
[----:B------:R-:W-:-:S02]  /*870c0*/  IMAD.X R16, R69, 0x1, R54, P0 ;  /* 0x0000000145107824 */ /* 0x000fc400000e0636 */
[----:B------:R-:W-:Y:S01]  /*870d0*/  IMAD.X R18, R41, 0x1, R44, P1 ;  /* 0x0000000129127824 */ /* 0x000fe200008e062c */
[----:B------:R-:W-:Y:S02]  /*870e0*/  SHF.L.W.U32.HI R67, R29, 0x1, R66 ;  /* 0x000000011d437819 */ /* 0x000fe40000010e42 */
[----:B------:R-:W-:Y:S02]  /*870f0*/  SHF.L.W.U32.HI R66, R66, 0x1, R29 ;  /* 0x0000000142427819 */ /* 0x000fe40000010e1d */
[----:B------:R-:W-:Y:S02]  /*87100*/  LOP3.LUT R36, R36, R21, RZ, 0x3c, !PT ;  /* 0x0000001524247212 */ /* 0x000fe400078e3cff */
[----:B------:R-:W-:Y:S02]  /*87110*/  LOP3.LUT R29, R34, R23, RZ, 0x3c, !PT ;  /* 0x00000017221d7212 */ /* 0x000fe400078e3cff */
[----:B------:R-:W-:Y:S02]  /*87120*/  LOP3.LUT R28, R38, R3, RZ, 0x3c, !PT ;  /* 0x00000003261c7212 */ /* 0x000fe400078e3cff */
[----:B------:R-:W-:-:S02]  /*87130*/  LOP3.LUT R53, R53, R16, RZ, 0x3c, !PT ;  /* 0x0000001035357212 */ /* 0x000fc400078e3cff */
[----:B------:R-:W-:Y:S02]  /*87140*/  LOP3.LUT R40, R40, R17, RZ, 0x3c, !PT ;  /* 0x0000001128287212 */ /* 0x000fe400078e3cff */
[----:B------:R-:W-:Y:S02]  /*87150*/  LOP3.LUT R55, R55, R18, RZ, 0x3c, !PT ;  /* 0x0000001237377212 */ /* 0x000fe400078e3cff */
[----:B------:R-:W-:Y:S02]  /*87160*/  SHF.L.W.U32.HI R65, R36, 0x1, R29 ;  /* 0x0000000124417819 */ /* 0x000fe40000010e1d */
[----:B------:R-:W-:Y:S01]  /*87170*/  SHF.L.W.U32.HI R64, R29, 0x1, R36 ;  /* 0x000000011d407819 */ /* 0x000fe20000010e24 */
[----:B------:R-:W-:Y:S01]  /*87180*/  VIADD R2, R2, 0x10 ;  /* 0x0000001002027836 */ /* 0x000fe20000000000 */
[----:B------:R-:W-:Y:S02]  /*87190*/  SHF.L.W.U32.HI R29, R28, 0x1, R53 ;  /* 0x000000011c1d7819 */ /* 0x000fe40000010e35 */
[----:B------:R-:W-:-:S02]  /*871a0*/  SHF.L.W.U32.HI R28, R53, 0x1, R28 ;  /* 0x00000001351c7819 */ /* 0x000fc40000010e1c */
[----:B------:R-:W-:Y:S02]  /*871b0*/  SHF.L.W.U32.HI R73, R40, 0x1, R55 ;  /* 0x0000000128497819 */ /* 0x000fe40000010e37 */
[----:B------:R-:W-:Y:S01]  /*871c0*/  SHF.L.W.U32.HI R72, R55, 0x1, R40 ;  /* 0x0000000137487819 */ /* 0x000fe20000010e28 */
[----:B------:R-:W-:Y:S06]  /*871d0*/  BRA.U UP0, `(.L_x_338) ;  /* 0xfffffff100707547 */ /* 0x000fec000b83ffff */
[----:B------:R-:W2:Y:S01]  /*871e0*/  LDL R36, [R1+0xbac] ;  /* 0x000bac0001247983 */ /* 0x000ea20000100800 */
        /* <DEDUP_REMOVED lines=9> */
[--C-:B------:R-:W-:Y:S02]  /*87280*/  SHF.R.U32.HI R8, RZ, 0x10, R15.reuse ;  /* 0x00000010ff087819 */ /* 0x100fe4000001160f */
[----:B------:R-:W-:Y:S02]  /*87290*/  SHF.R.U32.HI R3, RZ, 0x18, R15 ;  /* 0x00000018ff037819 */ /* 0x000fe4000001160f */
[----:B------:R-:W-:-:S02]  /*872a0*/  LOP3.LUT R32, R19, R32, R10, 0x96, !PT ;  /* 0x0000002013207212 */ /* 0x000fc400078e960a */
[----:B------:R-:W-:Y:S02]  /*872b0*/  SHF.R.U32.HI R5, RZ, 0x8, R15 ;  /* 0x00000008ff057819 */ /* 0x000fe4000001160f */
[----:B------:R-:W-:Y:S02]  /*872c0*/  LOP3.LUT R33, R20, R33, R11, 0x96, !PT ;  /* 0x0000002114217212 */ /* 0x000fe400078e960b */
[C-C-:B------:R-:W-:Y:S02]  /*872d0*/  SHF.R.U64 R10, R12.reuse, 0x10, R15.reuse ;  /* 0x000000100c0a7819 */ /* 0x140fe4000000120f */
[C-C-:B------:R-:W-:Y:S02]  /*872e0*/  SHF.R.U64 R9, R12.reuse, 0x18, R15.reuse ;  /* 0x000000180c097819 */ /* 0x140fe4000000120f */
[----:B------:R-:W-:Y:S02]  /*872f0*/  SHF.R.U64 R11, R12, 0x8, R15 ;  /* 0x000000080c0b7819 */ /* 0x000fe4000000120f */
[----:B------:R-:W-:-:S02]  /*87300*/  LOP3.LUT R24, R16, R31, R25, 0x96, !PT ;  /* 0x0000001f10187212 */ /* 0x000fc400078e9619 */
[----:B------:R-:W-:Y:S02]  /*87310*/  PRMT R3, R8, 0x3340, R3 ;  /* 0x0000334008037816 */ /* 0x000fe40000000003 */
[----:B------:R-:W-:Y:S02]  /*87320*/  PRMT R8, R15, 0x3340, R5 ;  /* 0x000033400f087816 */ /* 0x000fe40000000005 */
[----:B------:R-:W-:Y:S02]  /*87330*/  PRMT R5, R10, 0x3340, R9 ;  /* 0x000033400a057816 */ /* 0x000fe40000000009 */
[----:B------:R-:W-:Y:S02]  /*87340*/  PRMT R10, R12, 0x3340, R11 ;  /* 0x000033400c0a7816 */ /* 0x000fe4000000000b */
[--C-:B------:R-:W-:Y:S02]  /*87350*/  SHF.R.U32.HI R12, RZ, 0x10, R24.reuse ;  /* 0x00000010ff0c7819 */ /* 0x100fe40000011618 */
[----:B------:R-:W-:-:S02]  /*87360*/  SHF.R.U32.HI R9, RZ, 0x18, R24 ;  /* 0x00000018ff097819 */ /* 0x000fc40000011618 */
[----:B------:R-:W-:Y:S02]  /*87370*/  LOP3.LUT R2, R39, R64, R14, 0x96, !PT ;  /* 0x0000004027027212 */ /* 0x000fe400078e960e */
[--C-:B------:R-:W-:Y:S02]  /*87380*/  SHF.R.U32.HI R11, RZ, 0x8, R24.reuse ;  /* 0x00000008ff0b7819 */ /* 0x100fe40000011618 */
[C-C-:B------:R-:W-:Y:S02]  /*87390*/  SHF.R.U64 R15, R23.reuse, 0x10, R24.reuse ;  /* 0x00000010170f7819 */ /* 0x140fe40000001218 */
[C-C-:B------:R-:W-:Y:S02]  /*873a0*/  SHF.R.U64 R14, R23.reuse, 0x18, R24.reuse ;  /* 0x00000018170e7819 */ /* 0x140fe40000001218 */
[----:B------:R-:W-:Y:S02]  /*873b0*/  SHF.R.U64 R16, R23, 0x8, R24 ;  /* 0x0000000817107819 */ /* 0x000fe40000001218 */
[----:B------:R-:W-:-:S02]  /*873c0*/  PRMT R9, R12, 0x3340, R9 ;  /* 0x000033400c097816 */ /* 0x000fc40000000009 */
[----:B------:R-:W-:Y:S02]  /*873d0*/  PRMT R12, R24, 0x3340, R11 ;  /* 0x00003340180c7816 */ /* 0x000fe4000000000b */
[----:B------:R-:W-:Y:S02]  /*873e0*/  PRMT R11, R15, 0x3340, R14 ;  /* 0x000033400f0b7816 */ /* 0x000fe4000000000e */
[----:B------:R-:W-:Y:S02]  /*873f0*/  PRMT R14, R23, 0x3340, R16 ;  /* 0x00003340170e7816 */ /* 0x000fe40000000010 */
[--C-:B------:R-:W-:Y:S02]  /*87400*/  SHF.R.U32.HI R16, RZ, 0x10, R4.reuse ;  /* 0x00000010ff107819 */ /* 0x100fe40000011604 */
[--C-:B------:R-:W-:Y:S02]  /*87410*/  SHF.R.U32.HI R15, RZ, 0x18, R4.reuse ;  /* 0x00000018ff0f7819 */ /* 0x100fe40000011604 */
[----:B------:R-:W-:-:S02]  /*87420*/  SHF.R.U32.HI R17, RZ, 0x8, R4 ;  /* 0x00000008ff117819 */ /* 0x000fc40000011604 */
[C-C-:B------:R-:W-:Y:S02]  /*87430*/  SHF.R.U64 R19, R21.reuse, 0x10, R4.reuse ;  /* 0x0000001015137819 */ /* 0x140fe40000001204 */
[C-C-:B------:R-:W-:Y:S02]  /*87440*/  SHF.R.U64 R18, R21.reuse, 0x18, R4.reuse ;  /* 0x0000001815127819 */ /* 0x140fe40000001204 */
[----:B------:R-:W-:Y:S02]  /*87450*/  SHF.R.U64 R20, R21, 0x8, R4 ;  /* 0x0000000815147819 */ /* 0x000fe40000001204 */
[----:B------:R-:W-:Y:S02]  /*87460*/  PRMT R15, R16, 0x3340, R15 ;  /* 0x00003340100f7816 */ /* 0x000fe4000000000f */
[----:B------:R-:W-:Y:S02]  /*87470*/  PRMT R16, R4, 0x3340, R17 ;  /* 0x0000334004107816 */ /* 0x000fe40000000011 */
[----:B------:R-:W-:-:S02]  /*87480*/  PRMT R17, R19, 0x3340, R18 ;  /* 0x0000334013117816 */ /* 0x000fc40000000012 */
[----:B------:R-:W-:Y:S02]  /*87490*/  LOP3.LUT R13, R69, R67, R13, 0x96, !PT ;  /* 0x00000043450d7212 */ /* 0x000fe400078e960d */
[----:B------:R-:W-:Y:S02]  /*874a0*/  PRMT R18, R21, 0x3340, R20 ;  /* 0x0000334015127816 */ /* 0x000fe40000000014 */
[C-C-:B------:R-:W-:Y:S02]  /*874b0*/  SHF.R.U64 R24, R32.reuse, 0x10, R33.reuse ;  /* 0x0000001020187819 */ /* 0x140fe40000001221 */
[--C-:B------:R-:W-:Y:S02]  /*874c0*/  SHF.R.U64 R21, R32, 0x18, R33.reuse ;  /* 0x0000001820157819 */ /* 0x100fe40000001221 */
[--C-:B------:R-:W-:Y:S02]  /*874d0*/  SHF.R.U32.HI R4, RZ, 0x10, R33.reuse ;  /* 0x00000010ff047819 */ /* 0x100fe40000011621 */
[----:B------:R-:W-:-:S02]  /*874e0*/  SHF.R.U32.HI R19, RZ, 0x18, R33 ;  /* 0x00000018ff137819 */ /* 0x000fc40000011621 */
[----:B------:R-:W-:Y:S02]  /*874f0*/  SHF.R.U64 R23, R32, 0x8, R33 ;  /* 0x0000000820177819 */ /* 0x000fe40000001221 */
[----:B------:R-:W-:Y:S02]  /*87500*/  LOP3.LUT R0, R35, R28, R26, 0x96, !PT ;  /* 0x0000001c23007212 */ /* 0x000fe400078e961a */
[----:B------:R-:W-:Y:S02]  /*87510*/  SHF.R.U32.HI R26, RZ, 0x8, R13 ;  /* 0x00000008ff1a7819 */ /* 0x000fe4000001160d */
[----:B------:R-:W-:Y:S02]  /*87520*/  LOP3.LUT R29, R37, R29, R27, 0x96, !PT ;  /* 0x0000001d251d7212 */ /* 0x000fe400078e961b */
[----:B------:R-:W-:Y:S02]  /*87530*/  PRMT R21, R24, 0x3340, R21 ;  /* 0x0000334018157816 */ /* 0x000fe40000000015 */
[----:B------:R-:W-:-:S02]  /*87540*/  SHF.R.U64 R28, R6, 0x10, R13 ;  /* 0x00000010061c7819 */ /* 0x000fc4000000120d */
[----:B------:R-:W-:Y:S02]  /*87550*/  SHF.R.U64 R25, R6, 0x18, R13 ;  /* 0x0000001806197819 */ /* 0x000fe4000000120d */
[----:B------:R-:W-:Y:S02]  /*87560*/  PRMT R19, R4, 0x3340, R19 ;  /* 0x0000334004137816 */ /* 0x000fe40000000013 */
[----:B------:R-:W-:Y:S02]  /*87570*/  PRMT R24, R32, 0x3340, R23 ;  /* 0x0000334020187816 */ /* 0x000fe40000000017 */
[--C-:B------:R-:W-:Y:S02]  /*87580*/  SHF.R.U64 R27, R6, 0x8, R13.reuse ;  /* 0x00000008061b7819 */ /* 0x100fe4000000120d */
[--C-:B------:R-:W-:Y:S02]  /*87590*/  SHF.R.U32.HI R4, RZ, 0x10, R13.reuse ;  /* 0x00000010ff047819 */ /* 0x100fe4000001160d */
[----:B------:R-:W-:-:S02]  /*875a0*/  SHF.R.U32.HI R23, RZ, 0x18, R13 ;  /* 0x00000018ff177819 */ /* 0x000fc4000001160d */
[----:B------:R-:W-:Y:S02]  /*875b0*/  PRMT R26, R13, 0x3340, R26 ;  /* 0x000033400d1a7816 */ /* 0x000fe4000000001a */
[----:B------:R-:W-:Y:S02]  /*875c0*/  PRMT R13, R28, 0x3340, R25 ;  /* 0x000033401c0d7816 */ /* 0x000fe40000000019 */
[----:B------:R-:W-:Y:S02]  /*875d0*/  PRMT R28, R6, 0x3340, R27 ;  /* 0x00003340061c7816 */ /* 0x000fe4000000001b */
[----:B------:R-:W-:Y:S02]  /*875e0*/  PRMT R23, R4, 0x3340, R23 ;  /* 0x0000334004177816 */ /* 0x000fe40000000017 */
[----:B------:R-:W-:Y:S02]  /*875f0*/  SHF.R.U32.HI R27, RZ, 0x8, R22 ;  /* 0x00000008ff1b7819 */ /* 0x000fe40000011616 */
[----:B------:R-:W-:-:S02]  /*87600*/  SHF.R.U32.HI R20, RZ, 0x8, R33 ;  /* 0x00000008ff147819 */ /* 0x000fc40000011621 */
[--C-:B------:R-:W-:Y:S02]  /*87610*/  SHF.R.U32.HI R4, RZ, 0x10, R22.reuse ;  /* 0x00000010ff047819 */ /* 0x100fe40000011616 */
        /* <DEDUP_REMOVED lines=17> */
[----:B------:R-:W-:Y:S02]  /*87730*/  PRMT R0, R0, 0x3340, R35 ;  /* 0x0000334000007816 */ /* 0x000fe40000000023 */
[--C-:B------:R-:W-:Y:S02]  /*87740*/  SHF.R.U32.HI R4, RZ, 0x10, R7.reuse ;  /* 0x00000010ff047819 */ /* 0x100fe40000011607 */
[--C-:B------:R-:W-:Y:S02]  /*87750*/  SHF.R.U32.HI R33, RZ, 0x18, R7.reuse ;  /* 0x00000018ff217819 */ /* 0x100fe40000011607 */
[C-C-:B------:R-:W-:Y:S02]  /*87760*/  SHF.R.U64 R6, R2.reuse, 0x10, R7.reuse ;  /* 0x0000001002067819 */ /* 0x140fe40000001207 */
[--C-:B------:R-:W-:Y:S02]  /*87770*/  SHF.R.U32.HI R34, RZ, 0x8, R7.reuse ;  /* 0x00000008ff227819 */ /* 0x100fe40000011607 */
[----:B------:R-:W-:-:S02]  /*87780*/  SHF.R.U64 R35, R2, 0x18, R7 ;  /* 0x0000001802237819 */ /* 0x000fc40000001207 */
[----:B------:R-:W-:Y:S02]  /*87790*/  SHF.R.U64 R37, R2, 0x8, R7 ;  /* 0x0000000802257819 */ /* 0x000fe40000001207 */
        /* <DEDUP_REMOVED lines=20> */
[----:B------:R-:W-:Y:S01]  /*878e0*/  PRMT R18, R0, 0x5410, R29 ;  /* 0x0000541000127816 */ /* 0x000fe2000000001d */
[----:B------:R0:W-:Y:S01]  /*878f0*/  STL.128 [R1+0x620], R12 ;  /* 0x0006200c01007387 */ /* 0x0001e20000100c00 */
[----:B------:R-:W-:Y:S02]  /*87900*/  PRMT R17, R34, 0x5410, R33 ;  /* 0x0000541022117816 */ /* 0x000fe40000000021 */
[----:B------:R-:W-:-:S05]  /*87910*/  PRMT R16, R2, 0x5410, R35 ;  /* 0x0000541002107816 */ /* 0x000fca0000000023 */
[----:B------:R0:W-:Y:S01]  /*87920*/  STL.128 [R1+0x630], R16 ;  /* 0x0006301001007387 */ /* 0x0001e20000100c00 */
[----:B--2---:R-:W-:-:S04]  /*87930*/  ISETP.NE.U32.AND P0, PT, R36, RZ, PT ;  /* 0x000000ff2400720c */ /* 0x004fc80003f05070 */
[----:B------:R-:W-:-:S13]  /*87940*/  ISETP.NE.AND.EX P0, PT, RZ, RZ, PT, P0 ;  /* 0x000000ffff00720c */ /* 0x000fda0003f05300 */
[----:B0-----:R-:W-:Y:S05]  /*87950*/  @!P0 EXIT ;  /* 0x000000000000894d */ /* 0x001fea0003800000 */
[C---:B------:R-:W-:Y:S01]  /*87960*/  ISETP.GE.U32.AND P0, PT, R36.reuse, 0x4, PT ;  /* 0x000000042400780c */ /* 0x040fe20003f06070 */
[----:B------:R-:W-:Y:S01]  /*87970*/  IMAD.MOV.U32 R22, RZ, RZ, RZ ;  /* 0x000000ffff167224 */ /* 0x000fe200078e00ff */
[----:B------:R-:W-:Y:S01]  /*87980*/  LOP3.LUT R20, R36, 0x3, RZ, 0xc0, !PT ;  /* 0x0000000324147812 */ /* 0x000fe200078ec0ff */
[----:B------:R-:W-:Y:S02]  /*87990*/  IMAD.MOV.U32 R16, RZ, RZ, RZ ;  /* 0x000000ffff107224 */ /* 0x000fe400078e00ff */
[----:B------:R-:W-:-:S08]  /*879a0*/  IMAD.MOV.U32 R18, RZ, RZ, RZ ;  /* 0x000000ffff127224 */ /* 0x000fd000078e00ff */
[----:B------:R-:W-:Y:S05]  /*879b0*/  @!P0 BRA `(.L_x_339) ;  /* 0x0000000400c88947 */ /* 0x000fea0003800000 */
[----:B------:R-:W-:Y:S01]  /*879c0*/  LOP3.LUT R16, R36, 0xfffffffc, RZ, 0xc0, !PT ;  /* 0xfffffffc24107812 */ /* 0x000fe200078ec0ff */
[----:B------:R-:W-:Y:S01]  /*879d0*/  UIADD3 UR4, UP0, UPT, UR6, 0x1, URZ ;  /* 0x0000000106047890 */ /* 0x000fe2000ff1e0ff */
[----:B------:R-:W-:Y:S02]  /*879e0*/  VIADD R90, R1, 0x600 ;  /* 0x00000600015a7836 */ /* 0x000fe40000000000 */
[----:B------:R-:W-:Y:S01]  /*879f0*/  ISETP.GT.U32.AND P0, PT, R16, RZ, PT ;  /* 0x000000ff1000720c */ /* 0x000fe20003f04070 */
[----:B------:R-:W-:Y:S01]  /*87a00*/  UIADD3.X UR5, UPT, UPT, URZ, UR7, URZ, UP0, !UPT ;  /* 0x00000007ff057290 */ /* 0x000fe200087fe4ff */
[----:B------:R-:W-:Y:S02]  /*87a10*/  IMAD.MOV.U32 R14, RZ, RZ, R90 ;  /* 0x000000ffff0e7224 */ /* 0x000fe400078e005a */
[----:B------:R-:W-:Y:S01]  /*87a20*/  ISETP.GT.AND.EX P0, PT, RZ, RZ, PT, P0 ;  /* 0x000000ffff00720c */ /* 0x000fe20003f04300 */
[----:B------:R-:W-:Y:S02]  /*87a30*/  IMAD.U32 R2, RZ, RZ, UR4 ;  /* 0x00000004ff027e24 */ /* 0x000fe4000f8e00ff */
[----:B------:R-:W-:-:S02]  /*87a40*/  IMAD.U32 R3, RZ, RZ, UR5 ;  /* 0x00000005ff037e24 */ /* 0x000fc4000f8e00ff */
[----:B------:R-:W-:Y:S02]  /*87a50*/  IMAD.MOV.U32 R12, RZ, RZ, RZ ;  /* 0x000000ffff0c7224 */ /* 0x000fe400078e00ff */
[----:B------:R-:W-:-:S06]  /*87a60*/  IMAD.MOV.U32 R10, RZ, RZ, R16 ;  /* 0x000000ffff0a7224 */ /* 0x000fcc00078e0010 */
[----:B------:R-:W-:Y:S05]  /*87a70*/  @!P0 BRA `(.L_x_340) ;  /* 0x00000004004c8947 */ /* 0x000fea0003800000 */
[----:B------:R-:W-:Y:S02]  /*87a80*/  ISETP.GT.U32.AND P1, PT, R10, 0xc, PT ;  /* 0x0000000c0a00780c */ /* 0x000fe40003f24070 */
[----:B------:R-:W-:Y:S02]  /*87a90*/  PLOP3.LUT P0, PT, PT, PT, PT, 0x80, 0x8 ;  /* 0x000000000008781c */ /* 0x000fe40003f0f070 */
[----:B------:R-:W-:-:S13]  /*87aa0*/  ISETP.GT.AND.EX P1, PT, R12, RZ, PT, P1 ;  /* 0x000000ff0c00720c */ /* 0x000fda0003f24310 */
[----:B------:R-:W-:Y:S05]  /*87ab0*/  @!P1 BRA `(.L_x_341) ;  /* 0x0000000000bc9947 */ /* 0x000fea0003800000 */
[----:B------:R-:W-:-:S13]  /*87ac0*/  PLOP3.LUT P0, PT, PT, PT, PT, 0x8, 0x80 ;  /* 0x000000000080781c */ /* 0x000fda0003f0e170 */
.L_x_342:
[----:B------:R-:W2:Y:S04]  /*87ad0*/  LDL R0, [R14] ;  /* 0x000000000e007983 */ /* 0x000ea80000100800 */
[----:B------:R-:W3:Y:S04]  /*87ae0*/  LDL R4, [R14+0x4] ;  /* 0x000004000e047983 */ /* 0x000ee80000100800 */
[----:B------:R-:W4:Y:S04]  /*87af0*/  LDL R6, [R14+0x8] ;  /* 0x000008000e067983 */ /* 0x000f280000100800 */
[----:B------:R0:W5:Y:S01]  /*87b00*/  LDL R8, [R14+0xc] ;  /* 0x00000c000e087983 */ /* 0x0001620000100800 */
[----:B------:R-:W-:-:S04]  /*87b10*/  IADD3 R10, P1, PT, R10, -0x10, RZ ;  /* 0xfffffff00a0a7810 */ /* 0x000fc80007f3e0ff */
[----:B------:R-:W-:Y:S02]  /*87b20*/  IADD3.X R12, PT, PT, R12, -0x1, RZ, P1, !PT ;  /* 0xffffffff0c0c7810 */ /* 0x000fe40000ffe4ff */
[----:B------:R-:W-:Y:S01]  /*87b30*/  ISETP.GT.U32.AND P1, PT, R10, 0xc, PT ;  /* 0x0000000c0a00780c */ /* 0x000fe20003f24070 */
[----:B0-----:R-:W-:-:S03]  /*87b40*/  VIADD R14, R14, 0x10 ;  /* 0x000000100e0e7836 */ /* 0x001fc60000000000 */
[----:B------:R-:W-:Y:S02]  /*87b50*/  ISETP.GT.AND.EX P1, PT, R12, RZ, PT, P1 ;  /* 0x000000ff0c00720c */ /* 0x000fe40003f24310 */
[C---:B--2---:R-:W-:Y:S02]  /*87b60*/  PRMT R5, R0.reuse, 0x7770, RZ ;  /* 0x0000777000057816 */ /* 0x044fe400000000ff */
[C---:B------:R-:W-:Y:S02]  /*87b70*/  PRMT R7, R0.reuse, 0x7771, RZ ;  /* 0x0000777100077816 */ /* 0x040fe400000000ff */
[C---:B------:R-:W-:Y:S01]  /*87b80*/  PRMT R9, R0.reuse, 0x7772, RZ ;  /* 0x0000777200097816 */ /* 0x040fe200000000ff */
[----:B------:R0:W-:Y:S01]  /*87b90*/  STG.E.U8 desc[UR10][R2.64+-0x1], R5 ;  /* 0xffffff0502007986 */ /* 0x0001e2000c10110a */
[----:B------:R-:W-:Y:S02]  /*87ba0*/  PRMT R11, R0, 0x7773, RZ ;  /* 0x00007773000b7816 */ /* 0x000fe400000000ff */
[C---:B---3--:R-:W-:Y:S01]  /*87bb0*/  PRMT R13, R4.reuse, 0x7770, RZ ;  /* 0x00007770040d7816 */ /* 0x048fe200000000ff */
[----:B------:R1:W-:Y:S01]  /*87bc0*/  STG.E.U8 desc[UR10][R2.64], R7 ;  /* 0x0000000702007986 */ /* 0x0003e2000c10110a */
[----:B------:R-:W-:-:S02]  /*87bd0*/  PRMT R15, R4, 0x7771, RZ ;  /* 0x00007771040f7816 */ /* 0x000fc400000000ff */
[----:B------:R-:W-:Y:S01]  /*87be0*/  IADD3 R0, P2, PT, R2, 0x10, RZ ;  /* 0x0000001002007810 */ /* 0x000fe20007f5e0ff */
[----:B------:R5:W-:Y:S01]  /*87bf0*/  STG.E.U8 desc[UR10][R2.64+0x1], R9 ;  /* 0x0000010902007986 */ /* 0x000be2000c10110a */
[----:B------:R-:W-:Y:S02]  /*87c00*/  PRMT R17, R4, 0x7773, RZ ;  /* 0x0000777304117816 */ /* 0x000fe400000000ff */
[----:B----4-:R-:W-:Y:S01]  /*87c10*/  PRMT R19, R6, 0x7770, RZ ;  /* 0x0000777006137816 */ /* 0x010fe200000000ff */
[----:B------:R2:W-:Y:S01]  /*87c20*/  STG.E.U8 desc[UR10][R2.64+0x2], R11 ;  /* 0x0000020b02007986 */ /* 0x0005e2000c10110a */
[----:B0-----:R-:W-:Y:S02]  /*87c30*/  PRMT R5, R4, 0x7772, RZ ;  /* 0x0000777204057816 */ /* 0x001fe400000000ff */
[C---:B------:R-:W-:Y:S01]  /*87c40*/  PRMT R21, R6.reuse, 0x7771, RZ ;  /* 0x0000777106157816 */ /* 0x040fe200000000ff */
[----:B------:R0:W-:Y:S01]  /*87c50*/  STG.E.U8 desc[UR10][R2.64+0x3], R13 ;  /* 0x0000030d02007986 */ /* 0x0001e2000c10110a */
[----:B------:R-:W-:-:S02]  /*87c60*/  PRMT R23, R6, 0x7772, RZ ;  /* 0x0000777206177816 */ /* 0x000fc400000000ff */
[----:B-1----:R-:W-:Y:S01]  /*87c70*/  PRMT R7, R6, 0x7773, RZ ;  /* 0x0000777306077816 */ /* 0x002fe200000000ff */
[----:B------:R1:W-:Y:S01]  /*87c80*/  STG.E.U8 desc[UR10][R2.64+0x4], R15 ;  /* 0x0000040f02007986 */ /* 0x0003e2000c10110a */
[C---:B-----5:R-:W-:Y:S02]  /*87c90*/  PRMT R9, R8.reuse, 0x7770, RZ ;  /* 0x0000777008097816 */ /* 0x060fe400000000ff */
[C---:B--2---:R-:W-:Y:S01]  /*87ca0*/  PRMT R11, R8.reuse, 0x7771, RZ ;  /* 0x00007771080b7816 */ /* 0x044fe200000000ff */
[----:B------:R2:W-:Y:S01]  /*87cb0*/  STG.E.U8 desc[UR10][R2.64+0x5], R5 ;  /* 0x0000050502007986 */ /* 0x0005e2000c10110a */
[----:B0-----:R-:W-:-:S03]  /*87cc0*/  PRMT R13, R8, 0x7772, RZ ;  /* 0x00007772080d7816 */ /* 0x001fc600000000ff */
[----:B------:R-:W-:Y:S01]  /*87cd0*/  STG.E.U8 desc[UR10][R2.64+0x6], R17 ;  /* 0x0000061102007986 */ /* 0x000fe2000c10110a */
[----:B-1----:R-:W-:-:S03]  /*87ce0*/  PRMT R15, R8, 0x7773, RZ ;  /* 0x00007773080f7816 */ /* 0x002fc600000000ff */
[----:B------:R-:W-:Y:S01]  /*87cf0*/  STG.E.U8 desc[UR10][R2.64+0x7], R19 ;  /* 0x0000071302007986 */ /* 0x000fe2000c10110a */
[----:B--2---:R-:W-:-:S03]  /*87d00*/  IMAD.X R5, RZ, RZ, R3, P2 ;  /* 0x000000ffff057224 */ /* 0x004fc600010e0603 */
[----:B------:R-:W-:Y:S04]  /*87d10*/  STG.E.U8 desc[UR10][R2.64+0x8], R21 ;  /* 0x0000081502007986 */ /* 0x000fe8000c10110a */
[----:B------:R-:W-:Y:S04]  /*87d20*/  STG.E.U8 desc[UR10][R2.64+0x9], R23 ;  /* 0x0000091702007986 */ /* 0x000fe8000c10110a */
[----:B------:R-:W-:Y:S04]  /*87d30*/  STG.E.U8 desc[UR10][R2.64+0xa], R7 ;  /* 0x00000a0702007986 */ /* 0x000fe8000c10110a */
[----:B------:R-:W-:Y:S04]  /*87d40*/  STG.E.U8 desc[UR10][R2.64+0xb], R9 ;  /* 0x00000b0902007986 */ /* 0x000fe8000c10110a */
[----:B------:R-:W-:Y:S04]  /*87d50*/  STG.E.U8 desc[UR10][R2.64+0xc], R11 ;  /* 0x00000c0b02007986 */ /* 0x000fe8000c10110a */
[----:B------:R-:W-:Y:S04]  /*87d60*/  STG.E.U8 desc[UR10][R2.64+0xd], R13 ;  /* 0x00000d0d02007986 */ /* 0x000fe8000c10110a */
[----:B------:R0:W-:Y:S02]  /*87d70*/  STG.E.U8 desc[UR10][R2.64+0xe], R15 ;  /* 0x00000e0f02007986 */ /* 0x0001e4000c10110a */
[----:B0-----:R-:W-:-:S02]  /*87d80*/  IMAD.MOV.U32 R2, RZ, RZ, R0 ;  /* 0x000000ffff027224 */ /* 0x001fc400078e0000 */
[----:B------:R-:W-:Y:S01]  /*87d90*/  IMAD.MOV.U32 R3, RZ, RZ, R5 ;  /* 0x000000ffff037224 */ /* 0x000fe200078e0005 */
[----:B------:R-:W-:Y:S06]  /*87da0*/  @P1 BRA `(.L_x_342) ;  /* 0xfffffffc00481947 */ /* 0x000fec000383ffff */
.L_x_341:
[----:B------:R-:W-:-:S04]  /*87db0*/  ISETP.GT.U32.AND P1, PT, R10, 0x4, PT ;  /* 0x000000040a00780c */ /* 0x000fc80003f24070 */
[----:B------:R-:W-:-:S13]  /*87dc0*/  ISETP.GT.AND.EX P1, PT, R12, RZ, PT, P1 ;  /* 0x000000ff0c00720c */ /* 0x000fda0003f24310 */
[----:B------:R-:W-:Y:S05]  /*87dd0*/  @!P1 BRA `(.L_x_343) ;  /* 0x0000000000689947 */ /* 0x000fea0003800000 */
[----:B------:R-:W2:Y:S04]  /*87de0*/  LDL R0, [R14] ;  /* 0x000000000e007983 */ /* 0x000ea80000100800 */
[----:B------:R0:W3:Y:S01]  /*87df0*/  LDL R4, [R14+0x4] ;  /* 0x000004000e047983 */ /* 0x0000e20000100800 */
[----:B------:R-:W-:Y:S02]  /*87e00*/  IADD3 R10, P1, PT, R10, -0x8, RZ ;  /* 0xfffffff80a0a7810 */ /* 0x000fe40007f3e0ff */
[----:B------:R-:W-:Y:S02]  /*87e10*/  PLOP3.LUT P0, PT, PT, PT, PT, 0x8, 0x80 ;  /* 0x000000000080781c */ /* 0x000fe40003f0e170 */
[----:B------:R-:W-:Y:S01]  /*87e20*/  IADD3.X R12, PT, PT, R12, -0x1, RZ, P1, !PT ;  /* 0xffffffff0c0c7810 */ /* 0x000fe20000ffe4ff */
[----:B0-----:R-:W-:Y:S01]  /*87e30*/  VIADD R14, R14, 0x8 ;  /* 0x000000080e0e7836 */ /* 0x001fe20000000000 */
[----:B--2---:R-:W-:-:S02]  /*87e40*/  PRMT R5, R0, 0x7770, RZ ;  /* 0x0000777000057816 */ /* 0x004fc400000000ff */
[C---:B------:R-:W-:Y:S02]  /*87e50*/  PRMT R7, R0.reuse, 0x7771, RZ ;  /* 0x0000777100077816 */ /* 0x040fe400000000ff */
[C---:B------:R-:W-:Y:S01]  /*87e60*/  PRMT R9, R0.reuse, 0x7772, RZ ;  /* 0x0000777200097816 */ /* 0x040fe200000000ff */
[----:B------:R0:W-:Y:S01]  /*87e70*/  STG.E.U8 desc[UR10][R2.64+-0x1], R5 ;  /* 0xffffff0502007986 */ /* 0x0001e2000c10110a */
[----:B------:R-:W-:Y:S02]  /*87e80*/  PRMT R11, R0, 0x7773, RZ ;  /* 0x00007773000b7816 */ /* 0x000fe400000000ff */
[----:B------:R-:W-:Y:S01]  /*87e90*/  IADD3 R0, P2, PT, R2, 0x8, RZ ;  /* 0x0000000802007810 */ /* 0x000fe20007f5e0ff */
[----:B------:R-:W-:Y:S01]  /*87ea0*/  STG.E.U8 desc[UR10][R2.64], R7 ;  /* 0x0000000702007986 */ /* 0x000fe2000c10110a */
[C---:B---3--:R-:W-:Y:S02]  /*87eb0*/  PRMT R13, R4.reuse, 0x7770, RZ ;  /* 0x00007770040d7816 */ /* 0x048fe400000000ff */
[C---:B------:R-:W-:Y:S01]  /*87ec0*/  PRMT R15, R4.reuse, 0x7771, RZ ;  /* 0x00007771040f7816 */ /* 0x040fe200000000ff */
[----:B------:R-:W-:Y:S01]  /*87ed0*/  STG.E.U8 desc[UR10][R2.64+0x1], R9 ;  /* 0x0000010902007986 */ /* 0x000fe2000c10110a */
[----:B------:R-:W-:-:S02]  /*87ee0*/  PRMT R17, R4, 0x7772, RZ ;  /* 0x0000777204117816 */ /* 0x000fc400000000ff */
[----:B------:R-:W-:Y:S01]  /*87ef0*/  PRMT R19, R4, 0x7773, RZ ;  /* 0x0000777304137816 */ /* 0x000fe200000000ff */
[----:B0-----:R-:W-:Y:S01]  /*87f00*/  IMAD.X R5, RZ, RZ, R3, P2 ;  /* 0x000000ffff057224 */ /* 0x001fe200010e0603 */
[----:B------:R-:W-:Y:S04]  /*87f10*/  STG.E.U8 desc[UR10][R2.64+0x2], R11 ;  /* 0x0000020b02007986 */ /* 0x000fe8000c10110a */
[----:B------:R-:W-:Y:S04]  /*87f20*/  STG.E.U8 desc[UR10][R2.64+0x3], R13 ;  /* 0x0000030d02007986 */ /* 0x000fe8000c10110a */
[----:B------:R-:W-:Y:S04]  /*87f30*/  STG.E.U8 desc[UR10][R2.64+0x4], R15 ;  /* 0x0000040f02007986 */ /* 0x000fe8000c10110a */
[----:B------:R-:W-:Y:S04]  /*87f40*/  STG.E.U8 desc[UR10][R2.64+0x5], R17 ;  /* 0x0000051102007986 */ /* 0x000fe8000c10110a */
[----:B------:R0:W-:Y:S02]  /*87f50*/  STG.E.U8 desc[UR10][R2.64+0x6], R19 ;  /* 0x0000061302007986 */ /* 0x0001e4000c10110a */
[----:B0-----:R-:W-:-:S02]  /*87f60*/  IMAD.MOV.U32 R2, RZ, RZ, R0 ;  /* 0x000000ffff027224 */ /* 0x001fc400078e0000 */
[----:B------:R-:W-:-:S07]  /*87f70*/  IMAD.MOV.U32 R3, RZ, RZ, R5 ;  /* 0x000000ffff037224 */ /* 0x000fce00078e0005 */
.L_x_343:
[----:B------:R-:W-:-:S04]  /*87f80*/  ISETP.NE.U32.AND P1, PT, R10, RZ, PT ;  /* 0x000000ff0a00720c */ /* 0x000fc80003f25070 */
[----:B------:R-:W-:-:S13]  /*87f90*/  ISETP.NE.OR.EX P0, PT, R12, RZ, P0, P1 ;  /* 0x000000ff0c00720c */ /* 0x000fda0000705710 */
[----:B------:R-:W-:Y:S05]  /*87fa0*/  @!P0 BRA `(.L_x_339) ;  /* 0x00000000004c8947 */ /* 0x000fea0003800000 */
.L_x_340:
        /* <DEDUP_REMOVED lines=9> */
[----:B------:R-:W-:Y:S01]  /*88040*/  STG.E.U8 desc[UR10][R2.64+-0x1], R5 ;  /* 0xffffff0502007986 */ /* 0x000fe2000c10110a */
[----:B------:R-:W-:Y:S02]  /*88050*/  PRMT R11, R0, 0x7773, RZ ;  /* 0x00007773000b7816 */ /* 0x000fe400000000ff */
[----:B------:R-:W-:Y:S01]  /*88060*/  IADD3 R0, P1, PT, R2, 0x4, RZ ;  /* 0x0000000402007810 */ /* 0x000fe20007f3e0ff */
[----:B------:R-:W-:Y:S04]  /*88070*/  STG.E.U8 desc[UR10][R2.64], R7 ;  /* 0x0000000702007986 */ /* 0x000fe8000c10110a */
[----:B------:R-:W-:Y:S01]  /*88080*/  IMAD.X R13, RZ, RZ, R3, P1 ;  /* 0x000000ffff0d7224 */ /* 0x000fe200008e0603 */
[----:B------:R-:W-:Y:S04]  /*88090*/  STG.E.U8 desc[UR10][R2.64+0x1], R9 ;  /* 0x0000010902007986 */ /* 0x000fe8000c10110a */
[----:B------:R0:W-:Y:S02]  /*880a0*/  STG.E.U8 desc[UR10][R2.64+0x2], R11 ;  /* 0x0000020b02007986 */ /* 0x0001e4000c10110a */
[----:B0-----:R-:W-:-:S02]  /*880b0*/  IMAD.MOV.U32 R2, RZ, RZ, R0 ;  /* 0x000000ffff027224 */ /* 0x001fc400078e0000 */
[----:B------:R-:W-:Y:S01]  /*880c0*/  IMAD.MOV.U32 R3, RZ, RZ, R13 ;  /* 0x000000ffff037224 */ /* 0x000fe200078e000d */
[----:B------:R-:W-:Y:S06]  /*880d0*/  @P0 BRA `(.L_x_340) ;  /* 0xfffffffc00b40947 */ /* 0x000fec000383ffff */
.L_x_339:
[----:B------:R-:W-:-:S04]  /*880e0*/  ISETP.NE.U32.AND P0, PT, R20, RZ, PT ;  /* 0x000000ff1400720c */ /* 0x000fc80003f05070 */
[----:B------:R-:W-:-:S13]  /*880f0*/  ISETP.NE.AND.EX P0, PT, R22, RZ, PT, P0 ;  /* 0x000000ff1600720c */ /* 0x000fda0003f05300 */
[----:B------:R-:W-:Y:S05]  /*88100*/  @!P0 EXIT ;  /* 0x000000000000894d */ /* 0x000fea0003800000 */
[----:B------:R-:W-:Y:S01]  /*88110*/  VIADD R0, R1, 0x600 ;  /* 0x0000060001007836 */ /* 0x000fe20000000000 */
[----:B------:R-:W-:-:S03]  /*88120*/  IADD3 R4, P0, PT, R16, UR6, RZ ;  /* 0x0000000610047c10 */ /* 0x000fc6000ff1e0ff */
[----:B------:R-:W-:Y:S01]  /*88130*/  IMAD.IADD R0, R16, 0x1, R0 ;  /* 0x0000000110007824 */ /* 0x000fe200078e0200 */
[----:B------:R-:W-:-:S09]  /*88140*/  IADD3.X R7, PT, PT, R18, UR7, RZ, P0, !PT ;  /* 0x0000000712077c10 */ /* 0x000fd200087fe4ff */
.L_x_344:
[----:B0-----:R0:W2:Y:S01]  /*88150*/  LDL.U8 R5, [R0] ;  /* 0x0000000000057983 */ /* 0x0010a20000100000 */
[----:B------:R-:W-:Y:S01]  /*88160*/  IMAD.MOV.U32 R2, RZ, RZ, R4 ;  /* 0x000000ffff027224 */ /* 0x000fe200078e0004 */
[----:B------:R-:W-:Y:S01]  /*88170*/  IADD3 R20, P0, PT, R20, -0x1, RZ ;  /* 0xffffffff14147810 */ /* 0x000fe20007f1e0ff */
[--C-:B------:R-:W-:Y:S01]  /*88180*/  IMAD.MOV.U32 R3, RZ, RZ, R7.reuse ;  /* 0x000000ffff037224 */ /* 0x100fe200078e0007 */
[----:B------:R-:W-:Y:S02]  /*88190*/  IADD3 R4, P1, PT, R4, 0x1, RZ ;  /* 0x0000000104047810 */ /* 0x000fe40007f3e0ff */
[----:B------:R-:W-:Y:S02]  /*881a0*/  IADD3.X R22, PT, PT, R22, -0x1, RZ, P0, !PT ;  /* 0xffffffff16167810 */ /* 0x000fe400007fe4ff */
[----:B------:R-:W-:Y:S01]  /*881b0*/  ISETP.NE.U32.AND P0, PT, R20, RZ, PT ;  /* 0x000000ff1400720c */ /* 0x000fe20003f05070 */
[----:B0-----:R-:W-:Y:S02]  /*881c0*/  VIADD R0, R0, 0x1 ;  /* 0x0000000100007836 */ /* 0x001fe40000000000 */
[----:B------:R-:W-:Y:S01]  /*881d0*/  IMAD.X R7, RZ, RZ, R7, P1 ;  /* 0x000000ffff077224 */ /* 0x000fe200008e0607 */
[----:B------:R-:W-:Y:S01]  /*881e0*/  ISETP.NE.AND.EX P0, PT, R22, RZ, PT, P0 ;  /* 0x000000ff1600720c */ /* 0x000fe20003f05300 */
[----:B--2---:R0:W-:-:S12]  /*881f0*/  STG.E.U8 desc[UR10][R2.64], R5 ;  /* 0x0000000502007986 */ /* 0x0041d8000c10110a */
[----:B------:R-:W-:Y:S05]  /*88200*/  @P0 BRA `(.L_x_344) ;  /* 0xfffffffc00d00947 */ /* 0x000fea000383ffff */
[----:B------:R-:W-:Y:S05]  /*88210*/  EXIT ;  /* 0x000000000000794d */ /* 0x000fea0003800000 */
        .weak           $__internal_0_$__cuda_sm20_rem_u64
        .type           $__internal_0_$__cuda_sm20_rem_u64,@function
        .size           $__internal_0_$__cuda_sm20_rem_u64,(.L_x_346 - $__internal_0_$__cuda_sm20_rem_u64)
$__internal_0_$__cuda_sm20_rem_u64:
[----:B------:R-:W-:Y:S02]  /*88220*/  IMAD.MOV.U32 R12, RZ, RZ, RZ ;  /* 0x000000ffff0c7224 */ /* 0x000fe400078e00ff */
[----:B------:R-:W-:Y:S02]  /*88230*/  IMAD.MOV.U32 R6, RZ, RZ, R180 ;  /* 0x000000ffff067224 */ /* 0x000fe400078e00b4 */
[----:B------:R-:W-:-:S04]  /*88240*/  IMAD.MOV.U32 R7, RZ, RZ, R12 ;  /* 0x000000ffff077224 */ /* 0x000fc800078e000c */
[----:B------:R-:W0:Y:S08]  /*88250*/  I2F.U64.RP R6, R6 ;  /* 0x0000000600067312 */ /* 0x000e300000309000 */
[----:B0-----:R-:W0:Y:S02]  /*88260*/  MUFU.RCP R2, R6 ;  /* 0x0000000600027308 */ /* 0x001e240000001000 */
[----:B0-----:R-:W-:-:S06]  /*88270*/  VIADD R2, R2, 0x1ffffffe ;  /* 0x1ffffffe02027836 */ /* 0x001fcc0000000000 */
[----:B------:R-:W0:Y:S02]  /*88280*/  F2I.U64.TRUNC R2, R2 ;  /* 0x0000000200027311 */ /* 0x000e24000020d800 */
[----:B0-----:R-:W-:-:S04]  /*88290*/  IMAD.WIDE.U32 R4, R2, R180, RZ ;  /* 0x000000b402047225 */ /* 0x001fc800078e00ff */
[----:B------:R-:W-:Y:S01]  /*882a0*/  IMAD R5, R2, R12, R5 ;  /* 0x0000000c02057224 */ /* 0x000fe200078e0205 */
[----:B------:R-:W-:-:S03]  /*882b0*/  IADD3 R11, P0, PT, RZ, -R4, RZ ;  /* 0x80000004ff0b7210 */ /* 0x000fc60007f1e0ff */
[----:B------:R-:W-:Y:S02]  /*882c0*/  IMAD R5, R3, R180, R5 ;  /* 0x000000b403057224 */ /* 0x000fe400078e0205 */
[----:B------:R-:W-:-:S04]  /*882d0*/  IMAD.HI.U32 R4, R2, R11, RZ ;  /* 0x0000000b02047227 */ /* 0x000fc800078e00ff */
[----:B------:R-:W-:Y:S02]  /*882e0*/  IMAD.X R13, RZ, RZ, ~R5, P0 ;  /* 0x000000ffff0d7224 */ /* 0x000fe400000e0e05 */
[----:B------:R-:W-:Y:S02]  /*882f0*/  IMAD.MOV.U32 R5, RZ, RZ, R2 ;  /* 0x000000ffff057224 */ /* 0x000fe400078e0002 */
[-C--:B------:R-:W-:Y:S02]  /*88300*/  IMAD R7, R3, R13.reuse, RZ ;  /* 0x0000000d03077224 */ /* 0x080fe400078e02ff */
[----:B------:R-:W-:-:S04]  /*88310*/  IMAD.WIDE.U32 R4, P0, R2, R13, R4 ;  /* 0x0000000d02047225 */ /* 0x000fc80007800004 */
[----:B------:R-:W-:-:S04]  /*88320*/  IMAD.HI.U32 R13, R3, R13, RZ ;  /* 0x0000000d030d7227 */ /* 0x000fc800078e00ff */
[----:B------:R-:W-:-:S05]  /*88330*/  IMAD.HI.U32 R4, P2, R3, R11, R4 ;  /* 0x0000000b03047227 */ /* 0x000fca0007840004 */
[----:B------:R-:W-:Y:S01]  /*88340*/  IADD3 R5, P3, PT, R7, R4, RZ ;  /* 0x0000000407057210 */ /* 0x000fe20007f7e0ff */
[----:B------:R-:W-:-:S04]  /*88350*/  IMAD.X R4, R13, 0x1, R3, P0 ;  /* 0x000000010d047824 */ /* 0x000fc800000e0603 */
[----:B------:R-:W-:Y:S01]  /*88360*/  IMAD.WIDE.U32 R2, R5, R180, RZ ;  /* 0x000000b405027225 */ /* 0x000fe200078e00ff */
[----:B------:R-:W-:-:S03]  /*88370*/  IADD3.X R7, PT, PT, RZ, RZ, R4, P3, P2 ;  /* 0x000000ffff077210 */ /* 0x000fc60001fe4404 */
[----:B------:R-:W-:Y:S01]  /*88380*/  IMAD R4, R5, R12, R3 ;  /* 0x0000000c05047224 */ /* 0x000fe200078e0203 */
[----:B------:R-:W-:-:S03]  /*88390*/  IADD3 R3, P0, PT, RZ, -R2, RZ ;  /* 0x80000002ff037210 */ /* 0x000fc60007f1e0ff */
[----:B------:R-:W-:Y:S02]  /*883a0*/  IMAD R2, R7, R180, R4 ;  /* 0x000000b407027224 */ /* 0x000fe400078e0204 */
[----:B------:R-:W-:-:S04]  /*883b0*/  IMAD.HI.U32 R4, R5, R3, RZ ;  /* 0x0000000305047227 */ /* 0x000fc800078e00ff */
[----:B------:R-:W-:-:S04]  /*883c0*/  IMAD.X R2, RZ, RZ, ~R2, P0 ;  /* 0x000000ffff027224 */ /* 0x000fc800000e0e02 */
[----:B------:R-:W-:-:S04]  /*883d0*/  IMAD.WIDE.U32 R4, P0, R5, R2, R4 ;  /* 0x0000000205047225 */ /* 0x000fc80007800004 */
[C---:B------:R-:W-:Y:S02]  /*883e0*/  IMAD R6, R7.reuse, R2, RZ ;  /* 0x0000000207067224 */ /* 0x040fe400078e02ff */
[----:B------:R-:W-:-:S04]  /*883f0*/  IMAD.HI.U32 R5, P2, R7, R3, R4 ;  /* 0x0000000307057227 */ /* 0x000fc80007840004 */
[----:B------:R-:W-:Y:S01]  /*88400*/  IMAD.HI.U32 R2, R7, R2, RZ ;  /* 0x0000000207027227 */ /* 0x000fe200078e00ff */
[----:B------:R-:W-:-:S03]  /*88410*/  IADD3 R5, P3, PT, R6, R5, RZ ;  /* 0x0000000506057210 */ /* 0x000fc60007f7e0ff */
[----:B------:R-:W-:Y:S02]  /*88420*/  IMAD.X R7, R2, 0x1, R7, P0 ;  /* 0x0000000102077824 */ /* 0x000fe400000e0607 */
[----:B------:R-:W-:-:S03]  /*88430*/  IMAD.HI.U32 R2, R5, R8, RZ ;  /* 0x0000000805027227 */ /* 0x000fc600078e00ff */
[----:B------:R-:W-:Y:S01]  /*88440*/  IADD3.X R7, PT, PT, RZ, RZ, R7, P3, P2 ;  /* 0x000000ffff077210 */ /* 0x000fe20001fe4407 */
[----:B------:R-:W-:Y:S02]  /*88450*/  IMAD.MOV.U32 R3, RZ, RZ, RZ ;  /* 0x000000ffff037224 */ /* 0x000fe400078e00ff */
[----:B------:R-:W-:-:S04]  /*88460*/  IMAD.WIDE.U32 R2, R5, R10, R2 ;  /* 0x0000000a05027225 */ /* 0x000fc800078e0002 */
[C---:B------:R-:W-:Y:S02]  /*88470*/  IMAD R5, R7.reuse, R10, RZ ;  /* 0x0000000a07057224 */ /* 0x040fe400078e02ff */
[----:B------:R-:W-:-:S04]  /*88480*/  IMAD.HI.U32 R2, P0, R7, R8, R2 ;  /* 0x0000000807027227 */ /* 0x000fc80007800002 */
[----:B------:R-:W-:Y:S01]  /*88490*/  IMAD.HI.U32 R4, R7, R10, RZ ;  /* 0x0000000a07047227 */ /* 0x000fe200078e00ff */
[----:B------:R-:W-:-:S03]  /*884a0*/  IADD3 R5, P2, PT, R5, R2, RZ ;  /* 0x0000000205057210 */ /* 0x000fc60007f5e0ff */
[----:B------:R-:W-:Y:S02]  /*884b0*/  IMAD.X R4, RZ, RZ, R4, P0 ;  /* 0x000000ffff047224 */ /* 0x000fe400000e0604 */
[----:B------:R-:W-:-:S04]  /*884c0*/  IMAD.WIDE.U32 R2, R5, R180, RZ ;  /* 0x000000b405027225 */ /* 0x000fc800078e00ff */
[----:B------:R-:W-:Y:S01]  /*884d0*/  IMAD.X R4, RZ, RZ, R4, P2 ;  /* 0x000000ffff047224 */ /* 0x000fe200010e0604 */
[----:B------:R-:W-:Y:S01]  /*884e0*/  IADD3 R7, P2, PT, -R2, R8, RZ ;  /* 0x0000000802077210 */ /* 0x000fe20007f5e1ff */
[----:B------:R-:W-:-:S03]  /*884f0*/  IMAD R5, R5, R12, R3 ;  /* 0x0000000c05057224 */ /* 0x000fc600078e0203 */
[-C--:B------:R-:W-:Y:S01]  /*88500*/  ISETP.GE.U32.AND P0, PT, R7, R180.reuse, PT ;  /* 0x000000b40700720c */ /* 0x080fe20003f06070 */
[----:B------:R-:W-:-:S04]  /*88510*/  IMAD R4, R4, R180, R5 ;  /* 0x000000b404047224 */ /* 0x000fc800078e0205 */
[----:B------:R-:W-:Y:S01]  /*88520*/  IMAD.X R5, R10, 0x1, ~R4, P2 ;  /* 0x000000010a057824 */ /* 0x000fe200010e0e04 */
[----:B------:R-:W-:-:S04]  /*88530*/  IADD3 R3, P2, PT, -R180, R7, RZ ;  /* 0x00000007b4037210 */ /* 0x000fc80007f5e1ff */
[C---:B------:R-:W-:Y:S01]  /*88540*/  ISETP.GE.U32.AND.EX P0, PT, R5.reuse, R12, PT, P0 ;  /* 0x0000000c0500720c */ /* 0x040fe20003f06100 */
[----:B------:R-:W-:Y:S01]  /*88550*/  IMAD.X R2, R5, 0x1, ~R12, P2 ;  /* 0x0000000105027824 */ /* 0x000fe200010e0e0c */
[----:B------:R-:W-:Y:S02]  /*88560*/  ISETP.NE.U32.AND P2, PT, R180, RZ, PT ;  /* 0x000000ffb400720c */ /* 0x000fe40003f45070 */
[----:B------:R-:W-:Y:S02]  /*88570*/  SEL R3, R3, R7, P0 ;  /* 0x0000000703037207 */ /* 0x000fe40000000000 */
[----:B------:R-:W-:Y:S02]  /*88580*/  SEL R2, R2, R5, P0 ;  /* 0x0000000502027207 */ /* 0x000fe40000000000 */
[----:B------:R-:W-:Y:S02]  /*88590*/  IADD3 R4, P3, PT, -R180, R3, RZ ;  /* 0x00000003b4047210 */ /* 0x000fe40007f7e1ff */
[----:B------:R-:W-:-:S02]  /*885a0*/  ISETP.GE.U32.AND P0, PT, R3, R180, PT ;  /* 0x000000b40300720c */ /* 0x000fc40003f06070 */
[----:B------:R-:W-:Y:S01]  /*885b0*/  ISETP.NE.AND.EX P2, PT, R12, RZ, PT, P2 ;  /* 0x000000ff0c00720c */ /* 0x000fe20003f45320 */
[C---:B------:R-:W-:Y:S01]  /*885c0*/  IMAD.X R5, R2.reuse, 0x1, ~R12, P3 ;  /* 0x0000000102057824 */ /* 0x040fe200018e0e0c */
[----:B------:R-:W-:-:S04]  /*885d0*/  ISETP.GE.U32.AND.EX P0, PT, R2, R12, PT, P0 ;  /* 0x0000000c0200720c */ /* 0x000fc80003f06100 */
[----:B------:R-:W-:Y:S01]  /*885e0*/  SEL R4, R4, R3, P0 ;  /* 0x0000000304047207 */ /* 0x000fe20000000000 */
[----:B------:R-:W-:Y:S01]  /*885f0*/  IMAD.MOV.U32 R3, RZ, RZ, 0x0 ;  /* 0x00000000ff037424 */ /* 0x000fe200078e00ff */
[----:B------:R-:W-:Y:S01]  /*88600*/  SEL R5, R5, R2, P0 ;  /* 0x0000000205057207 */ /* 0x000fe20000000000 */
[----:B------:R-:W-:Y:S01]  /*88610*/  IMAD.MOV.U32 R2, RZ, RZ, R9 ;  /* 0x000000ffff027224 */ /* 0x000fe200078e0009 */
[----:B------:R-:W-:Y:S02]  /*88620*/  SEL R4, R4, 0xffffffff, P2 ;  /* 0xffffffff04047807 */ /* 0x000fe40001000000 */
[----:B------:R-:W-:Y:S01]  /*88630*/  SEL R5, R5, 0xffffffff, P2 ;  /* 0xffffffff05057807 */ /* 0x000fe20001000000 */
[----:B------:R-:W-:Y:S06]  /*88640*/  RET.REL.NODEC R2 `(_Z26argon2d_hash_device_kernelPhPKhmjjjP6block_S1_m) ;  /* 0xfffff778026c7950 */ /* 0x000fec0003c3ffff */
.L_x_345:
[----:B------:R-:W-:-:S00]  /*88650*/  BRA `(.L_x_345) ;  /* 0xfffffffc00fc7947 */ /* 0x000fc0000383ffff */
[----:B------:R-:W-:-:S00]  /*88660*/  NOP ;  /* 0x0000000000007918 */ /* 0x000fc00000000000 */
        /* <DEDUP_REMOVED lines=9> */
.L_x_346:


//--------------------- .nv.shared.reserved.0     --------------------------
	.section	.nv.shared.reserved.0,"aw",@nobits
	.weak		__nv_reservedSMEM_offset_0_alias
	.size		__nv_reservedSMEM_offset_0_alias, 0, 64
	.other		__nv_reservedSMEM_offset_0_alias,@"STO_CUDA_RESERVED_SHARED STV_DEFAULT"
__nv_reservedSMEM_offset_0_alias:
	.zero		0
	.zero		64


//--------------------- .nv.global                --------------------------
	.section	.nv.global,"aw",@nobits
	.align	4
.nv.global:
	.type		FLAG_clear_internal_memory,@object
	.size		FLAG_clear_internal_memory,(.L_2 - FLAG_clear_internal_memory)
FLAG_clear_internal_memory:
	.zero		4
.L_2:


//--------------------- .nv.constant0._Z26argon2d_hash_device_kernelPhPKhmjjjP6block_S1_m --------------------------
	.section	.nv.constant0._Z26argon2d_hash_device_kernelPhPKhmjjjP6block_S1_m,"a",@progbits
	.sectionflags	@""
	.align	4
.nv.constant0._Z26argon2d_hash_device_kernelPhPKhmjjjP6block_S1_m:
	.zero		960


//--------------------- SYMBOLS --------------------------

	.type		.nv.reservedSmem.offset0,@object
	.size		.nv.reservedSmem.offset0,0x4
